	.target	sm_80

	.elftype	@"ET_EXEC"


//--------------------- .note.nv.tkinfo           --------------------------
	.section	.note.nv.tkinfo,"",@"SHT_NOTE"
	.sectionflags	@"SHF_NOTE_NV_TKINFO"
	.tkinfo
        /*0018*/ 	.word	0x00000002
        /*0030*/ 	.string	""
        /*0030*/ 	.string	"ptxas"
        /*0030*/ 	.string	"Cuda compilation tools, release 13.0, V13.0.88"
        /*0030*/ 	.string	"Build cuda_13.0.r13.0/compiler.36424714_0"
        /*0030*/ 	.string	"-v  -suppress-debug-info  -lineinfo  -arch sm_80 "



//--------------------- .note.nv.cuinfo           --------------------------
	.section	.note.nv.cuinfo,"",@"SHT_NOTE"
	.sectionflags	@"SHF_NOTE_NV_CUINFO"
        /*0018*/ 	.short	0x0002
        /*001a*/ 	.short	0x0050
        /*001c*/ 	.short	0x0082
	.zero		2


//--------------------- .nv.info                  --------------------------
	.section	.nv.info,"",@"SHT_CUDA_INFO"
	.align	4


	//----- nvinfo : EIATTR_REGCOUNT
	.align		4
        /*0000*/ 	.byte	0x04, 0x2f
        /*0002*/ 	.short	(.L_1 - .L_0)
	.align		4
.L_0:
        /*0004*/ 	.word	index@(matmul_kernel)
        /*0008*/ 	.word	0x000000ff


	//----- nvinfo : EIATTR_FRAME_SIZE
	.align		4
.L_1:
        /*000c*/ 	.byte	0x04, 0x11
        /*000e*/ 	.short	(.L_3 - .L_2)
	.align		4
.L_2:
        /*0010*/ 	.word	index@(matmul_kernel)
        /*0014*/ 	.word	0x00000230


	//----- nvinfo : EIATTR_MIN_STACK_SIZE
	.align		4
.L_3:
        /*0018*/ 	.byte	0x04, 0x12
        /*001a*/ 	.short	(.L_5 - .L_4)
	.align		4
.L_4:
        /*001c*/ 	.word	index@(matmul_kernel)
        /*0020*/ 	.word	0x00000230
.L_5:


//--------------------- .nv.info.matmul_kernel    --------------------------
	.section	.nv.info.matmul_kernel,"",@"SHT_CUDA_INFO"
	.sectionflags	@""
	.align	4


	//----- nvinfo : EIATTR_CUDA_API_VERSION
	.align		4
        /*0000*/ 	.byte	0x04, 0x37
        /*0002*/ 	.short	(.L_7 - .L_6)
.L_6:
        /*0004*/ 	.word	0x00000082


	//----- nvinfo : EIATTR_SW2861232_WAR
	.align		4
.L_7:
        /*0008*/ 	.byte	0x01, 0x35
	.zero		2


	//----- nvinfo : EIATTR_PARAM_CBANK
	.align		4
        /*000c*/ 	.byte	0x04, 0x0a
        /*000e*/ 	.short	(.L_9 - .L_8)
	.align		4
.L_8:
        /*0010*/ 	.word	index@(.nv.constant0.matmul_kernel)
        /*0014*/ 	.short	0x0160
        /*0016*/ 	.short	0x0050


	//----- nvinfo : EIATTR_CBANK_PARAM_SIZE
	.align		4
.L_9:
        /*0018*/ 	.byte	0x03, 0x19
        /*001a*/ 	.short	0x0050


	//----- nvinfo : EIATTR_KPARAM_INFO
	.align		4
        /*001c*/ 	.byte	0x04, 0x17
        /*001e*/ 	.short	(.L_11 - .L_10)
.L_10:
        /*0020*/ 	.word	0x00000000
        /*0024*/ 	.short	0x000d
        /*0026*/ 	.short	0x0048
        /*0028*/ 	.byte	0x00, 0xf4, 0x21, 0x00


	//----- nvinfo : EIATTR_KPARAM_INFO
	.align		4
.L_11:
        /*002c*/ 	.byte	0x04, 0x17
        /*002e*/ 	.short	(.L_13 - .L_12)
.L_12:
        /*0030*/ 	.word	0x00000000
        /*0034*/ 	.short	0x000c
        /*0036*/ 	.short	0x0040
        /*0038*/ 	.byte	0x00, 0xf4, 0x21, 0x00


	//----- nvinfo : EIATTR_KPARAM_INFO
	.align		4
.L_13:
        /*003c*/ 	.byte	0x04, 0x17
        /*003e*/ 	.short	(.L_15 - .L_14)
.L_14:
        /*0040*/ 	.word	0x00000000
        /*0044*/ 	.short	0x000b
        /*0046*/ 	.short	0x0038
        /*0048*/ 	.byte	0x00, 0xf0, 0x11, 0x00


	//----- nvinfo : EIATTR_KPARAM_INFO
	.align		4
.L_15:
        /*004c*/ 	.byte	0x04, 0x17
        /*004e*/ 	.short	(.L_17 - .L_16)
.L_16:
        /*0050*/ 	.word	0x00000000
        /*0054*/ 	.short	0x000a
        /*0056*/ 	.short	0x0034
        /*0058*/ 	.byte	0x00, 0xf0, 0x11, 0x00


	//----- nvinfo : EIATTR_KPARAM_INFO
	.align		4
.L_17:
        /*005c*/ 	.byte	0x04, 0x17
        /*005e*/ 	.short	(.L_19 - .L_18)
.L_18:
        /*0060*/ 	.word	0x00000000
        /*0064*/ 	.short	0x0009
        /*0066*/ 	.short	0x0030
        /*0068*/ 	.byte	0x00, 0xf0, 0x11, 0x00


	//----- nvinfo : EIATTR_KPARAM_INFO
	.align		4
.L_19:
        /*006c*/ 	.byte	0x04, 0x17
        /*006e*/ 	.short	(.L_21 - .L_20)
.L_20:
        /*0070*/ 	.word	0x00000000
        /*0074*/ 	.short	0x0008
        /*0076*/ 	.short	0x002c
        /*0078*/ 	.byte	0x00, 0xf0, 0x11, 0x00


	//----- nvinfo : EIATTR_KPARAM_INFO
	.align		4
.L_21:
        /*007c*/ 	.byte	0x04, 0x17
        /*007e*/ 	.short	(.L_23 - .L_22)
.L_22:
        /*0080*/ 	.word	0x00000000
        /*0084*/ 	.short	0x0007
        /*0086*/ 	.short	0x0028
        /*0088*/ 	.byte	0x00, 0xf0, 0x11, 0x00


	//----- nvinfo : EIATTR_KPARAM_INFO
	.align		4
.L_23:
        /*008c*/ 	.byte	0x04, 0x17
        /*008e*/ 	.short	(.L_25 - .L_24)
.L_24:
        /*0090*/ 	.word	0x00000000
        /*0094*/ 	.short	0x0006
        /*0096*/ 	.short	0x0024
        /*0098*/ 	.byte	0x00, 0xf0, 0x11, 0x00


	//----- nvinfo : EIATTR_KPARAM_INFO
	.align		4
.L_25:
        /*009c*/ 	.byte	0x04, 0x17
        /*009e*/ 	.short	(.L_27 - .L_26)
.L_26:
        /*00a0*/ 	.word	0x00000000
        /*00a4*/ 	.short	0x0005
        /*00a6*/ 	.short	0x0020
        /*00a8*/ 	.byte	0x00, 0xf0, 0x11, 0x00


	//----- nvinfo : EIATTR_KPARAM_INFO
	.align		4
.L_27:
        /*00ac*/ 	.byte	0x04, 0x17
        /*00ae*/ 	.short	(.L_29 - .L_28)
.L_28:
        /*00b0*/ 	.word	0x00000000
        /*00b4*/ 	.short	0x0004
        /*00b6*/ 	.short	0x001c
        /*00b8*/ 	.byte	0x00, 0xf0, 0x11, 0x00


	//----- nvinfo : EIATTR_KPARAM_INFO
	.align		4
.L_29:
        /*00bc*/ 	.byte	0x04, 0x17
        /*00be*/ 	.short	(.L_31 - .L_30)
.L_30:
        /*00c0*/ 	.word	0x00000000
        /*00c4*/ 	.short	0x0003
        /*00c6*/ 	.short	0x0018
        /*00c8*/ 	.byte	0x00, 0xf0, 0x11, 0x00


	//----- nvinfo : EIATTR_KPARAM_INFO
	.align		4
.L_31:
        /*00cc*/ 	.byte	0x04, 0x17
        /*00ce*/ 	.short	(.L_33 - .L_32)
.L_32:
        /*00d0*/ 	.word	0x00000000
        /*00d4*/ 	.short	0x0002
        /*00d6*/ 	.short	0x0010
        /*00d8*/ 	.byte	0x00, 0xf4, 0x21, 0x00


	//----- nvinfo : EIATTR_KPARAM_INFO
	.align		4
.L_33:
        /*00dc*/ 	.byte	0x04, 0x17
        /*00de*/ 	.short	(.L_35 - .L_34)
.L_34:
        /*00e0*/ 	.word	0x00000000
        /*00e4*/ 	.short	0x0001
        /*00e6*/ 	.short	0x0008
        /*00e8*/ 	.byte	0x00, 0xf4, 0x21, 0x00


	//----- nvinfo : EIATTR_KPARAM_INFO
	.align		4
.L_35:
        /*00ec*/ 	.byte	0x04, 0x17
        /*00ee*/ 	.short	(.L_37 - .L_36)
.L_36:
        /*00f0*/ 	.word	0x00000000
        /*00f4*/ 	.short	0x0000
        /*00f6*/ 	.short	0x0000
        /*00f8*/ 	.byte	0x00, 0xf4, 0x21, 0x00


	//----- nvinfo : EIATTR_MAXREG_COUNT
	.align		4
.L_37:
        /*00fc*/ 	.byte	0x03, 0x1b
        /*00fe*/ 	.short	0x00ff


	//----- nvinfo : EIATTR_NUM_BARRIERS
	.align		4
        /*0100*/ 	.byte	0x02, 0x4c
        /*0102*/ 	.byte	0x01
	.zero		1


	//----- nvinfo : EIATTR_ANNOTATIONS
	.align		4
        /*0104*/ 	.byte	0x04, 0x55
        /*0106*/ 	.short	(.L_39 - .L_38)


	//   ....[0]....
.L_38:
        /*0108*/ 	.word	0x00000001
        /*010c*/ 	.byte	0xc0, 0x08, 0x00, 0x00, 0x01, 0x00, 0x00, 0x00, 0x70, 0x09, 0x00, 0x00, 0x01, 0x00, 0x00, 0x00
        /* <DEDUP_REMOVED lines=135> */
        /*098c*/ 	.byte	0xd0, 0x23, 0x01, 0x00


	//----- nvinfo : EIATTR_MERCURY_ISA_VERSION
	.align		4
.L_39:
        /*0990*/ 	.byte	0x03, 0x5f
        /*0992*/ 	.short	0x0000


	//----- nvinfo : EIATTR_EXIT_INSTR_OFFSETS
	.align		4
        /*0994*/ 	.byte	0x04, 0x1c
        /*0996*/ 	.short	(.L_41 - .L_40)


	//   ....[0]....
.L_40:
        /*0998*/ 	.word	0x000126d0


	//   ....[1]....
        /*099c*/ 	.word	0x000126f0


	//----- nvinfo : EIATTR_REQNTID
	.align		4
.L_41:
        /*09a0*/ 	.byte	0x04, 0x10
        /*09a2*/ 	.short	(.L_43 - .L_42)
.L_42:
        /*09a4*/ 	.word	0x00000040
        /*09a8*/ 	.word	0x00000001
        /*09ac*/ 	.word	0x00000001
.L_43:


//--------------------- .nv.callgraph             --------------------------
	.section	.nv.callgraph,"",@"SHT_CUDA_CALLGRAPH"
	.align	4
	.sectionentsize	8
	.align		4
        /*0000*/ 	.word	0x00000000
	.align		4
        /*0004*/ 	.word	0xffffffff
	.align		4
        /*0008*/ 	.word	0x00000000
	.align		4
        /*000c*/ 	.word	0xfffffffe
	.align		4
        /*0010*/ 	.word	0x00000000
	.align		4
        /*0014*/ 	.word	0xfffffffd
	.align		4
        /*0018*/ 	.word	0x00000000
	.align		4
        /*001c*/ 	.word	0xfffffffc


//--------------------- .nv.rel.action            --------------------------
	.section	.nv.rel.action,"",@"SHT_CUDA_RELOCINFO"
	.align	8
	.sectionentsize	8
        /*0000*/ 	.byte	0x73, 0x00, 0x00, 0x00, 0x00, 0x00, 0x00, 0x00, 0x00, 0x00, 0x00, 0x11, 0x25, 0x00, 0x05, 0x36


//--------------------- .nv.constant0.matmul_kernel --------------------------
	.section	.nv.constant0.matmul_kernel,"a",@progbits
	.sectionflags	@""
	.align	4
.nv.constant0.matmul_kernel:
	.zero		432


//--------------------- .text.matmul_kernel       --------------------------
	.section	.text.matmul_kernel,"ax",@progbits
	.sectioninfo	@"SHI_REGISTERS=255"
	.align	128
        .global         matmul_kernel
        .type           matmul_kernel,@function
        .size           matmul_kernel,(.L_x_3 - matmul_kernel)
        .other          matmul_kernel,@"STO_CUDA_ENTRY STV_DEFAULT"
matmul_kernel:
.text.matmul_kernel:
[----:B------:R-:W-:-:S03]  /*0000*/  IMAD.MOV.U32 R1, RZ, RZ, c[0x0][0x28] ;  /* 0x00000a00ff017624 */ /* 0x000fc600078e00ff */
[----:B------:R-:W-:Y:S01]  /*0010*/  IMAD.MOV.U32 R2, RZ, RZ, 0x3f ;  /* 0x0000003fff027424 */ /* 0x000fe200078e00ff */
[----:B------:R-:W1:Y:S01]  /*0020*/  S2R R9, SR_CTAID.X ;  /* 0x0000000000097919 */ /* 0x000e620000002500 */
[----:B------:R-:W-:Y:S01]  /*0030*/  IADD3 R1, R1, -0x230, RZ ;  /* 0xfffffdd001017810 */ /* 0x000fe20007ffe0ff */
[----:B------:R-:W-:Y:S01]  /*0040*/  IMAD.MOV.U32 R161, RZ, RZ, c[0x0][0x180] ;  /* 0x00006000ffa17624 */ /* 0x000fe200078e00ff */
[----:B------:R-:W-:Y:S01]  /*0050*/  ULDC.64 UR4, c[0x0][0x118] ;  /* 0x0000460000047ab9 */ /* 0x000fe20000000a00 */
[----:B------:R-:W-:-:S03]  /*0060*/  IADD3 R0, R2, c[0x0][0x17c], RZ ;  /* 0x00005f0002007a10 */ /* 0x000fc60007ffe0ff */
[----:B------:R-:W-:Y:S02]  /*0070*/  IADD3 R228, R161, -0x45, RZ ;  /* 0xffffffbba1e47810 */ /* 0x000fe40007ffe0ff */
[----:B------:R-:W-:-:S04]  /*0080*/  SHF.R.S32.HI R3, RZ, 0x1f, R0 ;  /* 0x0000001fff037819 */ /* 0x000fc80000011400 */
[----:B------:R-:W-:-:S04]  /*0090*/  LEA.HI R3, R3, R0, RZ, 0x6 ;  /* 0x0000000003037211 */ /* 0x000fc800078f30ff */
[----:B------:R-:W-:-:S05]  /*00a0*/  SHF.R.S32.HI R3, RZ, 0x6, R3 ;  /* 0x00000006ff037819 */ /* 0x000fca0000011403 */
[----:B------:R-:W-:Y:S01]  /*00b0*/  IMAD.SHL.U32 R6, R3, 0x8, RZ ;  /* 0x0000000803067824 */ /* 0x000fe200078e00ff */
[----:B-1----:R-:W-:-:S04]  /*00c0*/  IABS R10, R9 ;  /* 0x00000009000a7213 */ /* 0x002fc80000000000 */
[-C--:B------:R-:W-:Y:S02]  /*00d0*/  IABS R3, R6.reuse ;  /* 0x0000000600037213 */ /* 0x080fe40000000000 */
[----:B------:R-:W-:Y:S02]  /*00e0*/  IABS R11, R6 ;  /* 0x00000006000b7213 */ /* 0x000fe40000000000 */
[----:B------:R-:W1:Y:S08]  /*00f0*/  I2F.RP R0, R3 ;  /* 0x0000000300007306 */ /* 0x000e700000209400 */
[----:B-1----:R-:W1:Y:S02]  /*0100*/  MUFU.RCP R0, R0 ;  /* 0x0000000000007308 */ /* 0x002e640000001000 */
[----:B-1----:R-:W-:Y:S01]  /*0110*/  IADD3 R4, R0, 0xffffffe, RZ ;  /* 0x0ffffffe00047810 */ /* 0x002fe20007ffe0ff */
[----:B------:R-:W-:-:S05]  /*0120*/  IMAD.MOV R0, RZ, RZ, -R11 ;  /* 0x000000ffff007224 */ /* 0x000fca00078e0a0b */
[----:B------:R1:W2:Y:S02]  /*0130*/  F2I.FTZ.U32.TRUNC.NTZ R5, R4 ;  /* 0x0000000400057305 */ /* 0x0002a4000021f000 */
[----:B-1----:R-:W-:Y:S02]  /*0140*/  IMAD.MOV.U32 R4, RZ, RZ, RZ ;  /* 0x000000ffff047224 */ /* 0x002fe400078e00ff */
[----:B--2---:R-:W-:-:S04]  /*0150*/  IMAD.MOV R8, RZ, RZ, -R5 ;  /* 0x000000ffff087224 */ /* 0x004fc800078e0a05 */
[----:B------:R-:W-:Y:S02]  /*0160*/  IMAD R7, R8, R3, RZ ;  /* 0x0000000308077224 */ /* 0x000fe400078e02ff */
[----:B------:R-:W-:Y:S02]  /*0170*/  IMAD.MOV.U32 R8, RZ, RZ, R10 ;  /* 0x000000ffff087224 */ /* 0x000fe400078e000a */
[----:B------:R-:W-:Y:S01]  /*0180*/  IMAD.HI.U32 R5, R5, R7, R4 ;  /* 0x0000000705057227 */ /* 0x000fe200078e0004 */
[----:B------:R-:W-:-:S05]  /*0190*/  IABS R4, c[0x0][0x17c] ;  /* 0x00005f0000047a13 */ /* 0x000fca0000000000 */
[----:B------:R-:W-:-:S04]  /*01a0*/  IMAD.HI.U32 R5, R5, R8, RZ ;  /* 0x0000000805057227 */ /* 0x000fc800078e00ff */
[----:B------:R-:W-:-:S05]  /*01b0*/  IMAD R0, R5, R0, R8 ;  /* 0x0000000005007224 */ /* 0x000fca00078e0208 */
[----:B------:R-:W-:-:S13]  /*01c0*/  ISETP.GT.U32.AND P1, PT, R3, R0, PT ;  /* 0x000000000300720c */ /* 0x000fda0003f24070 */
[----:B------:R-:W-:Y:S01]  /*01d0*/  @!P1 IMAD.IADD R0, R0, 0x1, -R3 ;  /* 0x0000000100009824 */ /* 0x000fe200078e0a03 */
[----:B------:R-:W-:Y:S02]  /*01e0*/  @!P1 IADD3 R5, R5, 0x1, RZ ;  /* 0x0000000105059810 */ /* 0x000fe40007ffe0ff */
[----:B------:R-:W-:Y:S02]  /*01f0*/  ISETP.NE.AND P1, PT, R6, RZ, PT ;  /* 0x000000ff0600720c */ /* 0x000fe40003f25270 */
[----:B------:R-:W-:Y:S02]  /*0200*/  ISETP.GE.U32.AND P0, PT, R0, R3, PT ;  /* 0x000000030000720c */ /* 0x000fe40003f06070 */
[----:B------:R-:W-:-:S04]  /*0210*/  LOP3.LUT R0, R9, R6, RZ, 0x3c, !PT ;  /* 0x0000000609007212 */ /* 0x000fc800078e3cff */
[----:B------:R-:W-:Y:S02]  /*0220*/  ISETP.GE.AND P2, PT, R0, RZ, PT ;  /* 0x000000ff0000720c */ /* 0x000fe40003f46270 */
[----:B------:R-:W-:-:S04]  /*0230*/  IADD3 R0, R2, c[0x0][0x178], RZ ;  /* 0x00005e0002007a10 */ /* 0x000fc80007ffe0ff */
[----:B------:R-:W-:Y:S02]  /*0240*/  SHF.R.S32.HI R3, RZ, 0x1f, R0 ;  /* 0x0000001fff037819 */ /* 0x000fe40000011400 */
[----:B------:R-:W-:Y:S02]  /*0250*/  @P0 IADD3 R5, R5, 0x1, RZ ;  /* 0x0000000105050810 */ /* 0x000fe40007ffe0ff */
[----:B------:R-:W-:-:S03]  /*0260*/  LEA.HI R3, R3, R0, RZ, 0x6 ;  /* 0x0000000003037211 */ /* 0x000fc600078f30ff */
[----:B------:R-:W-:Y:S01]  /*0270*/  @!P2 IMAD.MOV R5, RZ, RZ, -R5 ;  /* 0x000000ffff05a224 */ /* 0x000fe200078e0a05 */
[----:B------:R-:W-:-:S05]  /*0280*/  @!P1 LOP3.LUT R5, RZ, R6, RZ, 0x33, !PT ;  /* 0x00000006ff059212 */ /* 0x000fca00078e33ff */
[----:B------:R-:W-:Y:S02]  /*0290*/  IMAD.SHL.U32 R16, R5, 0x8, RZ ;  /* 0x0000000805107824 */ /* 0x000fe400078e00ff */
[----:B------:R-:W-:-:S03]  /*02a0*/  IMAD.MOV R5, RZ, RZ, -R5 ;  /* 0x000000ffff057224 */ /* 0x000fc600078e0a05 */
[----:B------:R-:W-:Y:S01]  /*02b0*/  LEA.HI.SX32 R3, R3, -R16, 0x1a ;  /* 0x8000001003037211 */ /* 0x000fe200078fd2ff */
[----:B------:R-:W-:Y:S01]  /*02c0*/  IMAD R13, R6, R5, R9 ;  /* 0x00000005060d7224 */ /* 0x000fe200078e0209 */
[----:B------:R-:W-:Y:S01]  /*02d0*/  IABS R9, c[0x0][0x178] ;  /* 0x00005e0000097a13 */ /* 0x000fe20000000000 */
[----:B------:R-:W-:Y:S01]  /*02e0*/  IMAD.MOV.U32 R6, RZ, RZ, RZ ;  /* 0x000000ffff067224 */ /* 0x000fe200078e00ff */
[----:B------:R-:W-:Y:S01]  /*02f0*/  IMNMX R12, R3, 0x8, PT ;  /* 0x00000008030c7817 */ /* 0x000fe20003800200 */
[----:B------:R-:W1:Y:S03]  /*0300*/  I2F.RP R5, R4 ;  /* 0x0000000400057306 */ /* 0x000e660000209400 */
[----:B------:R-:W-:-:S05]  /*0310*/  IABS R11, R12 ;  /* 0x0000000c000b7213 */ /* 0x000fca0000000000 */
[----:B------:R-:W2:Y:S08]  /*0320*/  I2F.RP R0, R11 ;  /* 0x0000000b00007306 */ /* 0x000eb00000209400 */
[----:B-1----:R-:W1:Y:S08]  /*0330*/  MUFU.RCP R5, R5 ;  /* 0x0000000500057308 */ /* 0x002e700000001000 */
[----:B--2---:R-:W2:Y:S01]  /*0340*/  MUFU.RCP R0, R0 ;  /* 0x0000000000007308 */ /* 0x004ea20000001000 */
[----:B-1----:R-:W-:-:S02]  /*0350*/  IADD3 R10, R5, 0xffffffe, RZ ;  /* 0x0ffffffe050a7810 */ /* 0x002fc40007ffe0ff */
[----:B--2---:R-:W-:Y:S02]  /*0360*/  IADD3 R7, R0, 0xffffffe, RZ ;  /* 0x0ffffffe00077810 */ /* 0x004fe40007ffe0ff */
[----:B------:R-:W-:-:S04]  /*0370*/  IABS R0, R13 ;  /* 0x0000000d00007213 */ /* 0x000fc80000000000 */
[----:B------:R-:W1:Y:S02]  /*0380*/  F2I.FTZ.U32.TRUNC.NTZ R7, R7 ;  /* 0x0000000700077305 */ /* 0x000e64000021f000 */
[----:B-1----:R-:W-:-:S04]  /*0390*/  IMAD.MOV R8, RZ, RZ, -R7 ;  /* 0x000000ffff087224 */ /* 0x002fc800078e0a07 */
[----:B------:R-:W-:Y:S01]  /*03a0*/  IMAD R3, R8, R11, RZ ;  /* 0x0000000b08037224 */ /* 0x000fe200078e02ff */
[----:B------:R-:W-:-:S03]  /*03b0*/  IABS R8, R12 ;  /* 0x0000000c00087213 */ /* 0x000fc60000000000 */
[----:B------:R-:W-:-:S04]  /*03c0*/  IMAD.HI.U32 R7, R7, R3, R6 ;  /* 0x0000000307077227 */ /* 0x000fc800078e0006 */
[----:B------:R-:W-:Y:S02]  /*03d0*/  IMAD.MOV R8, RZ, RZ, -R8 ;  /* 0x000000ffff087224 */ /* 0x000fe400078e0a08 */
[----:B------:R-:W-:-:S04]  /*03e0*/  IMAD.HI.U32 R7, R7, R0, RZ ;  /* 0x0000000007077227 */ /* 0x000fc800078e00ff */
[----:B------:R-:W-:Y:S02]  /*03f0*/  IMAD.MOV.U32 R6, RZ, RZ, R9 ;  /* 0x000000ffff067224 */ /* 0x000fe400078e0009 */
[----:B------:R-:W-:Y:S02]  /*0400*/  IMAD R0, R7, R8, R0 ;  /* 0x0000000807007224 */ /* 0x000fe400078e0200 */
[----:B------:R-:W1:Y:S03]  /*0410*/  I2F.RP R3, R6 ;  /* 0x0000000600037306 */ /* 0x000e660000209400 */
[----:B------:R-:W-:-:S13]  /*0420*/  ISETP.GT.U32.AND P1, PT, R11, R0, PT ;  /* 0x000000000b00720c */ /* 0x000fda0003f24070 */
[----:B------:R-:W-:Y:S01]  /*0430*/  @!P1 IMAD.IADD R0, R0, 0x1, -R11 ;  /* 0x0000000100009824 */ /* 0x000fe200078e0a0b */
[----:B-1----:R-:W1:Y:S01]  /*0440*/  MUFU.RCP R3, R3 ;  /* 0x0000000300037308 */ /* 0x002e620000001000 */
[----:B------:R-:W-:Y:S02]  /*0450*/  @!P1 IADD3 R7, R7, 0x1, RZ ;  /* 0x0000000107079810 */ /* 0x000fe40007ffe0ff */
[----:B------:R-:W-:Y:S02]  /*0460*/  ISETP.NE.AND P1, PT, R12, RZ, PT ;  /* 0x000000ff0c00720c */ /* 0x000fe40003f25270 */
[----:B------:R-:W-:Y:S02]  /*0470*/  ISETP.GE.U32.AND P0, PT, R0, R11, PT ;  /* 0x0000000b0000720c */ /* 0x000fe40003f06070 */
[----:B------:R-:W-:Y:S01]  /*0480*/  LOP3.LUT R0, R13, R12, RZ, 0x3c, !PT ;  /* 0x0000000c0d007212 */ /* 0x000fe200078e3cff */
[----:B------:R2:W3:Y:S03]  /*0490*/  F2I.FTZ.U32.TRUNC.NTZ R11, R10 ;  /* 0x0000000a000b7305 */ /* 0x0004e6000021f000 */
[----:B------:R-:W-:-:S02]  /*04a0*/  ISETP.GE.AND P2, PT, R0, RZ, PT ;  /* 0x000000ff0000720c */ /* 0x000fc40003f46270 */
[----:B-1----:R-:W-:Y:S01]  /*04b0*/  IADD3 R8, R3, 0xffffffe, RZ ;  /* 0x0ffffffe03087810 */ /* 0x002fe20007ffe0ff */
[----:B--2---:R-:W-:-:S04]  /*04c0*/  IMAD.MOV.U32 R10, RZ, RZ, RZ ;  /* 0x000000ffff0a7224 */ /* 0x004fc800078e00ff */
[----:B------:R-:W-:Y:S01]  /*04d0*/  @P0 IADD3 R7, R7, 0x1, RZ ;  /* 0x0000000107070810 */ /* 0x000fe20007ffe0ff */
[----:B------:R1:W2:Y:S04]  /*04e0*/  F2I.FTZ.U32.TRUNC.NTZ R9, R8 ;  /* 0x0000000800097305 */ /* 0x0002a8000021f000 */
[----:B------:R-:W-:Y:S02]  /*04f0*/  IMAD.MOV.U32 R0, RZ, RZ, R7 ;  /* 0x000000ffff007224 */ /* 0x000fe400078e0007 */
[----:B---3--:R-:W-:Y:S02]  /*0500*/  IMAD.MOV R7, RZ, RZ, -R11 ;  /* 0x000000ffff077224 */ /* 0x008fe400078e0a0b */
[----:B------:R-:W-:Y:S01]  /*0510*/  @!P2 IMAD.MOV R0, RZ, RZ, -R0 ;  /* 0x000000ffff00a224 */ /* 0x000fe200078e0a00 */
[----:B------:R-:W-:Y:S01]  /*0520*/  @!P1 LOP3.LUT R0, RZ, R12, RZ, 0x33, !PT ;  /* 0x0000000cff009212 */ /* 0x000fe200078e33ff */
[----:B------:R-:W-:-:S02]  /*0530*/  IMAD R7, R7, R4, RZ ;  /* 0x0000000407077224 */ /* 0x000fc400078e02ff */
[----:B-1----:R-:W-:Y:S02]  /*0540*/  IMAD.MOV.U32 R8, RZ, RZ, RZ ;  /* 0x000000ffff087224 */ /* 0x002fe400078e00ff */
[----:B------:R-:W-:Y:S02]  /*0550*/  IMAD.MOV R5, RZ, RZ, -R0 ;  /* 0x000000ffff057224 */ /* 0x000fe400078e0a00 */
[----:B------:R-:W-:Y:S02]  /*0560*/  IMAD.SHL.U32 R0, R0, 0x40, RZ ;  /* 0x0000004000007824 */ /* 0x000fe400078e00ff */
[----:B--2---:R-:W-:Y:S02]  /*0570*/  IMAD.MOV R3, RZ, RZ, -R9 ;  /* 0x000000ffff037224 */ /* 0x004fe400078e0a09 */
[----:B------:R-:W-:Y:S01]  /*0580*/  IMAD.HI.U32 R7, R11, R7, R10 ;  /* 0x000000070b077227 */ /* 0x000fe200078e000a */
[----:B------:R-:W-:Y:S02]  /*0590*/  IADD3 R138, R0, 0x1, RZ ;  /* 0x00000001008a7810 */ /* 0x000fe40007ffe0ff */
[----:B------:R-:W-:Y:S01]  /*05a0*/  IABS R11, R0 ;  /* 0x00000000000b7213 */ /* 0x000fe20000000000 */
[----:B------:R-:W-:Y:S01]  /*05b0*/  IMAD R5, R12, R5, R13 ;  /* 0x000000050c057224 */ /* 0x000fe200078e020d */
[----:B------:R-:W-:Y:S01]  /*05c0*/  IABS R12, R138 ;  /* 0x0000008a000c7213 */ /* 0x000fe20000000000 */
[----:B------:R-:W-:Y:S01]  /*05d0*/  IMAD R3, R3, R6, RZ ;  /* 0x0000000603037224 */ /* 0x000fe200078e02ff */
[----:B------:R-:W-:Y:S01]  /*05e0*/  IADD3 R130, R0, 0x7, RZ ;  /* 0x0000000700827810 */ /* 0x000fe20007ffe0ff */
[----:B------:R-:W-:Y:S01]  /*05f0*/  IMAD.IADD R5, R16, 0x1, R5 ;  /* 0x0000000110057824 */ /* 0x000fe200078e0205 */
[----:B------:R-:W-:Y:S01]  /*0600*/  IADD3 R120, R0, 0xc, RZ ;  /* 0x0000000c00787810 */ /* 0x000fe20007ffe0ff */
[----:B------:R-:W-:Y:S01]  /*0610*/  IMAD.HI.U32 R3, R9, R3, R8 ;  /* 0x0000000309037227 */ /* 0x000fe200078e0008 */
[----:B------:R-:W-:-:S02]  /*0620*/  IABS R23, R130 ;  /* 0x0000008200177213 */ /* 0x000fc40000000000 */
[----:B------:R-:W-:Y:S01]  /*0630*/  IABS R33, R120 ;  /* 0x0000007800217213 */ /* 0x000fe20000000000 */
[C---:B------:R-:W-:Y:S01]  /*0640*/  IMAD.HI.U32 R8, R7.reuse, R11, RZ ;  /* 0x0000000b07087227 */ /* 0x040fe200078e00ff */
[C---:B------:R-:W-:Y:S02]  /*0650*/  IADD3 R110, R0.reuse, 0x11, RZ ;  /* 0x00000011006e7810 */ /* 0x040fe40007ffe0ff */
[C---:B------:R-:W-:Y:S01]  /*0660*/  IADD3 R100, R0.reuse, 0x16, RZ ;  /* 0x0000001600647810 */ /* 0x040fe20007ffe0ff */
[C---:B------:R-:W-:Y:S01]  /*0670*/  IMAD.HI.U32 R9, R7.reuse, R12, RZ ;  /* 0x0000000c07097227 */ /* 0x040fe200078e00ff */
[----:B------:R-:W-:Y:S02]  /*0680*/  IABS R43, R110 ;  /* 0x0000006e002b7213 */ /* 0x000fe40000000000 */
[----:B------:R-:W-:Y:S01]  /*0690*/  IABS R51, R100 ;  /* 0x0000006400337213 */ /* 0x000fe20000000000 */
[----:B------:R-:W-:Y:S01]  /*06a0*/  IMAD.MOV R8, RZ, RZ, -R8 ;  /* 0x000000ffff087224 */ /* 0x000fe200078e0a08 */
[C---:B------:R-:W-:Y:S01]  /*06b0*/  IADD3 R90, R0.reuse, 0x1b, RZ ;  /* 0x0000001b005a7810 */ /* 0x040fe20007ffe0ff */
[----:B------:R-:W-:Y:S01]  /*06c0*/  IMAD.MOV R13, RZ, RZ, -R9 ;  /* 0x000000ffff0d7224 */ /* 0x000fe200078e0a09 */
[----:B------:R-:W-:Y:S01]  /*06d0*/  IADD3 R82, R0, 0x20, RZ ;  /* 0x0000002000527810 */ /* 0x000fe20007ffe0ff */
[C---:B------:R-:W-:Y:S01]  /*06e0*/  IMAD R9, R4.reuse, R8, R11 ;  /* 0x0000000804097224 */ /* 0x040fe200078e020b */
[----:B------:R-:W-:Y:S01]  /*06f0*/  IABS R65, R90 ;  /* 0x0000005a00417213 */ /* 0x000fe20000000000 */
[----:B------:R-:W-:Y:S01]  /*0700*/  IMAD R11, R4, R13, R12 ;  /* 0x0000000d040b7224 */ /* 0x000fe200078e020c */
[----:B------:R-:W-:Y:S01]  /*0710*/  IABS R73, R82 ;  /* 0x0000005200497213 */ /* 0x000fe20000000000 */
[----:B------:R-:W-:Y:S01]  /*0720*/  IMAD.HI.U32 R12, R7, R23, RZ ;  /* 0x00000017070c7227 */ /* 0x000fe200078e00ff */
[----:B------:R-:W-:-:S02]  /*0730*/  IADD3 R72, R0, 0x25, RZ ;  /* 0x0000002500487810 */ /* 0x000fc40007ffe0ff */
[----:B------:R-:W-:Y:S01]  /*0740*/  IADD3 R62, R0, 0x2a, RZ ;  /* 0x0000002a003e7810 */ /* 0x000fe20007ffe0ff */
[----:B------:R-:W-:Y:S01]  /*0750*/  IMAD.MOV R12, RZ, RZ, -R12 ;  /* 0x000000ffff0c7224 */ /* 0x000fe200078e0a0c */
[----:B------:R-:W-:Y:S02]  /*0760*/  IABS R83, R72 ;  /* 0x0000004800537213 */ /* 0x000fe40000000000 */
[----:B------:R-:W-:Y:S01]  /*0770*/  IABS R93, R62 ;  /* 0x0000003e005d7213 */ /* 0x000fe20000000000 */
[----:B------:R-:W-:Y:S01]  /*0780*/  IMAD R23, R4, R12, R23 ;  /* 0x0000000c04177224 */ /* 0x000fe200078e0217 */
[C---:B------:R-:W-:Y:S01]  /*0790*/  IADD3 R50, R0.reuse, 0x2f, RZ ;  /* 0x0000002f00327810 */ /* 0x040fe20007ffe0ff */
[----:B------:R-:W-:Y:S01]  /*07a0*/  IMAD.HI.U32 R12, R7, R33, RZ ;  /* 0x00000021070c7227 */ /* 0x000fe200078e00ff */
[----:B------:R-:W-:Y:S02]  /*07b0*/  IADD3 R40, R0, 0x34, RZ ;  /* 0x0000003400287810 */ /* 0x000fe40007ffe0ff */
[----:B------:R-:W-:Y:S01]  /*07c0*/  IABS R103, R50 ;  /* 0x0000003200677213 */ /* 0x000fe20000000000 */
[----:B------:R-:W-:Y:S01]  /*07d0*/  IMAD.MOV R12, RZ, RZ, -R12 ;  /* 0x000000ffff0c7224 */ /* 0x000fe200078e0a0c */
[----:B------:R-:W-:-:S02]  /*07e0*/  IABS R113, R40 ;  /* 0x0000002800717213 */ /* 0x000fc40000000000 */
[----:B------:R-:W-:Y:S01]  /*07f0*/  IADD3 R20, R0, 0x3f, RZ ;  /* 0x0000003f00147810 */ /* 0x000fe20007ffe0ff */
[----:B------:R-:W-:Y:S01]  /*0800*/  IMAD R33, R4, R12, R33 ;  /* 0x0000000c04217224 */ /* 0x000fe200078e0221 */
[C---:B------:R-:W-:Y:S01]  /*0810*/  IADD3 R137, R0.reuse, 0x2, RZ ;  /* 0x0000000200897810 */ /* 0x040fe20007ffe0ff */
[C---:B------:R-:W-:Y:S01]  /*0820*/  IMAD.HI.U32 R12, R7.reuse, R43, RZ ;  /* 0x0000002b070c7227 */ /* 0x040fe200078e00ff */
[----:B------:R-:W-:Y:S02]  /*0830*/  IABS R133, R20 ;  /* 0x0000001400857213 */ /* 0x000fe40000000000 */
[----:B------:R-:W-:Y:S01]  /*0840*/  IABS R14, R137 ;  /* 0x00000089000e7213 */ /* 0x000fe20000000000 */
[----:B------:R-:W-:Y:S01]  /*0850*/  IMAD.MOV R12, RZ, RZ, -R12 ;  /* 0x000000ffff0c7224 */ /* 0x000fe200078e0a0c */
[C---:B------:R-:W-:Y:S02]  /*0860*/  IADD3 R135, R0.reuse, 0x4, RZ ;  /* 0x0000000400877810 */ /* 0x040fe40007ffe0ff */
[----:B------:R-:W-:Y:S01]  /*0870*/  IADD3 R136, R0, 0x3, RZ ;  /* 0x0000000300887810 */ /* 0x000fe20007ffe0ff */
[----:B------:R-:W-:Y:S01]  /*0880*/  IMAD R43, R4, R12, R43 ;  /* 0x0000000c042b7224 */ /* 0x000fe200078e022b */
[----:B------:R-:W-:Y:S01]  /*0890*/  IABS R17, R135 ;  /* 0x0000008700117213 */ /* 0x000fe20000000000 */
[C---:B------:R-:W-:Y:S01]  /*08a0*/  IMAD.HI.U32 R12, R7.reuse, R51, RZ ;  /* 0x00000033070c7227 */ /* 0x040fe200078e00ff */
[----:B------:R-:W-:Y:S01]  /*08b0*/  IABS R16, R136 ;  /* 0x0000008800107213 */ /* 0x000fe20000000000 */
[----:B------:R-:W-:Y:S01]  /*08c0*/  STL [R1+0x21c], R135 ;  /* 0x00021c8701007387 */ /* 0x000fe20000100800 */
[----:B------:R-:W-:Y:S01]  /*08d0*/  IADD3 R132, R0, 0x6, RZ ;  /* 0x0000000600847810 */ /* 0x000fe20007ffe0ff */
[----:B------:R-:W-:Y:S01]  /*08e0*/  IMAD.MOV R12, RZ, RZ, -R12 ;  /* 0x000000ffff0c7224 */ /* 0x000fe200078e0a0c */
[----:B------:R-:W-:Y:S01]  /*08f0*/  ISETP.GT.U32.AND P0, PT, R4, R9, PT ;  /* 0x000000090400720c */ /* 0x000fe20003f04070 */
[----:B------:R-:W-:Y:S01]  /*0900*/  IMAD.HI.U32 R10, R7, R14, RZ ;  /* 0x0000000e070a7227 */ /* 0x000fe200078e00ff */
[----:B------:R-:W-:-:S02]  /*0910*/  IADD3 R134, R0, 0x5, RZ ;  /* 0x0000000500867810 */ /* 0x000fc40007ffe0ff */
[----:B------:R-:W-:Y:S01]  /*0920*/  IABS R21, R132 ;  /* 0x0000008400157213 */ /* 0x000fe20000000000 */
[C---:B------:R-:W-:Y:S01]  /*0930*/  IMAD R51, R4.reuse, R12, R51 ;  /* 0x0000000c04337224 */ /* 0x040fe200078e0233 */
[----:B------:R-:W-:Y:S01]  /*0940*/  ISETP.GT.U32.AND P2, PT, R4, R11, PT ;  /* 0x0000000b0400720c */ /* 0x000fe20003f44070 */
[C---:B------:R-:W-:Y:S01]  /*0950*/  IMAD.HI.U32 R12, R7.reuse, R65, RZ ;  /* 0x00000041070c7227 */ /* 0x040fe200078e00ff */
[----:B------:R-:W-:Y:S01]  /*0960*/  IABS R19, R134 ;  /* 0x0000008600137213 */ /* 0x000fe20000000000 */
[----:B------:R-:W-:Y:S01]  /*0970*/  STL [R1+0x218], R134 ;  /* 0x0002188601007387 */ /* 0x000fe20000100800 */
[C---:B------:R-:W-:Y:S01]  /*0980*/  IADD3 R126, R0.reuse, 0x9, RZ ;  /* 0x00000009007e7810 */ /* 0x040fe20007ffe0ff */
[----:B------:R-:W-:Y:S01]  /*0990*/  IMAD.MOV R12, RZ, RZ, -R12 ;  /* 0x000000ffff0c7224 */ /* 0x000fe200078e0a0c */
[----:B------:R-:W-:Y:S01]  /*09a0*/  IADD3 R128, R0, 0x8, RZ ;  /* 0x0000000800807810 */ /* 0x000fe20007ffe0ff */
[----:B------:R-:W-:Y:S01]  /*09b0*/  IMAD.MOV R15, RZ, RZ, -R10 ;  /* 0x000000ffff0f7224 */ /* 0x000fe200078e0a0a */
[----:B------:R-:W-:Y:S01]  /*09c0*/  IABS R27, R126 ;  /* 0x0000007e001b7213 */ /* 0x000fe20000000000 */
[----:B------:R-:W-:Y:S01]  /*09d0*/  IMAD R65, R4, R12, R65 ;  /* 0x0000000c04417224 */ /* 0x000fe200078e0241 */
[----:B------:R-:W-:Y:S01]  /*09e0*/  IABS R25, R128 ;  /* 0x0000008000197213 */ /* 0x000fe20000000000 */
[C---:B------:R-:W-:Y:S01]  /*09f0*/  IMAD.HI.U32 R12, R7.reuse, R73, RZ ;  /* 0x00000049070c7227 */ /* 0x040fe200078e00ff */
[C---:B------:R-:W-:Y:S01]  /*0a00*/  IADD3 R124, R0.reuse, 0xa, RZ ;  /* 0x0000000a007c7810 */ /* 0x040fe20007ffe0ff */
[----:B------:R-:W-:Y:S01]  /*0a10*/  STL [R1+0x214], R132 ;  /* 0x0002148401007387 */ /* 0x000fe20000100800 */
[C---:B------:R-:W-:Y:S01]  /*0a20*/  IADD3 R122, R0.reuse, 0xb, RZ ;  /* 0x0000000b007a7810 */ /* 0x040fe20007ffe0ff */
[----:B------:R-:W-:Y:S01]  /*0a30*/  IMAD.MOV R12, RZ, RZ, -R12 ;  /* 0x000000ffff0c7224 */ /* 0x000fe200078e0a0c */
[----:B------:R-:W-:Y:S01]  /*0a40*/  IABS R29, R124 ;  /* 0x0000007c001d7213 */ /* 0x000fe20000000000 */
[C---:B------:R-:W-:Y:S01]  /*0a50*/  IMAD.HI.U32 R10, R7.reuse, R17, RZ ;  /* 0x00000011070a7227 */ /* 0x040fe200078e00ff */
[----:B------:R-:W-:Y:S01]  /*0a60*/  IABS R31, R122 ;  /* 0x0000007a001f7213 */ /* 0x000fe20000000000 */
[----:B------:R-:W-:Y:S01]  /*0a70*/  STL [R1+0x210], R130 ;  /* 0x0002108201007387 */ /* 0x000fe20000100800 */
[----:B------:R-:W-:Y:S01]  /*0a80*/  IADD3 R118, R0, 0xd, RZ ;  /* 0x0000000d00767810 */ /* 0x000fe20007ffe0ff */
[----:B------:R-:W-:Y:S01]  /*0a90*/  IMAD R73, R4, R12, R73 ;  /* 0x0000000c04497224 */ /* 0x000fe200078e0249 */
[C---:B------:R-:W-:Y:S01]  /*0aa0*/  IADD3 R116, R0.reuse, 0xe, RZ ;  /* 0x0000000e00747810 */ /* 0x040fe20007ffe0ff */
[C---:B------:R-:W-:Y:S01]  /*0ab0*/  IMAD.HI.U32 R12, R7.reuse, R83, RZ ;  /* 0x00000053070c7227 */ /* 0x040fe200078e00ff */
[----:B------:R-:W-:Y:S01]  /*0ac0*/  IABS R35, R118 ;  /* 0x0000007600237213 */ /* 0x000fe20000000000 */
[----:B------:R-:W-:Y:S01]  /*0ad0*/  STL [R1+0x20c], R128 ;  /* 0x00020c8001007387 */ /* 0x000fe20000100800 */
[----:B------:R-:W-:Y:S01]  /*0ae0*/  IABS R37, R116 ;  /* 0x0000007400257213 */ /* 0x000fe20000000000 */
[----:B------:R-:W-:Y:S01]  /*0af0*/  IMAD.MOV R12, RZ, RZ, -R12 ;  /* 0x000000ffff0c7224 */ /* 0x000fe200078e0a0c */
[C---:B------:R-:W-:Y:S01]  /*0b00*/  IADD3 R114, R0.reuse, 0xf, RZ ;  /* 0x0000000f00727810 */ /* 0x040fe20007ffe0ff */
[C---:B------:R-:W-:Y:S01]  /*0b10*/  IMAD.HI.U32 R8, R7.reuse, R16, RZ ;  /* 0x0000001007087227 */ /* 0x040fe200078e00ff */
[----:B------:R-:W-:Y:S01]  /*0b20*/  IADD3 R112, R0, 0x10, RZ ;  /* 0x0000001000707810 */ /* 0x000fe20007ffe0ff */
[----:B------:R-:W-:Y:S01]  /*0b30*/  STL [R1+0x208], R126 ;  /* 0x0002087e01007387 */ /* 0x000fe20000100800 */
[----:B------:R-:W-:Y:S01]  /*0b40*/  IABS R41, R114 ;  /* 0x0000007200297213 */ /* 0x000fe20000000000 */
        /* <DEDUP_REMOVED lines=8> */
[----:B------:R-:W-:Y:S01]  /*0bd0*/  IMAD.MOV R10, RZ, RZ, -R10 ;  /* 0x000000ffff0a7224 */ /* 0x000fe200078e0a0a */
[----:B------:R-:W-:Y:S01]  /*0be0*/  IADD3 R104, R0, 0x14, RZ ;  /* 0x0000001400687810 */ /* 0x000fe20007ffe0ff */
[----:B------:R-:W-:Y:S01]  /*0bf0*/  IMAD R93, R4, R12, R93 ;  /* 0x0000000c045d7224 */ /* 0x000fe200078e025d */
[----:B------:R-:W-:Y:S01]  /*0c00*/  IABS R47, R106 ;  /* 0x0000006a002f7213 */ /* 0x000fe20000000000 */
[C---:B------:R-:W-:Y:S01]  /*0c10*/  IMAD.HI.U32 R12, R7.reuse, R103, RZ ;  /* 0x00000067070c7227 */ /* 0x040fe200078e00ff */
[----:B------:R-:W-:Y:S01]  /*0c20*/  IADD3 R102, R0, 0x15, RZ ;  /* 0x0000001500667810 */ /* 0x000fe20007ffe0ff */
[----:B------:R-:W-:Y:S01]  /*0c30*/  STL [R1+0x200], R122 ;  /* 0x0002007a01007387 */ /* 0x000fe20000100800 */
[----:B------:R-:W-:Y:S01]  /*0c40*/  IABS R49, R104 ;  /* 0x0000006800317213 */ /* 0x000fe20000000000 */
[----:B------:R-:W-:Y:S01]  /*0c50*/  IMAD.MOV R12, RZ, RZ, -R12 ;  /* 0x000000ffff0c7224 */ /* 0x000fe200078e0a0c */
[----:B------:R-:W-:Y:S01]  /*0c60*/  IABS R53, R102 ;  /* 0x0000006600357213 */ /* 0x000fe20000000000 */
[----:B------:R-:W-:Y:S01]  /*0c70*/  IMAD R13, R4, R15, R14 ;  /* 0x0000000f040d7224 */ /* 0x000fe200078e020e */
[----:B------:R-:W-:Y:S01]  /*0c80*/  IADD3 R96, R0, 0x18, RZ ;  /* 0x0000001800607810 */ /* 0x000fe20007ffe0ff */
[----:B------:R-:W-:Y:S01]  /*0c90*/  IMAD R103, R4, R12, R103 ;  /* 0x0000000c04677224 */ /* 0x000fe200078e0267 */
[----:B------:R-:W-:Y:S01]  /*0ca0*/  IADD3 R98, R0, 0x17, RZ ;  /* 0x0000001700627810 */ /* 0x000fe20007ffe0ff */
[C---:B------:R-:W-:Y:S01]  /*0cb0*/  IMAD.HI.U32 R12, R7.reuse, R113, RZ ;  /* 0x00000071070c7227 */ /* 0x040fe200078e00ff */
[----:B------:R-:W-:Y:S01]  /*0cc0*/  ISETP.GT.U32.AND P6, PT, R4, R13, PT ;  /* 0x0000000d0400720c */ /* 0x000fe20003fc4070 */
[----:B------:R-:W-:Y:S01]  /*0cd0*/  STL [R1+0x1fc], R120 ;  /* 0x0001fc7801007387 */ /* 0x000fe20000100800 */
[----:B------:R-:W-:Y:S01]  /*0ce0*/  IABS R57, R96 ;  /* 0x0000006000397213 */ /* 0x000fe20000000000 */
        /* <DEDUP_REMOVED lines=9> */
[----:B------:R-:W-:Y:S01]  /*0d80*/  IADD3 R56, R0, 0x1c, RZ ;  /* 0x0000001c00387810 */ /* 0x000fe20007ffe0ff */
[----:B------:R-:W-:Y:S01]  /*0d90*/  IMAD.MOV R12, RZ, RZ, -R12 ;  /* 0x000000ffff0c7224 */ /* 0x000fe200078e0a0c */
[----:B------:R-:W-:Y:S01]  /*0da0*/  IABS R59, R94 ;  /* 0x0000005e003b7213 */ /* 0x000fe20000000000 */
[C---:B------:R-:W-:Y:S01]  /*0db0*/  IMAD R17, R4.reuse, R10, R17 ;  /* 0x0000000a04117224 */ /* 0x040fe200078e0211 */
[----:B------:R-:W-:Y:S01]  /*0dc0*/  IABS R67, R56 ;  /* 0x0000003800437213 */ /* 0x000fe20000000000 */
[----:B------:R-:W-:Y:S01]  /*0dd0*/  IMAD R133, R4, R12, R133 ;  /* 0x0000000c04857224 */ /* 0x000fe200078e0285 */
[----:B------:R-:W-:Y:S01]  /*0de0*/  IADD3 R88, R0, 0x1d, RZ ;  /* 0x0000001d00587810 */ /* 0x000fe20007ffe0ff */
[C---:B------:R-:W-:Y:S01]  /*0df0*/  IMAD.HI.U32 R10, R7.reuse, R21, RZ ;  /* 0x00000015070a7227 */ /* 0x040fe200078e00ff */
[C---:B------:R-:W-:Y:S01]  /*0e00*/  ISETP.GT.U32.AND P5, PT, R4.reuse, R17, PT ;  /* 0x000000110400720c */ /* 0x040fe20003fa4070 */
[----:B------:R-:W-:Y:S01]  /*0e10*/  STL [R1+0x1f4], R116 ;  /* 0x0001f47401007387 */ /* 0x000fe20000100800 */
[C---:B------:R-:W-:Y:S01]  /*0e20*/  ISETP.GT.U32.AND P1, PT, R4.reuse, R133, PT ;  /* 0x000000850400720c */ /* 0x040fe20003f24070 */
[----:B------:R-:W-:Y:S01]  /*0e30*/  IMAD R15, R4, R15, R16 ;  /* 0x0000000f040f7224 */ /* 0x000fe200078e0210 */
[----:B------:R-:W-:Y:S01]  /*0e40*/  IABS R63, R88 ;  /* 0x00000058003f7213 */ /* 0x000fe20000000000 */
[----:B------:R-:W-:Y:S01]  /*0e50*/  IMAD.HI.U32 R8, R7, R19, RZ ;  /* 0x0000001307087227 */ /* 0x000fe200078e00ff */
[----:B------:R-:W-:Y:S01]  /*0e60*/  IADD3 R86, R0, 0x1e, RZ ;  /* 0x0000001e00567810 */ /* 0x000fe20007ffe0ff */
[----:B------:R-:W-:Y:S01]  /*0e70*/  STL [R1+0x1f0], R114 ;  /* 0x0001f07201007387 */ /* 0x000fe20000100800 */
[----:B------:R-:W-:Y:S01]  /*0e80*/  ISETP.GT.U32.AND P4, PT, R4, R15, PT ;  /* 0x0000000f0400720c */ /* 0x000fe20003f84070 */
[----:B------:R-:W-:Y:S01]  /*0e90*/  IMAD.MOV R10, RZ, RZ, -R10 ;  /* 0x000000ffff0a7224 */ /* 0x000fe200078e0a0a */
[----:B------:R-:W-:Y:S01]  /*0ea0*/  IABS R69, R86 ;  /* 0x0000005600457213 */ /* 0x000fe20000000000 */
[----:B------:R-:W-:Y:S01]  /*0eb0*/  @!P0 IMAD.IADD R9, R9, 0x1, -R4 ;  /* 0x0000000109098824 */ /* 0x000fe200078e0a04 */
[C---:B------:R-:W-:Y:S01]  /*0ec0*/  IADD3 R84, R0.reuse, 0x1f, RZ ;  /* 0x0000001f00547810 */ /* 0x040fe20007ffe0ff */
[----:B------:R-:W-:Y:S01]  /*0ed0*/  IMAD.MOV R8, RZ, RZ, -R8 ;  /* 0x000000ffff087224 */ /* 0x000fe200078e0a08 */
[----:B------:R-:W-:Y:S01]  /*0ee0*/  IADD3 R80, R0, 0x21, RZ ;  /* 0x0000002100507810 */ /* 0x000fe20007ffe0ff */
[--C-:B------:R-:W-:Y:S01]  /*0ef0*/  @!P1 IMAD.IADD R133, R133, 0x1, -R4.reuse ;  /* 0x0000000185859824 */ /* 0x100fe200078e0a04 */
[C---:B------:R-:W-:Y:S01]  /*0f00*/  ISETP.GT.U32.AND P0, PT, R4.reuse, R9, PT ;  /* 0x000000090400720c */ /* 0x040fe20003f04070 */
[C---:B------:R-:W-:Y:S01]  /*0f10*/  IMAD R21, R4.reuse, R10, R21 ;  /* 0x0000000a04157224 */ /* 0x040fe200078e0215 */
[----:B------:R-:W-:Y:S01]  /*0f20*/  IABS R71, R84 ;  /* 0x0000005400477213 */ /* 0x000fe20000000000 */
[----:B------:R-:W-:Y:S01]  /*0f30*/  IMAD.HI.U32 R10, R7, R27, RZ ;  /* 0x0000001b070a7227 */ /* 0x000fe200078e00ff */
[----:B------:R-:W-:Y:S01]  /*0f40*/  ISETP.GT.U32.AND P1, PT, R4, R133, PT ;  /* 0x000000850400720c */ /* 0x000fe20003f24070 */
[----:B------:R-:W-:Y:S01]  /*0f50*/  STL [R1+0x1ec], R112 ;  /* 0x0001ec7001007387 */ /* 0x000fe20000100800 */
[----:B------:R-:W-:Y:S01]  /*0f60*/  IABS R77, R80 ;  /* 0x00000050004d7213 */ /* 0x000fe20000000000 */
[----:B------:R-:W-:Y:S01]  /*0f70*/  @!P2 IMAD.IADD R11, R11, 0x1, -R4 ;  /* 0x000000010b0ba824 */ /* 0x000fe200078e0a04 */
[----:B------:R-:W-:Y:S01]  /*0f80*/  IADD3 R78, R0, 0x22, RZ ;  /* 0x00000022004e7810 */ /* 0x000fe20007ffe0ff */
[----:B------:R-:W-:Y:S01]  /*0f90*/  IMAD R19, R4, R8, R19 ;  /* 0x0000000804137224 */ /* 0x000fe200078e0213 */
[----:B------:R-:W-:Y:S01]  /*0fa0*/  IADD3 R76, R0, 0x23, RZ ;  /* 0x00000023004c7810 */ /* 0x000fe20007ffe0ff */
[----:B------:R-:W-:Y:S01]  /*0fb0*/  IMAD.MOV R10, RZ, RZ, -R10 ;  /* 0x000000ffff0a7224 */ /* 0x000fe200078e0a0a */
[C---:B------:R-:W-:Y:S01]  /*0fc0*/  ISETP.GT.U32.AND P3, PT, R4.reuse, R11, PT ;  /* 0x0000000b0400720c */ /* 0x040fe20003f64070 */
[----:B------:R-:W-:Y:S01]  /*0fd0*/  IMAD.HI.U32 R8, R7, R25, RZ ;  /* 0x0000001907087227 */ /* 0x000fe200078e00ff */
[C---:B------:R-:W-:Y:S01]  /*0fe0*/  ISETP.GT.U32.AND P2, PT, R4.reuse, R19, PT ;  /* 0x000000130400720c */ /* 0x040fe20003f44070 */
[----:B------:R-:W-:Y:S01]  /*0ff0*/  STL [R1+0x1e8], R110 ;  /* 0x0001e86e01007387 */ /* 0x000fe20000100800 */
[----:B------:R-:W-:Y:S01]  /*1000*/  IABS R75, R78 ;  /* 0x0000004e004b7213 */ /* 0x000fe20000000000 */
[----:B------:R-:W-:Y:S01]  /*1010*/  @!P1 IMAD.IADD R133, R133, 0x1, -R4 ;  /* 0x0000000185859824 */ /* 0x000fe200078e0a04 */
[C---:B------:R-:W-:Y:S01]  /*1020*/  ISETP.GT.U32.AND P1, PT, R4.reuse, R21, PT ;  /* 0x000000150400720c */ /* 0x040fe20003f24070 */
[----:B------:R-:W-:Y:S01]  /*1030*/  IMAD R27, R4, R10, R27 ;  /* 0x0000000a041b7224 */ /* 0x000fe200078e021b */
[----:B------:R-:W-:Y:S01]  /*1040*/  IABS R79, R76 ;  /* 0x0000004c004f7213 */ /* 0x000fe20000000000 */
[----:B------:R-:W-:Y:S01]  /*1050*/  IMAD.MOV R8, RZ, RZ, -R8 ;  /* 0x000000ffff087224 */ /* 0x000fe200078e0a08 */
[----:B------:R-:W-:Y:S01]  /*1060*/  IADD3 R74, R0, 0x24, RZ ;  /* 0x00000024004a7810 */ /* 0x000fe20007ffe0ff */
[--C-:B------:R-:W-:Y:S01]  /*1070*/  @!P4 IMAD.IADD R15, R15, 0x1, -R4.reuse ;  /* 0x000000010f0fc824 */ /* 0x100fe200078e0a04 */
[C---:B------:R-:W-:Y:S01]  /*1080*/  ISETP.GT.U32.AND P4, PT, R4.reuse, R27, PT ;  /* 0x0000001b0400720c */ /* 0x040fe20003f84070 */
[--C-:B------:R-:W-:Y:S01]  /*1090*/  @!P0 IMAD.IADD R9, R9, 0x1, -R4.reuse ;  /* 0x0000000109098824 */ /* 0x100fe200078e0a04 */
[C---:B------:R-:W-:Y:S01]  /*10a0*/  ISETP.GT.U32.AND P0, PT, R4.reuse, R23, PT ;  /* 0x000000170400720c */ /* 0x040fe20003f04070 */
[C---:B------:R-:W-:Y:S01]  /*10b0*/  IMAD R25, R4.reuse, R8, R25 ;  /* 0x0000000804197224 */ /* 0x040fe200078e0219 */
[----:B------:R-:W-:Y:S01]  /*10c0*/  IABS R81, R74 ;  /* 0x0000004a00517213 */ /* 0x000fe20000000000 */
[--C-:B------:R-:W-:Y:S01]  /*10d0*/  @!P3 IMAD.IADD R11, R11, 0x1, -R4.reuse ;  /* 0x000000010b0bb824 */ /* 0x100fe200078e0a04 */
[C---:B------:R-:W-:Y:S01]  /*10e0*/  ISETP.GT.U32.AND P3, PT, R4.reuse, R15, PT ;  /* 0x0000000f0400720c */ /* 0x040fe20003f64070 */
[--C-:B------:R-:W-:Y:S01]  /*10f0*/  @!P6 IMAD.IADD R13, R13, 0x1, -R4.reuse ;  /* 0x000000010d0de824 */ /* 0x100fe200078e0a04 */
[----:B------:R-:W-:Y:S01]  /*1100*/  ISETP.GT.U32.AND P6, PT, R4, R25, PT ;  /* 0x000000190400720c */ /* 0x000fe20003fc4070 */
[--C-:B------:R-:W-:Y:S01]  /*1110*/  @!P2 IMAD.IADD R19, R19, 0x1, -R4.reuse ;  /* 0x000000011313a824 */ /* 0x100fe200078e0a04 */
[----:B------:R-:W-:Y:S01]  /*1120*/  ISETP.GE.AND P2, PT, R0, RZ, PT ;  /* 0x000000ff0000720c */ /* 0x000fe20003f46270 */
[--C-:B------:R-:W-:Y:S01]  /*1130*/  @!P1 IMAD.IADD R21, R21, 0x1, -R4.reuse ;  /* 0x0000000115159824 */ /* 0x100fe200078e0a04 */
[----:B------:R-:W-:Y:S01]  /*1140*/  ISETP.GE.AND P1, PT, R138, RZ, PT ;  /* 0x000000ff8a00720c */ /* 0x000fe20003f26270 */
[--C-:B------:R-:W-:Y:S01]  /*1150*/  @!P5 IMAD.IADD R17, R17, 0x1, -R4.reuse ;  /* 0x000000011111d824 */ /* 0x100fe200078e0a04 */
[C---:B------:R-:W-:Y:S01]  /*1160*/  ISETP.GT.U32.AND P5, PT, R4.reuse, R13, PT ;  /* 0x0000000d0400720c */ /* 0x040fe20003fa4070 */
[--C-:B------:R-:W-:Y:S01]  /*1170*/  @!P4 IMAD.IADD R27, R27, 0x1, -R4.reuse ;  /* 0x000000011b1bc824 */ /* 0x100fe200078e0a04 */
[----:B------:R-:W-:Y:S01]  /*1180*/  ISETP.GT.U32.AND P4, PT, R4, R19, PT ;  /* 0x000000130400720c */ /* 0x000fe20003f84070 */
[C---:B------:R-:W-:Y:S01]  /*1190*/  IMAD.HI.U32 R8, R7.reuse, R29, RZ ;  /* 0x0000001d07087227 */ /* 0x040fe200078e00ff */
[C---:B------:R-:W-:Y:S01]  /*11a0*/  IADD3 R70, R0.reuse, 0x26, RZ ;  /* 0x0000002600467810 */ /* 0x040fe20007ffe0ff */
[----:B------:R-:W-:Y:S01]  /*11b0*/  STL [R1+0x1e4], R108 ;  /* 0x0001e46c01007387 */ /* 0x000fe20000100800 */
[C---:B------:R-:W-:Y:S01]  /*11c0*/  IADD3 R68, R0.reuse, 0x27, RZ ;  /* 0x0000002700447810 */ /* 0x040fe20007ffe0ff */
[----:B------:R-:W-:Y:S01]  /*11d0*/  IMAD.HI.U32 R10, R7, R31, RZ ;  /* 0x0000001f070a7227 */ /* 0x000fe200078e00ff */
[----:B------:R-:W-:Y:S01]  /*11e0*/  IABS R85, R70 ;  /* 0x0000004600557213 */ /* 0x000fe20000000000 */
[----:B------:R-:W-:Y:S01]  /*11f0*/  STL [R1+0x1e0], R106 ;  /* 0x0001e06a01007387 */ /* 0x000fe20000100800 */
[----:B------:R-:W-:Y:S01]  /*1200*/  IADD3 R66, R0, 0x28, RZ ;  /* 0x0000002800427810 */ /* 0x000fe20007ffe0ff */
[----:B------:R-:W-:Y:S01]  /*1210*/  @!P0 IMAD.IADD R23, R23, 0x1, -R4 ;  /* 0x0000000117178824 */ /* 0x000fe200078e0a04 */
[----:B------:R-:W-:Y:S01]  /*1220*/  ISETP.GE.AND P0, PT, R137, RZ, PT ;  /* 0x000000ff8900720c */ /* 0x000fe20003f06270 */
[----:B------:R-:W-:Y:S01]  /*1230*/  IMAD.MOV R8, RZ, RZ, -R8 ;  /* 0x000000ffff087224 */ /* 0x000fe200078e0a08 */
[----:B------:R-:W-:Y:S01]  /*1240*/  IABS R87, R68 ;  /* 0x0000004400577213 */ /* 0x000fe20000000000 */
[----:B------:R-:W-:Y:S01]  /*1250*/  IMAD.MOV R10, RZ, RZ, -R10 ;  /* 0x000000ffff0a7224 */ /* 0x000fe200078e0a0a */
[----:B------:R-:W-:Y:S01]  /*1260*/  IABS R89, R66 ;  /* 0x0000004200597213 */ /* 0x000fe20000000000 */
[--C-:B------:R-:W-:Y:S01]  /*1270*/  @!P3 IMAD.IADD R15, R15, 0x1, -R4.reuse ;  /* 0x000000010f0fb824 */ /* 0x100fe200078e0a04 */
[----:B------:R-:W-:Y:S01]  /*1280*/  ISETP.GT.U32.AND P3, PT, R4, R27, PT ;  /* 0x0000001b0400720c */ /* 0x000fe20003f64070 */
[--C-:B------:R-:W-:Y:S01]  /*1290*/  @!P6 IMAD.IADD R25, R25, 0x1, -R4.reuse ;  /* 0x000000011919e824 */ /* 0x100fe200078e0a04 */
[----:B------:R-:W-:Y:S01]  /*12a0*/  ISETP.GE.AND P6, PT, R136, RZ, PT ;  /* 0x000000ff8800720c */ /* 0x000fe20003fc6270 */
[----:B------:R-:W-:Y:S01]  /*12b0*/  @!P2 IMAD.MOV R9, RZ, RZ, -R9 ;  /* 0x000000ffff09a224 */ /* 0x000fe200078e0a09 */
[C---:B------:R-:W-:Y:S01]  /*12c0*/  ISETP.GT.U32.AND P2, PT, R4.reuse, R21, PT ;  /* 0x000000150400720c */ /* 0x040fe20003f44070 */
[----:B------:R-:W-:Y:S01]  /*12d0*/  @!P1 IMAD.MOV R11, RZ, RZ, -R11 ;  /* 0x000000ffff0b9224 */ /* 0x000fe200078e0a0b */
[C---:B------:R-:W-:Y:S01]  /*12e0*/  ISETP.GT.U32.AND P1, PT, R4.reuse, R23, PT ;  /* 0x000000170400720c */ /* 0x040fe20003f24070 */
[----:B------:R-:W-:Y:S01]  /*12f0*/  IMAD R29, R4, R8, R29 ;  /* 0x00000008041d7224 */ /* 0x000fe200078e021d */
[----:B------:R-:W-:Y:S01]  /*1300*/  IADD3 R64, R0, 0x29, RZ ;  /* 0x0000002900407810 */ /* 0x000fe20007ffe0ff */
[----:B------:R-:W-:Y:S01]  /*1310*/  IMAD R31, R4, R10, R31 ;  /* 0x0000000a041f7224 */ /* 0x000fe200078e021f */
[----:B------:R-:W-:Y:S01]  /*1320*/  IADD3 R60, R0, 0x2b, RZ ;  /* 0x0000002b003c7810 */ /* 0x000fe20007ffe0ff */
[----:B------:R-:W-:Y:S01]  /*1330*/  IMAD.HI.U32 R8, R7, R35, RZ ;  /* 0x0000002307087227 */ /* 0x000fe200078e00ff */
[----:B------:R-:W-:Y:S01]  /*1340*/  IABS R91, R64 ;  /* 0x00000040005b7213 */ /* 0x000fe20000000000 */
[----:B------:R-:W-:Y:S01]  /*1350*/  STL [R1+0x1dc], R104 ;  /* 0x0001dc6801007387 */ /* 0x000fe20000100800 */
[----:B------:R-:W-:Y:S01]  /*1360*/  IABS R95, R60 ;  /* 0x0000003c005f7213 */ /* 0x000fe20000000000 */
[----:B------:R-:W-:Y:S01]  /*1370*/  @!P5 IMAD.IADD R13, R13, 0x1, -R4 ;  /* 0x000000010d0dd824 */ /* 0x000fe200078e0a04 */
[----:B------:R-:W-:Y:S01]  /*1380*/  ISETP.GT.U32.AND P5, PT, R4, R17, PT ;  /* 0x000000110400720c */ /* 0x000fe20003fa4070 */
[----:B------:R-:W-:Y:S01]  /*1390*/  IMAD.MOV R8, RZ, RZ, -R8 ;  /* 0x000000ffff087224 */ /* 0x000fe200078e0a08 */
[----:B------:R-:W-:Y:S01]  /*13a0*/  IADD3 R54, R0, 0x2d, RZ ;  /* 0x0000002d00367810 */ /* 0x000fe20007ffe0ff */
[--C-:B------:R-:W-:Y:S01]  /*13b0*/  @!P4 IMAD.IADD R19, R19, 0x1, -R4.reuse ;  /* 0x000000011313c824 */ /* 0x100fe200078e0a04 */
[C---:B------:R-:W-:Y:S01]  /*13c0*/  ISETP.GT.U32.AND P4, PT, R4.reuse, R31, PT ;  /* 0x0000001f0400720c */ /* 0x040fe20003f84070 */
[----:B------:R-:W-:Y:S01]  /*13d0*/  @!P0 IMAD.MOV R13, RZ, RZ, -R13 ;  /* 0x000000ffff0d8224 */ /* 0x000fe200078e0a0d */
[----:B------:R-:W-:Y:S01]  /*13e0*/  ISETP.GT.U32.AND P0, PT, R4, R25, PT ;  /* 0x000000190400720c */ /* 0x000fe20003f04070 */
[----:B------:R-:W-:Y:S01]  /*13f0*/  IMAD.HI.U32 R10, R7, R37, RZ ;  /* 0x00000025070a7227 */ /* 0x000fe200078e00ff */
[----:B------:R-:W-:Y:S01]  /*1400*/  IADD3 R58, R0, 0x2c, RZ ;  /* 0x0000002c003a7810 */ /* 0x000fe20007ffe0ff */
[----:B------:R-:W-:Y:S01]  /*1410*/  STL [R1+0x1d8], R102 ;  /* 0x0001d86601007387 */ /* 0x000fe20000100800 */
[----:B------:R-:W-:Y:S01]  /*1420*/  IABS R99, R54 ;  /* 0x0000003600637213 */ /* 0x000fe20000000000 */
[----:B------:R-:W-:Y:S01]  /*1430*/  IMAD R35, R4, R8, R35 ;  /* 0x0000000804237224 */ /* 0x000fe200078e0223 */
[----:B------:R-:W-:Y:S01]  /*1440*/  IABS R97, R58 ;  /* 0x0000003a00617213 */ /* 0x000fe20000000000 */
[----:B------:R-:W-:Y:S01]  /*1450*/  @!P3 IMAD.IADD R27, R27, 0x1, -R4 ;  /* 0x000000011b1bb824 */ /* 0x000fe200078e0a04 */
[----:B------:R-:W-:Y:S01]  /*1460*/  ISETP.GE.AND P3, PT, R134, RZ, PT ;  /* 0x000000ff8600720c */ /* 0x000fe20003f66270 */
[----:B------:R-:W-:Y:S01]  /*1470*/  IMAD.MOV R10, RZ, RZ, -R10 ;  /* 0x000000ffff0a7224 */ /* 0x000fe200078e0a0a */
[----:B------:R-:W-:Y:S01]  /*1480*/  IADD3 R52, R0, 0x2e, RZ ;  /* 0x0000002e00347810 */ /* 0x000fe20007ffe0ff */
[----:B------:R-:W-:Y:S01]  /*1490*/  @!P6 IMAD.MOV R15, RZ, RZ, -R15 ;  /* 0x000000ffff0fe224 */ /* 0x000fe200078e0a0f */
[C---:B------:R-:W-:Y:S01]  /*14a0*/  ISETP.GT.U32.AND P6, PT, R4.reuse, R29, PT ;  /* 0x0000001d0400720c */ /* 0x040fe20003fc4070 */
[--C-:B------:R-:W-:Y:S01]  /*14b0*/  @!P2 IMAD.IADD R21, R21, 0x1, -R4.reuse ;  /* 0x000000011515a824 */ /* 0x100fe200078e0a04 */
[C---:B------:R-:W-:Y:S01]  /*14c0*/  ISETP.GT.U32.AND P2, PT, R4.reuse, R33, PT ;  /* 0x000000210400720c */ /* 0x040fe20003f44070 */
[--C-:B------:R-:W-:Y:S01]  /*14d0*/  @!P1 IMAD.IADD R23, R23, 0x1, -R4.reuse ;  /* 0x0000000117179824 */ /* 0x100fe200078e0a04 */
[C---:B------:R-:W-:Y:S01]  /*14e0*/  ISETP.GT.U32.AND P1, PT, R4.reuse, R35, PT ;  /* 0x000000230400720c */ /* 0x040fe20003f24070 */
[----:B------:R-:W-:Y:S01]  /*14f0*/  IMAD R37, R4, R10, R37 ;  /* 0x0000000a04257224 */ /* 0x000fe200078e0225 */
[----:B------:R-:W-:Y:S01]  /*1500*/  IABS R101, R52 ;  /* 0x0000003400657213 */ /* 0x000fe20000000000 */
[--C-:B------:R-:W-:Y:S01]  /*1510*/  @!P5 IMAD.IADD R17, R17, 0x1, -R4.reuse ;  /* 0x000000011111d824 */ /* 0x100fe200078e0a04 */
[----:B------:R-:W-:Y:S01]  /*1520*/  ISETP.GE.AND P5, PT, R135, RZ, PT ;  /* 0x000000ff8700720c */ /* 0x000fe20003fa6270 */
[----:B------:R-:W-:Y:S01]  /*1530*/  IMAD.HI.U32 R8, R7, R41, RZ ;  /* 0x0000002907087227 */ /* 0x000fe200078e00ff */
[C---:B------:R-:W-:Y:S01]  /*1540*/  IADD3 R46, R0.reuse, 0x31, RZ ;  /* 0x00000031002e7810 */ /* 0x040fe20007ffe0ff */
[----:B------:R-:W-:Y:S01]  /*1550*/  STL [R1+0x1d4], R100 ;  /* 0x0001d46401007387 */ /* 0x000fe20000100800 */
[----:B------:R-:W-:Y:S01]  /*1560*/  IADD3 R48, R0, 0x30, RZ ;  /* 0x0000003000307810 */ /* 0x000fe20007ffe0ff */
[--C-:B------:R-:W-:Y:S01]  /*1570*/  @!P4 IMAD.IADD R31, R31, 0x1, -R4.reuse ;  /* 0x000000011f1fc824 */ /* 0x100fe200078e0a04 */
[----:B------:R-:W-:Y:S01]  /*1580*/  ISETP.GE.AND P4, PT, R132, RZ, PT ;  /* 0x000000ff8400720c */ /* 0x000fe20003f86270 */
[----:B------:R-:W-:Y:S01]  /*1590*/  @!P0 IMAD.IADD R25, R25, 0x1, -R4 ;  /* 0x0000000119198824 */ /* 0x000fe200078e0a04 */
[----:B------:R-:W-:Y:S01]  /*15a0*/  ISETP.GT.U32.AND P0, PT, R4, R37, PT ;  /* 0x000000250400720c */ /* 0x000fe20003f04070 */
[----:B------:R-:W-:Y:S01]  /*15b0*/  IMAD.MOV R8, RZ, RZ, -R8 ;  /* 0x000000ffff087224 */ /* 0x000fe200078e0a08 */
[----:B------:R-:W-:Y:S01]  /*15c0*/  IABS R107, R46 ;  /* 0x0000002e006b7213 */ /* 0x000fe20000000000 */
[C---:B------:R-:W-:Y:S01]  /*15d0*/  IMAD.HI.U32 R10, R7.reuse, R39, RZ ;  /* 0x00000027070a7227 */ /* 0x040fe200078e00ff */
[----:B------:R-:W-:Y:S01]  /*15e0*/  IABS R105, R48 ;  /* 0x0000003000697213 */ /* 0x000fe20000000000 */
[----:B------:R-:W-:Y:S01]  /*15f0*/  STL [R1+0x1d0], R98 ;  /* 0x0001d06201007387 */ /* 0x000fe20000100800 */
[----:B------:R-:W-:Y:S01]  /*1600*/  IADD3 R42, R0, 0x33, RZ ;  /* 0x00000033002a7810 */ /* 0x000fe20007ffe0ff */
[----:B------:R-:W-:Y:S01]  /*1610*/  @!P3 IMAD.MOV R19, RZ, RZ, -R19 ;  /* 0x000000ffff13b224 */ /* 0x000fe200078e0a13 */
[C---:B------:R-:W-:Y:S01]  /*1620*/  ISETP.GT.U32.AND P3, PT, R4.reuse, R31, PT ;  /* 0x0000001f0400720c */ /* 0x040fe20003f64070 */
[----:B------:R-:W-:Y:S01]  /*1630*/  IMAD R41, R4, R8, R41 ;  /* 0x0000000804297224 */ /* 0x000fe200078e0229 */
[----:B------:R-:W-:Y:S01]  /*1640*/  IADD3 R44, R0, 0x32, RZ ;  /* 0x00000032002c7810 */ /* 0x000fe20007ffe0ff */
[----:B------:R-:W-:Y:S01]  /*1650*/  IMAD.HI.U32 R8, R7, R45, RZ ;  /* 0x0000002d07087227 */ /* 0x000fe200078e00ff */
[----:B------:R-:W-:Y:S01]  /*1660*/  IABS R111, R42 ;  /* 0x0000002a006f7213 */ /* 0x000fe20000000000 */
[----:B------:R-:W-:Y:S01]  /*1670*/  STL [R1+0x1cc], R96 ;  /* 0x0001cc6001007387 */ /* 0x000fe20000100800 */
[----:B------:R-:W-:Y:S01]  /*1680*/  IABS R109, R44 ;  /* 0x0000002c006d7213 */ /* 0x000fe20000000000 */
[--C-:B------:R-:W-:Y:S01]  /*1690*/  @!P6 IMAD.IADD R29, R29, 0x1, -R4.reuse ;  /* 0x000000011d1de824 */ /* 0x100fe200078e0a04 */
[----:B------:R-:W-:Y:S01]  /*16a0*/  ISETP.GT.U32.AND P6, PT, R4, R41, PT ;  /* 0x000000290400720c */ /* 0x000fe20003fc4070 */
[--C-:B------:R-:W-:Y:S01]  /*16b0*/  @!P2 IMAD.IADD R33, R33, 0x1, -R4.reuse ;  /* 0x000000012121a824 */ /* 0x100fe200078e0a04 */
[----:B------:R-:W-:Y:S01]  /*16c0*/  ISETP.GE.AND P2, PT, R130, RZ, PT ;  /* 0x000000ff8200720c */ /* 0x000fe20003f46270 */
[----:B------:R-:W-:Y:S01]  /*16d0*/  @!P1 IMAD.IADD R35, R35, 0x1, -R4 ;  /* 0x0000000123239824 */ /* 0x000fe200078e0a04 */
[----:B------:R-:W-:Y:S01]  /*16e0*/  ISETP.GE.AND P1, PT, R128, RZ, PT ;  /* 0x000000ff8000720c */ /* 0x000fe20003f26270 */
[----:B------:R-:W-:Y:S01]  /*16f0*/  IMAD.MOV R10, RZ, RZ, -R10 ;  /* 0x000000ffff0a7224 */ /* 0x000fe200078e0a0a */
[----:B------:R-:W-:Y:S01]  /*1700*/  IADD3 R38, R0, 0x35, RZ ;  /* 0x0000003500267810 */ /* 0x000fe20007ffe0ff */
[----:B------:R-:W-:Y:S01]  /*1710*/  IMAD.MOV R8, RZ, RZ, -R8 ;  /* 0x000000ffff087224 */ /* 0x000fe200078e0a08 */
[----:B------:R-:W-:Y:S01]  /*1720*/  STL [R1+0x1c8], R94 ;  /* 0x0001c85e01007387 */ /* 0x000fe20000100800 */
[----:B------:R-:W-:Y:S01]  /*1730*/  @!P5 IMAD.MOV R17, RZ, RZ, -R17 ;  /* 0x000000ffff11d224 */ /* 0x000fe200078e0a11 */
[C---:B------:R-:W-:Y:S01]  /*1740*/  ISETP.GT.U32.AND P5, PT, R4.reuse, R29, PT ;  /* 0x0000001d0400720c */ /* 0x040fe20003fa4070 */
[C---:B------:R-:W-:Y:S01]  /*1750*/  IMAD R39, R4.reuse, R10, R39 ;  /* 0x0000000a04277224 */ /* 0x040fe200078e0227 */
[----:B------:R-:W-:Y:S01]  /*1760*/  IABS R115, R38 ;  /* 0x0000002600737213 */ /* 0x000fe20000000000 */
[----:B------:R-:W-:Y:S01]  /*1770*/  @!P4 IMAD.MOV R21, RZ, RZ, -R21 ;  /* 0x000000ffff15c224 */ /* 0x000fe200078e0a15 */
[----:B------:R-:W-:Y:S01]  /*1780*/  ISETP.GT.U32.AND P4, PT, R4, R33, PT ;  /* 0x000000210400720c */ /* 0x000fe20003f84070 */
[----:B------:R-:W-:Y:S01]  /*1790*/  IMAD.HI.U32 R10, R7, R47, RZ ;  /* 0x0000002f070a7227 */ /* 0x000fe200078e00ff */
[C---:B------:R-:W-:Y:S01]  /*17a0*/  IADD3 R36, R0.reuse, 0x36, RZ ;  /* 0x0000003600247810 */ /* 0x040fe20007ffe0ff */
[----:B------:R-:W-:Y:S01]  /*17b0*/  STL [R1+0x1c4], R92 ;  /* 0x0001c45c01007387 */ /* 0x000fe20000100800 */
[----:B------:R-:W-:Y:S01]  /*17c0*/  IADD3 R34, R0, 0x37, RZ ;  /* 0x0000003700227810 */ /* 0x000fe20007ffe0ff */
[----:B------:R-:W-:Y:S01]  /*17d0*/  IMAD R45, R4, R8, R45 ;  /* 0x00000008042d7224 */ /* 0x000fe200078e022d */
[----:B------:R-:W-:Y:S01]  /*17e0*/  IABS R117, R36 ;  /* 0x0000002400757213 */ /* 0x000fe20000000000 */
[----:B------:R-:W-:Y:S01]  /*17f0*/  @!P0 IMAD.IADD R37, R37, 0x1, -R4 ;  /* 0x0000000125258824 */ /* 0x000fe200078e0a04 */
[----:B------:R-:W-:Y:S01]  /*1800*/  ISETP.GE.AND P0, PT, R126, RZ, PT ;  /* 0x000000ff7e00720c */ /* 0x000fe20003f06270 */
[----:B------:R-:W-:Y:S01]  /*1810*/  IMAD.MOV R10, RZ, RZ, -R10 ;  /* 0x000000ffff0a7224 */ /* 0x000fe200078e0a0a */
[----:B------:R-:W-:Y:S01]  /*1820*/  STL [R1+0x1c0], R90 ;  /* 0x0001c05a01007387 */ /* 0x000fe20000100800 */
[----:B------:R-:W-:Y:S01]  /*1830*/  @!P3 IMAD.IADD R31, R31, 0x1, -R4 ;  /* 0x000000011f1fb824 */ /* 0x000fe200078e0a04 */
[C---:B------:R-:W-:Y:S01]  /*1840*/  ISETP.GT.U32.AND P3, PT, R4.reuse, R45, PT ;  /* 0x0000002d0400720c */ /* 0x040fe20003f64070 */
[----:B------:R-:W-:Y:S01]  /*1850*/  @!P2 IMAD.MOV R23, RZ, RZ, -R23 ;  /* 0x000000ffff17a224 */ /* 0x000fe200078e0a17 */
[C---:B------:R-:W-:Y:S01]  /*1860*/  ISETP.GT.U32.AND P2, PT, R4.reuse, R35, PT ;  /* 0x000000230400720c */ /* 0x040fe20003f44070 */
[----:B------:R-:W-:Y:S01]  /*1870*/  @!P1 IMAD.MOV R25, RZ, RZ, -R25 ;  /* 0x000000ffff199224 */ /* 0x000fe200078e0a19 */
[C---:B------:R-:W-:Y:S01]  /*1880*/  ISETP.GT.U32.AND P1, PT, R4.reuse, R37, PT ;  /* 0x000000250400720c */ /* 0x040fe20003f24070 */
[----:B------:R-:W-:Y:S01]  /*1890*/  IMAD R47, R4, R10, R47 ;  /* 0x0000000a042f7224 */ /* 0x000fe200078e022f */
[----:B------:R-:W-:Y:S01]  /*18a0*/  STL [R1+0x1bc], R56 ;  /* 0x0001bc3801007387 */ /* 0x000fe20000100800 */
[----:B------:R-:W-:Y:S01]  /*18b0*/  IMAD.HI.U32 R8, R7, R49, RZ ;  /* 0x0000003107087227 */ /* 0x000fe200078e00ff */
[----:B------:R-:W-:-:S02]  /*18c0*/  IABS R119, R34 ;  /* 0x0000002200777213 */ /* 0x000fc40000000000 */
[----:B------:R-:W-:Y:S01]  /*18d0*/  STL [R1+0x1b8], R88 ;  /* 0x0001b85801007387 */ /* 0x000fe20000100800 */
[----:B------:R-:W-:Y:S01]  /*18e0*/  IMAD.HI.U32 R10, R7, R53, RZ ;  /* 0x00000035070a7227 */ /* 0x000fe200078e00ff */
[----:B------:R-:W-:Y:S02]  /*18f0*/  IADD3 R32, R0, 0x38, RZ ;  /* 0x0000003800207810 */ /* 0x000fe40007ffe0ff */
[----:B------:R-:W-:Y:S01]  /*1900*/  STL [R1+0x1b4], R86 ;  /* 0x0001b45601007387 */ /* 0x000fe20000100800 */
[----:B------:R-:W-:Y:S01]  /*1910*/  @!P5 IMAD.IADD R29, R29, 0x1, -R4 ;  /* 0x000000011d1dd824 */ /* 0x000fe200078e0a04 */
[C---:B------:R-:W-:Y:S01]  /*1920*/  ISETP.GT.U32.AND P5, PT, R4.reuse, R43, PT ;  /* 0x0000002b0400720c */ /* 0x040fe20003fa4070 */
[----:B------:R-:W-:Y:S01]  /*1930*/  IMAD.MOV R8, RZ, RZ, -R8 ;  /* 0x000000ffff087224 */ /* 0x000fe200078e0a08 */
[----:B------:R-:W-:Y:S01]  /*1940*/  STL [R1+0x1b0], R84 ;  /* 0x0001b05401007387 */ /* 0x000fe20000100800 */
[----:B------:R-:W-:Y:S01]  /*1950*/  IMAD.MOV R10, RZ, RZ, -R10 ;  /* 0x000000ffff0a7224 */ /* 0x000fe200078e0a0a */
[----:B------:R-:W-:Y:S01]  /*1960*/  IABS R121, R32 ;  /* 0x0000002000797213 */ /* 0x000fe20000000000 */
[--C-:B------:R-:W-:Y:S01]  /*1970*/  @!P4 IMAD.IADD R33, R33, 0x1, -R4.reuse ;  /* 0x000000012121c824 */ /* 0x100fe200078e0a04 */
[C---:B------:R-:W-:Y:S01]  /*1980*/  ISETP.GT.U32.AND P4, PT, R4.reuse, R47, PT ;  /* 0x0000002f0400720c */ /* 0x040fe20003f84070 */
[----:B------:R-:W-:Y:S01]  /*1990*/  @!P0 IMAD.MOV R27, RZ, RZ, -R27 ;  /* 0x000000ffff1b8224 */ /* 0x000fe200078e0a1b */
[C---:B------:R-:W-:Y:S01]  /*19a0*/  ISETP.GT.U32.AND P0, PT, R4.reuse, R39, PT ;  /* 0x000000270400720c */ /* 0x040fe20003f04070 */
[C---:B------:R-:W-:Y:S01]  /*19b0*/  IMAD R49, R4.reuse, R8, R49 ;  /* 0x0000000804317224 */ /* 0x040fe200078e0231 */
[----:B------:R-:W-:Y:S01]  /*19c0*/  STL [R1+0x1ac], R82 ;  /* 0x0001ac5201007387 */ /* 0x000fe20000100800 */
[----:B------:R-:W-:Y:S01]  /*19d0*/  IMAD R53, R4, R10, R53 ;  /* 0x0000000a04357224 */ /* 0x000fe200078e0235 */
[----:B------:R-:W-:Y:S01]  /*19e0*/  IADD3 R30, R0, 0x39, RZ ;  /* 0x00000039001e7810 */ /* 0x000fe20007ffe0ff */
[--C-:B------:R-:W-:Y:S01]  /*19f0*/  @!P3 IMAD.IADD R45, R45, 0x1, -R4.reuse ;  /* 0x000000012d2db824 */ /* 0x100fe200078e0a04 */
[----:B------:R-:W-:Y:S01]  /*1a00*/  ISETP.GE.AND P3, PT, R118, RZ, PT ;  /* 0x000000ff7600720c */ /* 0x000fe20003f66270 */
[--C-:B------:R-:W-:Y:S01]  /*1a10*/  @!P6 IMAD.IADD R41, R41, 0x1, -R4.reuse ;  /* 0x000000012929e824 */ /* 0x100fe200078e0a04 */
[----:B------:R-:W-:Y:S01]  /*1a20*/  STL [R1+0x1a8], R80 ;  /* 0x0001a85001007387 */ /* 0x000fe20000100800 */
[--C-:B------:R-:W-:Y:S01]  /*1a30*/  @!P2 IMAD.IADD R35, R35, 0x1, -R4.reuse ;  /* 0x000000012323a824 */ /* 0x100fe200078e0a04 */
[C---:B------:R-:W-:Y:S01]  /*1a40*/  ISETP.GT.U32.AND P2, PT, R4.reuse, R49, PT ;  /* 0x000000310400720c */ /* 0x040fe20003f44070 */
[--C-:B------:R-:W-:Y:S01]  /*1a50*/  @!P1 IMAD.IADD R37, R37, 0x1, -R4.reuse ;  /* 0x0000000125259824 */ /* 0x100fe200078e0a04 */
[C---:B------:R-:W-:Y:S01]  /*1a60*/  ISETP.GT.U32.AND P1, PT, R4.reuse, R53, PT ;  /* 0x000000350400720c */ /* 0x040fe20003f24070 */
[--C-:B------:R-:W-:Y:S01]  /*1a70*/  @!P5 IMAD.IADD R43, R43, 0x1, -R4.reuse ;  /* 0x000000012b2bd824 */ /* 0x100fe200078e0a04 */
[----:B------:R-:W-:Y:S01]  /*1a80*/  ISETP.GT.U32.AND P6, PT, R4, R41, PT ;  /* 0x000000290400720c */ /* 0x000fe20003fc4070 */
[----:B------:R-:W-:Y:S01]  /*1a90*/  IMAD.HI.U32 R10, R7, R57, RZ ;  /* 0x00000039070a7227 */ /* 0x000fe200078e00ff */
[----:B------:R-:W-:Y:S01]  /*1aa0*/  ISETP.GE.AND P5, PT, R120, RZ, PT ;  /* 0x000000ff7800720c */ /* 0x000fe20003fa6270 */
[----:B------:R-:W-:Y:S01]  /*1ab0*/  STL [R1+0x1a4], R78 ;  /* 0x0001a44e01007387 */ /* 0x000fe20000100800 */
[----:B------:R-:W-:Y:S01]  /*1ac0*/  IADD3 R28, R0, 0x3a, RZ ;  /* 0x0000003a001c7810 */ /* 0x000fe20007ffe0ff */
[--C-:B------:R-:W-:Y:S01]  /*1ad0*/  @!P4 IMAD.IADD R47, R47, 0x1, -R4.reuse ;  /* 0x000000012f2fc824 */ /* 0x100fe200078e0a04 */
[----:B------:R-:W-:Y:S01]  /*1ae0*/  ISETP.GE.AND P4, PT, R116, RZ, PT ;  /* 0x000000ff7400720c */ /* 0x000fe20003f86270 */
[----:B------:R-:W-:Y:S01]  /*1af0*/  @!P0 IMAD.IADD R39, R39, 0x1, -R4 ;  /* 0x0000000127278824 */ /* 0x000fe200078e0a04 */
[----:B------:R-:W-:Y:S01]  /*1b00*/  ISETP.GE.AND P0, PT, R122, RZ, PT ;  /* 0x000000ff7a00720c */ /* 0x000fe20003f06270 */
[----:B------:R-:W-:Y:S01]  /*1b10*/  IMAD.MOV R10, RZ, RZ, -R10 ;  /* 0x000000ffff0a7224 */ /* 0x000fe200078e0a0a */
[----:B------:R-:W-:Y:S01]  /*1b20*/  STL [R1+0x1a0], R76 ;  /* 0x0001a04c01007387 */ /* 0x000fe20000100800 */
[----:B------:R-:W-:Y:S01]  /*1b30*/  IMAD.HI.U32 R8, R7, R55, RZ ;  /* 0x0000003707087227 */ /* 0x000fe200078e00ff */
[----:B------:R-:W-:-:S02]  /*1b40*/  IADD3 R26, R0, 0x3b, RZ ;  /* 0x0000003b001a7810 */ /* 0x000fc40007ffe0ff */
[----:B------:R-:W-:Y:S01]  /*1b50*/  STL [R1+0x19c], R74 ;  /* 0x00019c4a01007387 */ /* 0x000fe20000100800 */
[----:B------:R-:W-:Y:S01]  /*1b60*/  @!P3 IMAD.MOV R35, RZ, RZ, -R35 ;  /* 0x000000ffff23b224 */ /* 0x000fe200078e0a23 */
[C---:B------:R-:W-:Y:S01]  /*1b70*/  ISETP.GT.U32.AND P3, PT, R4.reuse, R47, PT ;  /* 0x0000002f0400720c */ /* 0x040fe20003f64070 */
[----:B------:R-:W-:Y:S01]  /*1b80*/  IMAD R57, R4, R10, R57 ;  /* 0x0000000a04397224 */ /* 0x000fe200078e0239 */
[----:B------:R-:W-:Y:S01]  /*1b90*/  STL [R1+0x198], R72 ;  /* 0x0001984801007387 */ /* 0x000fe20000100800 */
[----:B------:R-:W-:Y:S01]  /*1ba0*/  IMAD.HI.U32 R10, R7, R61, RZ ;  /* 0x0000003d070a7227 */ /* 0x000fe200078e00ff */
[----:B------:R-:W-:Y:S02]  /*1bb0*/  IABS R123, R30 ;  /* 0x0000001e007b7213 */ /* 0x000fe40000000000 */
[----:B------:R-:W-:Y:S01]  /*1bc0*/  STL [R1+0x194], R70 ;  /* 0x0001944601007387 */ /* 0x000fe20000100800 */
[--C-:B------:R-:W-:Y:S01]  /*1bd0*/  @!P2 IMAD.IADD R49, R49, 0x1, -R4.reuse ;  /* 0x000000013131a824 */ /* 0x100fe200078e0a04 */
[----:B------:R-:W-:Y:S01]  /*1be0*/  ISETP.GE.AND P2, PT, R114, RZ, PT ;  /* 0x000000ff7200720c */ /* 0x000fe20003f46270 */
[----:B------:R-:W-:Y:S01]  /*1bf0*/  @!P1 IMAD.IADD R53, R53, 0x1, -R4 ;  /* 0x0000000135359824 */ /* 0x000fe200078e0a04 */
[----:B------:R-:W-:Y:S01]  /*1c00*/  ISETP.GT.U32.AND P1, PT, R4, R39, PT ;  /* 0x000000270400720c */ /* 0x000fe20003f24070 */
[----:B------:R-:W-:Y:S01]  /*1c10*/  IMAD.MOV R8, RZ, RZ, -R8 ;  /* 0x000000ffff087224 */ /* 0x000fe200078e0a08 */
[----:B------:R-:W-:Y:S01]  /*1c20*/  STL [R1+0x190], R68 ;  /* 0x0001904401007387 */ /* 0x000fe20000100800 */
[----:B------:R-:W-:Y:S01]  /*1c30*/  IMAD.MOV R10, RZ, RZ, -R10 ;  /* 0x000000ffff0a7224 */ /* 0x000fe200078e0a0a */
[----:B------:R-:W-:Y:S01]  /*1c40*/  IADD3 R24, R0, 0x3c, RZ ;  /* 0x0000003c00187810 */ /* 0x000fe20007ffe0ff */
[----:B------:R-:W-:Y:S01]  /*1c50*/  @!P6 IMAD.IADD R41, R41, 0x1, -R4 ;  /* 0x000000012929e824 */ /* 0x000fe200078e0a04 */
[----:B------:R-:W-:Y:S01]  /*1c60*/  ISETP.GE.AND P6, PT, R124, RZ, PT ;  /* 0x000000ff7c00720c */ /* 0x000fe20003fc6270 */
[----:B------:R-:W-:Y:S01]  /*1c70*/  @!P5 IMAD.MOV R33, RZ, RZ, -R33 ;  /* 0x000000ffff21d224 */ /* 0x000fe200078e0a21 */
[C---:B------:R-:W-:Y:S01]  /*1c80*/  ISETP.GT.U32.AND P5, PT, R4.reuse, R45, PT ;  /* 0x0000002d0400720c */ /* 0x040fe20003fa4070 */
[----:B------:R-:W-:Y:S01]  /*1c90*/  IMAD R55, R4, R8, R55 ;  /* 0x0000000804377224 */ /* 0x000fe200078e0237 */
[----:B------:R-:W-:Y:S01]  /*1ca0*/  STL [R1+0x18c], R66 ;  /* 0x00018c4201007387 */ /* 0x000fe20000100800 */
[----:B------:R-:W-:Y:S01]  /*1cb0*/  IMAD.HI.U32 R8, R7, R59, RZ ;  /* 0x0000003b07087227 */ /* 0x000fe200078e00ff */
[----:B------:R-:W-:-:S02]  /*1cc0*/  IADD3 R22, R0, 0x3d, RZ ;  /* 0x0000003d00167810 */ /* 0x000fc40007ffe0ff */
[----:B------:R-:W-:Y:S01]  /*1cd0*/  STL [R1+0x188], R64 ;  /* 0x0001884001007387 */ /* 0x000fe20000100800 */
[----:B------:R-:W-:Y:S01]  /*1ce0*/  @!P4 IMAD.MOV R37, RZ, RZ, -R37 ;  /* 0x000000ffff25c224 */ /* 0x000fe200078e0a25 */
[C---:B------:R-:W-:Y:S01]  /*1cf0*/  ISETP.GT.U32.AND P4, PT, R4.reuse, R49, PT ;  /* 0x000000310400720c */ /* 0x040fe20003f84070 */
[C---:B------:R-:W-:Y:S01]  /*1d00*/  IMAD R61, R4.reuse, R10, R61 ;  /* 0x0000000a043d7224 */ /* 0x040fe200078e023d */
[----:B------:R-:W-:Y:S01]  /*1d10*/  STL [R1+0x184], R62 ;  /* 0x0001843e01007387 */ /* 0x000fe20000100800 */
[----:B------:R-:W-:Y:S01]  /*1d20*/  @!P0 IMAD.MOV R31, RZ, RZ, -R31 ;  /* 0x000000ffff1f8224 */ /* 0x000fe200078e0a1f */
[C---:B------:R-:W-:Y:S01]  /*1d30*/  ISETP.GT.U32.AND P0, PT, R4.reuse, R43, PT ;  /* 0x0000002b0400720c */ /* 0x040fe20003f04070 */
[----:B------:R-:W-:Y:S01]  /*1d40*/  IMAD.MOV R8, RZ, RZ, -R8 ;  /* 0x000000ffff087224 */ /* 0x000fe200078e0a08 */
[----:B------:R-:W-:Y:S01]  /*1d50*/  STL [R1+0x180], R60 ;  /* 0x0001803c01007387 */ /* 0x000fe20000100800 */
[--C-:B------:R-:W-:Y:S01]  /*1d60*/  @!P3 IMAD.IADD R47, R47, 0x1, -R4.reuse ;  /* 0x000000012f2fb824 */ /* 0x100fe200078e0a04 */
[C---:B------:R-:W-:Y:S01]  /*1d70*/  ISETP.GT.U32.AND P3, PT, R4.reuse, R61, PT ;  /* 0x0000003d0400720c */ /* 0x040fe20003f64070 */
[C---:B------:R-:W-:Y:S01]  /*1d80*/  IMAD R59, R4.reuse, R8, R59 ;  /* 0x00000008043b7224 */ /* 0x040fe200078e023b */
[----:B------:R-:W-:Y:S01]  /*1d90*/  STL [R1+0x17c], R58 ;  /* 0x00017c3a01007387 */ /* 0x000fe20000100800 */
[----:B------:R-:W-:Y:S01]  /*1da0*/  @!P2 IMAD.MOV R41, RZ, RZ, -R41 ;  /* 0x000000ffff29a224 */ /* 0x000fe200078e0a29 */
[C---:B------:R-:W-:Y:S01]  /*1db0*/  ISETP.GT.U32.AND P2, PT, R4.reuse, R51, PT ;  /* 0x000000330400720c */ /* 0x040fe20003f44070 */
[--C-:B------:R-:W-:Y:S01]  /*1dc0*/  @!P1 IMAD.IADD R39, R39, 0x1, -R4.reuse ;  /* 0x0000000127279824 */ /* 0x100fe200078e0a04 */
[C---:B------:R-:W-:Y:S01]  /*1dd0*/  ISETP.GT.U32.AND P1, PT, R4.reuse, R55, PT ;  /* 0x000000370400720c */ /* 0x040fe20003f24070 */
[----:B------:R-:W-:Y:S01]  /*1de0*/  @!P6 IMAD.MOV R29, RZ, RZ, -R29 ;  /* 0x000000ffff1de224 */ /* 0x000fe200078e0a1d */
[C---:B------:R-:W-:Y:S01]  /*1df0*/  ISETP.GT.U32.AND P6, PT, R4.reuse, R53, PT ;  /* 0x000000350400720c */ /* 0x040fe20003fc4070 */
[--C-:B------:R-:W-:Y:S01]  /*1e00*/  @!P5 IMAD.IADD R45, R45, 0x1, -R4.reuse ;  /* 0x000000012d2dd824 */ /* 0x100fe200078e0a04 */
[C---:B------:R-:W-:Y:S01]  /*1e10*/  ISETP.GT.U32.AND P5, PT, R4.reuse, R59, PT ;  /* 0x0000003b0400720c */ /* 0x040fe20003fa4070 */
[--C-:B------:R-:W-:Y:S01]  /*1e20*/  @!P4 IMAD.IADD R49, R49, 0x1, -R4.reuse ;  /* 0x000000013131c824 */ /* 0x100fe200078e0a04 */
[C---:B------:R-:W-:Y:S01]  /*1e30*/  ISETP.GT.U32.AND P4, PT, R4.reuse, R65, PT ;  /* 0x000000410400720c */ /* 0x040fe20003f84070 */
[--C-:B------:R-:W-:Y:S01]  /*1e40*/  @!P0 IMAD.IADD R43, R43, 0x1, -R4.reuse ;  /* 0x000000012b2b8824 */ /* 0x100fe200078e0a04 */
[----:B------:R-:W-:Y:S01]  /*1e50*/  ISETP.GT.U32.AND P0, PT, R4, R57, PT ;  /* 0x000000390400720c */ /* 0x000fe20003f04070 */
[----:B------:R-:W-:Y:S01]  /*1e60*/  @!P3 IMAD.IADD R61, R61, 0x1, -R4 ;  /* 0x000000013d3db824 */ /* 0x000fe200078e0a04 */
[----:B------:R-:W-:Y:S01]  /*1e70*/  ISETP.GE.AND P3, PT, R102, RZ, PT ;  /* 0x000000ff6600720c */ /* 0x000fe20003f66270 */
[----:B------:R-:W-:Y:S01]  /*1e80*/  IMAD.HI.U32 R8, R7, R67, RZ ;  /* 0x0000004307087227 */ /* 0x000fe200078e00ff */
[----:B------:R-:W-:Y:S01]  /*1e90*/  STL [R1+0x178], R54 ;  /* 0x0001783601007387 */ /* 0x000fe20000100800 */
[----:B------:R-:W-:-:S02]  /*1ea0*/  IADD3 R18, R0, 0x3e, RZ ;  /* 0x0000003e00127810 */ /* 0x000fc40007ffe0ff */
[--C-:B------:R-:W-:Y:S01]  /*1eb0*/  @!P2 IMAD.IADD R51, R51, 0x1, -R4.reuse ;  /* 0x000000013333a824 */ /* 0x100fe200078e0a04 */
[----:B------:R-:W-:Y:S01]  /*1ec0*/  ISETP.GE.AND P2, PT, R110, RZ, PT ;  /* 0x000000ff6e00720c */ /* 0x000fe20003f46270 */
[----:B------:R-:W-:Y:S01]  /*1ed0*/  @!P1 IMAD.IADD R55, R55, 0x1, -R4 ;  /* 0x0000000137379824 */ /* 0x000fe200078e0a04 */
[----:B------:R-:W-:Y:S01]  /*1ee0*/  ISETP.GE.AND P1, PT, R108, RZ, PT ;  /* 0x000000ff6c00720c */ /* 0x000fe20003f26270 */
[----:B------:R-:W-:Y:S01]  /*1ef0*/  IMAD.MOV R8, RZ, RZ, -R8 ;  /* 0x000000ffff087224 */ /* 0x000fe200078e0a08 */
[----:B------:R-:W-:Y:S01]  /*1f00*/  STL [R1+0x174], R52 ;  /* 0x0001743401007387 */ /* 0x000fe20000100800 */
[--C-:B------:R-:W-:Y:S01]  /*1f10*/  @!P6 IMAD.IADD R53, R53, 0x1, -R4.reuse ;  /* 0x000000013535e824 */ /* 0x100fe200078e0a04 */
[----:B------:R-:W-:Y:S01]  /*1f20*/  ISETP.GE.AND P6, PT, R112, RZ, PT ;  /* 0x000000ff7000720c */ /* 0x000fe20003fc6270 */
[--C-:B------:R-:W-:Y:S01]  /*1f30*/  @!P5 IMAD.IADD R59, R59, 0x1, -R4.reuse ;  /* 0x000000013b3bd824 */ /* 0x100fe200078e0a04 */
[----:B------:R-:W-:Y:S01]  /*1f40*/  ISETP.GE.AND P5, PT, R104, RZ, PT ;  /* 0x000000ff6800720c */ /* 0x000fe20003fa6270 */
[----:B------:R-:W-:Y:S01]  /*1f50*/  @!P4 IMAD.IADD R65, R65, 0x1, -R4 ;  /* 0x000000014141c824 */ /* 0x000fe200078e0a04 */
[----:B------:R-:W-:Y:S01]  /*1f60*/  ISETP.GT.U32.AND P4, PT, R4, R51, PT ;  /* 0x000000330400720c */ /* 0x000fe20003f84070 */
[----:B------:R-:W-:Y:S01]  /*1f70*/  IMAD.HI.U32 R10, R7, R63, RZ ;  /* 0x0000003f070a7227 */ /* 0x000fe200078e00ff */
[----:B------:R-:W-:Y:S01]  /*1f80*/  STL [R1+0x170], R50 ;  /* 0x0001703201007387 */ /* 0x000fe20000100800 */
[----:B------:R-:W-:-:S02]  /*1f90*/  IABS R127, R26 ;  /* 0x0000001a007f7213 */ /* 0x000fc40000000000 */
[----:B------:R-:W-:Y:S01]  /*1fa0*/  IMAD R67, R4, R8, R67 ;  /* 0x0000000804437224 */ /* 0x000fe200078e0243 */
[----:B------:R-:W-:Y:S01]  /*1fb0*/  STL [R1+0x16c], R48 ;  /* 0x00016c3001007387 */ /* 0x000fe20000100800 */
[----:B------:R-:W-:Y:S01]  /*1fc0*/  @!P0 IMAD.IADD R57, R57, 0x1, -R4 ;  /* 0x0000000139398824 */ /* 0x000fe200078e0a04 */
[----:B------:R-:W-:Y:S01]  /*1fd0*/  ISETP.GE.AND P0, PT, R106, RZ, PT ;  /* 0x000000ff6a00720c */ /* 0x000fe20003f06270 */
[----:B------:R-:W-:Y:S01]  /*1fe0*/  IMAD.MOV R10, RZ, RZ, -R10 ;  /* 0x000000ffff0a7224 */ /* 0x000fe200078e0a0a */
[----:B------:R-:W-:Y:S01]  /*1ff0*/  STL [R1+0x168], R46 ;  /* 0x0001682e01007387 */ /* 0x000fe20000100800 */
[C---:B------:R-:W-:Y:S01]  /*2000*/  IMAD.HI.U32 R8, R7.reuse, R69, RZ ;  /* 0x0000004507087227 */ /* 0x040fe200078e00ff */
[----:B------:R-:W-:Y:S02]  /*2010*/  IABS R125, R28 ;  /* 0x0000001c007d7213 */ /* 0x000fe40000000000 */
[----:B------:R-:W-:Y:S01]  /*2020*/  STL [R1+0x164], R44 ;  /* 0x0001642c01007387 */ /* 0x000fe20000100800 */
[----:B------:R-:W-:Y:S01]  /*2030*/  @!P3 IMAD.MOV R53, RZ, RZ, -R53 ;  /* 0x000000ffff35b224 */ /* 0x000fe200078e0a35 */
[C---:B------:R-:W-:Y:S01]  /*2040*/  ISETP.GT.U32.AND P3, PT, R4.reuse, R67, PT ;  /* 0x000000430400720c */ /* 0x040fe20003f64070 */
[----:B------:R-:W-:Y:S01]  /*2050*/  @!P2 IMAD.MOV R43, RZ, RZ, -R43 ;  /* 0x000000ffff2ba224 */ /* 0x000fe200078e0a2b */
[C---:B------:R-:W-:Y:S01]  /*2060*/  ISETP.GT.U32.AND P2, PT, R4.reuse, R55, PT ;  /* 0x000000370400720c */ /* 0x040fe20003f44070 */
[----:B------:R-:W-:Y:S01]  /*2070*/  @!P1 IMAD.MOV R45, RZ, RZ, -R45 ;  /* 0x000000ffff2d9224 */ /* 0x000fe200078e0a2d */
[C---:B------:R-:W-:Y:S01]  /*2080*/  ISETP.GT.U32.AND P1, PT, R4.reuse, R57, PT ;  /* 0x000000390400720c */ /* 0x040fe20003f24070 */
[----:B------:R-:W-:Y:S01]  /*2090*/  IMAD R63, R4, R10, R63 ;  /* 0x0000000a043f7224 */ /* 0x000fe200078e023f */
[----:B------:R-:W-:Y:S01]  /*20a0*/  STL [R1+0x160], R42 ;  /* 0x0001602a01007387 */ /* 0x000fe20000100800 */
[----:B------:R-:W-:Y:S01]  /*20b0*/  IMAD.MOV R8, RZ, RZ, -R8 ;  /* 0x000000ffff087224 */ /* 0x000fe200078e0a08 */
[----:B------:R-:W-:Y:S01]  /*20c0*/  IABS R129, R24 ;  /* 0x0000001800817213 */ /* 0x000fe20000000000 */
[----:B------:R-:W-:Y:S01]  /*20d0*/  IMAD.HI.U32 R10, R7, R71, RZ ;  /* 0x00000047070a7227 */ /* 0x000fe200078e00ff */
[----:B------:R-:W-:Y:S01]  /*20e0*/  STL [R1+0x15c], R40 ;  /* 0x00015c2801007387 */ /* 0x000fe20000100800 */
[----:B------:R-:W-:-:S02]  /*20f0*/  IABS R131, R22 ;  /* 0x0000001600837213 */ /* 0x000fc40000000000 */
[----:B------:R-:W-:Y:S01]  /*2100*/  @!P6 IMAD.MOV R39, RZ, RZ, -R39 ;  /* 0x000000ffff27e224 */ /* 0x000fe200078e0a27 */
[C---:B------:R-:W-:Y:S01]  /*2110*/  ISETP.GT.U32.AND P6, PT, R4.reuse, R65, PT ;  /* 0x000000410400720c */ /* 0x040fe20003fc4070 */
[----:B------:R-:W-:Y:S01]  /*2120*/  @!P5 IMAD.MOV R49, RZ, RZ, -R49 ;  /* 0x000000ffff31d224 */ /* 0x000fe200078e0a31 */
[C---:B------:R-:W-:Y:S01]  /*2130*/  ISETP.GT.U32.AND P5, PT, R4.reuse, R61, PT ;  /* 0x0000003d0400720c */ /* 0x040fe20003fa4070 */
[C---:B------:R-:W-:Y:S01]  /*2140*/  IMAD R69, R4.reuse, R8, R69 ;  /* 0x0000000804457224 */ /* 0x040fe200078e0245 */
[----:B------:R-:W-:Y:S01]  /*2150*/  STL [R1+0x158], R38 ;  /* 0x0001582601007387 */ /* 0x000fe20000100800 */
[----:B------:R-:W-:Y:S02]  /*2160*/  IMAD.MOV R10, RZ, RZ, -R10 ;  /* 0x000000ffff0a7224 */ /* 0x000fe400078e0a0a */
[----:B------:R-:W-:Y:S01]  /*2170*/  IMAD.HI.U32 R8, R7, R77, RZ ;  /* 0x0000004d07087227 */ /* 0x000fe200078e00ff */
[----:B------:R-:W-:Y:S03]  /*2180*/  STL [R1+0x154], R36 ;  /* 0x0001542401007387 */ /* 0x000fe60000100800 */
[----:B------:R-:W-:Y:S01]  /*2190*/  @!P4 IMAD.IADD R51, R51, 0x1, -R4 ;  /* 0x000000013333c824 */ /* 0x000fe200078e0a04 */
[C---:B------:R-:W-:Y:S01]  /*21a0*/  ISETP.GT.U32.AND P4, PT, R4.reuse, R63, PT ;  /* 0x0000003f0400720c */ /* 0x040fe20003f84070 */
[----:B------:R-:W-:Y:S01]  /*21b0*/  @!P0 IMAD.MOV R47, RZ, RZ, -R47 ;  /* 0x000000ffff2f8224 */ /* 0x000fe200078e0a2f */
[C---:B------:R-:W-:Y:S01]  /*21c0*/  ISETP.GT.U32.AND P0, PT, R4.reuse, R59, PT ;  /* 0x0000003b0400720c */ /* 0x040fe20003f04070 */
[----:B------:R-:W-:Y:S01]  /*21d0*/  IMAD R71, R4, R10, R71 ;  /* 0x0000000a04477224 */ /* 0x000fe200078e0247 */
[----:B------:R-:W-:Y:S01]  /*21e0*/  STL [R1+0x150], R34 ;  /* 0x0001502201007387 */ /* 0x000fe20000100800 */
[----:B------:R-:W-:-:S02]  /*21f0*/  IMAD.MOV R8, RZ, RZ, -R8 ;  /* 0x000000ffff087224 */ /* 0x000fc400078e0a08 */
[--C-:B------:R-:W-:Y:S01]  /*2200*/  @!P3 IMAD.IADD R67, R67, 0x1, -R4.reuse ;  /* 0x000000014343b824 */ /* 0x100fe200078e0a04 */
[----:B------:R-:W-:Y:S01]  /*2210*/  ISETP.GE.AND P3, PT, R98, RZ, PT ;  /* 0x000000ff6200720c */ /* 0x000fe20003f66270 */
[C---:B------:R-:W-:Y:S01]  /*2220*/  IMAD R77, R4.reuse, R8, R77 ;  /* 0x00000008044d7224 */ /* 0x040fe200078e024d */
[----:B------:R-:W-:Y:S01]  /*2230*/  STL [R1+0x14c], R32 ;  /* 0x00014c2001007387 */ /* 0x000fe20000100800 */
[--C-:B------:R-:W-:Y:S01]  /*2240*/  @!P2 IMAD.IADD R55, R55, 0x1, -R4.reuse ;  /* 0x000000013737a824 */ /* 0x100fe200078e0a04 */
[C---:B------:R-:W-:Y:S01]  /*2250*/  ISETP.GT.U32.AND P2, PT, R4.reuse, R69, PT ;  /* 0x000000450400720c */ /* 0x040fe20003f44070 */
        /* <DEDUP_REMOVED lines=10> */
[----:B------:R-:W-:Y:S01]  /*2300*/  @!P3 IMAD.MOV R55, RZ, RZ, -R55 ;  /* 0x000000ffff37b224 */ /* 0x000fe200078e0a37 */
[----:B------:R-:W-:Y:S01]  /*2310*/  ISETP.GT.U32.AND P3, PT, R4, R63, PT ;  /* 0x0000003f0400720c */ /* 0x000fe20003f64070 */
[C---:B------:R-:W-:Y:S01]  /*2320*/  IMAD.HI.U32 R10, R7.reuse, R75, RZ ;  /* 0x0000004b070a7227 */ /* 0x040fe200078e00ff */
[----:B------:R-:W-:Y:S03]  /*2330*/  STL [R1+0x130], R20 ;  /* 0x0001301401007387 */ /* 0x000fe60000100800 */
[----:B------:R-:W-:Y:S01]  /*2340*/  IMAD.HI.U32 R8, R7, R79, RZ ;  /* 0x0000004f07087227 */ /* 0x000fe200078e00ff */
[----:B------:R-:W-:Y:S03]  /*2350*/  STL [R1+0x148], R30 ;  /* 0x0001481e01007387 */ /* 0x000fe60000100800 */
[--C-:B------:R-:W-:Y:S01]  /*2360*/  @!P2 IMAD.IADD R69, R69, 0x1, -R4.reuse ;  /* 0x000000014545a824 */ /* 0x100fe200078e0a04 */
[----:B------:R-:W-:Y:S01]  /*2370*/  ISETP.GE.AND P2, PT, R94, RZ, PT ;  /* 0x000000ff5e00720c */ /* 0x000fe20003f46270 */
[----:B------:R-:W-:Y:S01]  /*2380*/  @!P1 IMAD.IADD R71, R71, 0x1, -R4 ;  /* 0x0000000147479824 */ /* 0x000fe200078e0a04 */
[----:B------:R-:W-:Y:S01]  /*2390*/  ISETP.GE.AND P1, PT, R92, RZ, PT ;  /* 0x000000ff5c00720c */ /* 0x000fe20003f26270 */
[----:B------:R-:W-:Y:S01]  /*23a0*/  IMAD.MOV R10, RZ, RZ, -R10 ;  /* 0x000000ffff0a7224 */ /* 0x000fe200078e0a0a */
[----:B------:R-:W-:Y:S01]  /*23b0*/  STL [R1+0x144], R28 ;  /* 0x0001441c01007387 */ /* 0x000fe20000100800 */
[----:B------:R-:W-:-:S02]  /*23c0*/  IMAD.MOV R8, RZ, RZ, -R8 ;  /* 0x000000ffff087224 */ /* 0x000fc400078e0a08 */
        /* <DEDUP_REMOVED lines=8> */
[----:B------:R-:W-:-:S03]  /*2450*/  IMAD.HI.U32 R10, R7, R81, RZ ;  /* 0x00000051070a7227 */ /* 0x000fc600078e00ff */
[----:B------:R-:W-:Y:S01]  /*2460*/  STL [R1+0x13c], R24 ;  /* 0x00013c1801007387 */ /* 0x000fe20000100800 */
[----:B------:R-:W-:Y:S02]  /*2470*/  IMAD R79, R4, R8, R79 ;  /* 0x00000008044f7224 */ /* 0x000fe400078e024f */
        /* <DEDUP_REMOVED lines=11> */
[----:B------:R1:W-:Y:S01]  /*2530*/  STL [R1+0x220], R0 ;  /* 0x0002200001007387 */ /* 0x0003e20000100800 */
[----:B------:R-:W-:-:S03]  /*2540*/  IMAD.HI.U32 R8, R7, R85, RZ ;  /* 0x0000005507087227 */ /* 0x000fc600078e00ff */
[----:B------:R2:W-:Y:S01]  /*2550*/  STL [R1+0x134], R18 ;  /* 0x0001341201007387 */ /* 0x0005e20000100800 */
[--C-:B------:R-:W-:Y:S01]  /*2560*/  @!P6 IMAD.IADD R67, R67, 0x1, -R4.reuse ;  /* 0x000000014343e824 */ /* 0x100fe200078e0a04 */
[C---:B------:R-:W-:Y:S01]  /*2570*/  ISETP.GT.U32.AND P6, PT, R4.reuse, R75, PT ;  /* 0x0000004b0400720c */ /* 0x040fe20003fc4070 */
[----:B------:R-:W-:Y:S01]  /*2580*/  @!P5 IMAD.IADD R71, R71, 0x1, -R4 ;  /* 0x000000014747d824 */ /* 0x000fe200078e0a04 */
[C---:B------:R-:W-:Y:S01]  /*2590*/  ISETP.GT.U32.AND P5, PT, R4.reuse, R83, PT ;  /* 0x000000530400720c */ /* 0x040fe20003fa4070 */
[----:B------:R-:W-:Y:S01]  /*25a0*/  IMAD.MOV R8, RZ, RZ, -R8 ;  /* 0x000000ffff087224 */ /* 0x000fe200078e0a08 */
[----:B-1----:R-:W1:Y:S01]  /*25b0*/  S2R R0, SR_TID.X ;  /* 0x0000000000007919 */ /* 0x002e620000002100 */
[----:B------:R-:W-:Y:S01]  /*25c0*/  @!P4 IMAD.IADD R69, R69, 0x1, -R4 ;  /* 0x000000014545c824 */ /* 0x000fe200078e0a04 */
[----:B------:R-:W-:Y:S01]  /*25d0*/  ISETP.GT.U32.AND P4, PT, R4, R81, PT ;  /* 0x000000510400720c */ /* 0x000fe20003f84070 */
[----:B------:R-:W-:Y:S01]  /*25e0*/  @!P0 IMAD.MOV R65, RZ, RZ, -R65 ;  /* 0x000000ffff418224 */ /* 0x000fe200078e0a41 */
[----:B------:R-:W-:Y:S01]  /*25f0*/  ISETP.GE.AND P0, PT, R56, RZ, PT ;  /* 0x000000ff3800720c */ /* 0x000fe20003f06270 */
[----:B------:R-:W-:-:S02]  /*2600*/  IMAD R85, R4, R8, R85 ;  /* 0x0000000804557224 */ /* 0x000fc400078e0255 */
[--C-:B------:R-:W-:Y:S01]  /*2610*/  @!P3 IMAD.IADD R79, R79, 0x1, -R4.reuse ;  /* 0x000000014f4fb824 */ /* 0x100fe200078e0a04 */
[----:B------:R-:W-:Y:S01]  /*2620*/  ISETP.GE.AND P3, PT, R86, RZ, PT ;  /* 0x000000ff5600720c */ /* 0x000fe20003f66270 */
[--C-:B------:R-:W-:Y:S01]  /*2630*/  @!P1 IMAD.IADD R73, R73, 0x1, -R4.reuse ;  /* 0x0000000149499824 */ /* 0x100fe200078e0a04 */
[----:B------:R-:W-:Y:S01]  /*2640*/  ISETP.GT.U32.AND P1, PT, R4, R85, PT ;  /* 0x000000550400720c */ /* 0x000fe20003f24070 */
[----:B------:R-:W-:Y:S01]  /*2650*/  @!P2 IMAD.IADD R77, R77, 0x1, -R4 ;  /* 0x000000014d4da824 */ /* 0x000fe200078e0a04 */
[----:B------:R-:W-:Y:S01]  /*2660*/  ISETP.GE.AND P2, PT, R88, RZ, PT ;  /* 0x000000ff5800720c */ /* 0x000fe20003f46270 */
[----:B------:R-:W-:-:S04]  /*2670*/  IMAD.HI.U32 R10, R7, R87, RZ ;  /* 0x00000057070a7227 */ /* 0x000fc800078e00ff */
[----:B------:R-:W-:-:S04]  /*2680*/  IMAD.HI.U32 R8, R7, R89, RZ ;  /* 0x0000005907087227 */ /* 0x000fc800078e00ff */
[--C-:B------:R-:W-:Y:S02]  /*2690*/  @!P6 IMAD.IADD R75, R75, 0x1, -R4.reuse ;  /* 0x000000014b4be824 */ /* 0x100fe400078e0a04 */
[----:B------:R-:W-:Y:S01]  /*26a0*/  @!P5 IMAD.IADD R83, R83, 0x1, -R4 ;  /* 0x000000015353d824 */ /* 0x000fe200078e0a04 */
[----:B------:R-:W-:Y:S01]  /*26b0*/  ISETP.GE.AND P5, PT, R82, RZ, PT ;  /* 0x000000ff5200720c */ /* 0x000fe20003fa6270 */
[----:B------:R-:W-:Y:S01]  /*26c0*/  IMAD.MOV R10, RZ, RZ, -R10 ;  /* 0x000000ffff0a7224 */ /* 0x000fe200078e0a0a */
[----:B-1----:R-:W-:Y:S01]  /*26d0*/  LOP3.LUT R162, R0, 0x3f, RZ, 0xc0, !PT ;  /* 0x0000003f00a27812 */ /* 0x002fe200078ec0ff */
[----:B------:R-:W-:Y:S02]  /*26e0*/  IMAD.MOV R8, RZ, RZ, -R8 ;  /* 0x000000ffff087224 */ /* 0x000fe400078e0a08 */
[----:B------:R-:W-:Y:S01]  /*26f0*/  @!P4 IMAD.IADD R81, R81, 0x1, -R4 ;  /* 0x000000015151c824 */ /* 0x000fe200078e0a04 */
[----:B------:R-:W-:Y:S01]  /*2700*/  ISETP.GE.AND P4, PT, R84, RZ, PT ;  /* 0x000000ff5400720c */ /* 0x000fe20003f86270 */
[----:B------:R-:W-:Y:S01]  /*2710*/  @!P0 IMAD.MOV R67, RZ, RZ, -R67 ;  /* 0x000000ffff438224 */ /* 0x000fe200078e0a43 */
[C---:B------:R-:W-:Y:S01]  /*2720*/  ISETP.GT.U32.AND P0, PT, R4.reuse, R75, PT ;  /* 0x0000004b0400720c */ /* 0x040fe20003f04070 */
[----:B------:R-:W-:-:S02]  /*2730*/  IMAD R87, R4, R10, R87 ;  /* 0x0000000a04577224 */ /* 0x000fc400078e0257 */
[----:B------:R-:W-:-:S03]  /*2740*/  IMAD.HI.U32 R10, R7, R91, RZ ;  /* 0x0000005b070a7227 */ /* 0x000fc600078e00ff */
[C---:B------:R-:W-:Y:S01]  /*2750*/  ISETP.GT.U32.AND P6, PT, R4.reuse, R87, PT ;  /* 0x000000570400720c */ /* 0x040fe20003fc4070 */
[----:B------:R-:W-:Y:S02]  /*2760*/  IMAD R89, R4, R8, R89 ;  /* 0x0000000804597224 */ /* 0x000fe400078e0259 */
[----:B------:R-:W-:-:S04]  /*2770*/  IMAD.HI.U32 R8, R7, R95, RZ ;  /* 0x0000005f07087227 */ /* 0x000fc800078e00ff */
[----:B------:R-:W-:Y:S01]  /*2780*/  @!P3 IMAD.MOV R69, RZ, RZ, -R69 ;  /* 0x000000ffff45b224 */ /* 0x000fe200078e0a45 */
[----:B------:R-:W-:Y:S01]  /*2790*/  ISETP.GT.U32.AND P3, PT, R4, R81, PT ;  /* 0x000000510400720c */ /* 0x000fe20003f64070 */
[----:B------:R-:W-:Y:S02]  /*27a0*/  IMAD.MOV R10, RZ, RZ, -R10 ;  /* 0x000000ffff0a7224 */ /* 0x000fe400078e0a0a */
[----:B------:R-:W-:Y:S01]  /*27b0*/  @!P1 IMAD.IADD R85, R85, 0x1, -R4 ;  /* 0x0000000155559824 */ /* 0x000fe200078e0a04 */
[----:B------:R-:W-:Y:S01]  /*27c0*/  ISETP.GE.AND P1, PT, R80, RZ, PT ;  /* 0x000000ff5000720c */ /* 0x000fe20003f26270 */
[----:B------:R-:W-:Y:S01]  /*27d0*/  @!P2 IMAD.MOV R63, RZ, RZ, -R63 ;  /* 0x000000ffff3fa224 */ /* 0x000fe200078e0a3f */
[C---:B------:R-:W-:Y:S01]  /*27e0*/  ISETP.GT.U32.AND P2, PT, R4.reuse, R79, PT ;  /* 0x0000004f0400720c */ /* 0x040fe20003f44070 */
[----:B------:R-:W-:Y:S02]  /*27f0*/  IMAD.MOV R8, RZ, RZ, -R8 ;  /* 0x000000ffff087224 */ /* 0x000fe400078e0a08 */
[----:B------:R-:W-:-:S02]  /*2800*/  IMAD R91, R4, R10, R91 ;  /* 0x0000000a045b7224 */ /* 0x000fc400078e025b */
[----:B------:R-:W-:Y:S01]  /*2810*/  @!P5 IMAD.MOV R73, RZ, RZ, -R73 ;  /* 0x000000ffff49d224 */ /* 0x000fe200078e0a49 */
[C---:B------:R-:W-:Y:S01]  /*2820*/  ISETP.GT.U32.AND P5, PT, R4.reuse, R85, PT ;  /* 0x000000550400720c */ /* 0x040fe20003fa4070 */
[----:B------:R-:W-:Y:S02]  /*2830*/  IMAD R95, R4, R8, R95 ;  /* 0x00000008045f7224 */ /* 0x000fe400078e025f */
[----:B------:R-:W-:-:S04]  /*2840*/  IMAD.HI.U32 R8, R7, R99, RZ ;  /* 0x0000006307087227 */ /* 0x000fc800078e00ff */
[----:B------:R-:W-:Y:S01]  /*2850*/  @!P4 IMAD.MOV R71, RZ, RZ, -R71 ;  /* 0x000000ffff47c224 */ /* 0x000fe200078e0a47 */
[----:B------:R-:W-:Y:S01]  /*2860*/  ISETP.GT.U32.AND P4, PT, R4, R83, PT ;  /* 0x000000530400720c */ /* 0x000fe20003f84070 */
[----:B------:R-:W-:-:S04]  /*2870*/  IMAD.HI.U32 R10, R7, R97, RZ ;  /* 0x00000061070a7227 */ /* 0x000fc800078e00ff */
[----:B------:R-:W-:Y:S01]  /*2880*/  @!P0 IMAD.IADD R75, R75, 0x1, -R4 ;  /* 0x000000014b4b8824 */ /* 0x000fe200078e0a04 */
[C---:B------:R-:W-:Y:S01]  /*2890*/  ISETP.GT.U32.AND P0, PT, R4.reuse, R91, PT ;  /* 0x0000005b0400720c */ /* 0x040fe20003f04070 */
[----:B------:R-:W-:Y:S02]  /*28a0*/  IMAD.MOV R8, RZ, RZ, -R8 ;  /* 0x000000ffff087224 */ /* 0x000fe400078e0a08 */
[----:B------:R-:W-:Y:S02]  /*28b0*/  IMAD.MOV R10, RZ, RZ, -R10 ;  /* 0x000000ffff0a7224 */ /* 0x000fe400078e0a0a */
[--C-:B------:R-:W-:Y:S01]  /*28c0*/  @!P3 IMAD.IADD R81, R81, 0x1, -R4.reuse ;  /* 0x000000015151b824 */ /* 0x100fe200078e0a04 */
[C---:B------:R-:W-:Y:S01]  /*28d0*/  ISETP.GT.U32.AND P3, PT, R4.reuse, R95, PT ;  /* 0x0000005f0400720c */ /* 0x040fe20003f64070 */
[C---:B------:R-:W-:Y:S02]  /*28e0*/  IMAD R99, R4.reuse, R8, R99 ;  /* 0x0000000804637224 */ /* 0x040fe400078e0263 */
[----:B------:R-:W-:Y:S01]  /*28f0*/  @!P1 IMAD.MOV R77, RZ, RZ, -R77 ;  /* 0x000000ffff4d9224 */ /* 0x000fe200078e0a4d */
[C---:B------:R-:W-:Y:S01]  /*2900*/  ISETP.GT.U32.AND P1, PT, R4.reuse, R89, PT ;  /* 0x000000590400720c */ /* 0x040fe20003f24070 */
[----:B------:R-:W-:Y:S01]  /*2910*/  @!P2 IMAD.IADD R79, R79, 0x1, -R4 ;  /* 0x000000014f4fa824 */ /* 0x000fe200078e0a04 */
[C---:B------:R-:W-:Y:S01]  /*2920*/  ISETP.GT.U32.AND P2, PT, R4.reuse, R93, PT ;  /* 0x0000005d0400720c */ /* 0x040fe20003f44070 */
[----:B------:R-:W-:-:S02]  /*2930*/  IMAD R97, R4, R10, R97 ;  /* 0x0000000a04617224 */ /* 0x000fc400078e0261 */
[--C-:B------:R-:W-:Y:S01]  /*2940*/  @!P5 IMAD.IADD R85, R85, 0x1, -R4.reuse ;  /* 0x000000015555d824 */ /* 0x100fe200078e0a04 */
[C---:B------:R-:W-:Y:S01]  /*2950*/  ISETP.GT.U32.AND P5, PT, R4.reuse, R99, PT ;  /* 0x000000630400720c */ /* 0x040fe20003fa4070 */
[--C-:B------:R-:W-:Y:S01]  /*2960*/  @!P4 IMAD.IADD R83, R83, 0x1, -R4.reuse ;  /* 0x000000015353c824 */ /* 0x100fe200078e0a04 */
[----:B------:R-:W-:Y:S01]  /*2970*/  ISETP.GT.U32.AND P4, PT, R4, R97, PT ;  /* 0x000000610400720c */ /* 0x000fe20003f84070 */
[--C-:B------:R-:W-:Y:S02]  /*2980*/  @!P6 IMAD.IADD R87, R87, 0x1, -R4.reuse ;  /* 0x000000015757e824 */ /* 0x100fe400078e0a04 */
[----:B------:R-:W-:Y:S01]  /*2990*/  @!P0 IMAD.IADD R91, R91, 0x1, -R4 ;  /* 0x000000015b5b8824 */ /* 0x000fe200078e0a04 */
[----:B------:R-:W-:Y:S01]  /*29a0*/  ISETP.GE.AND P0, PT, R74, RZ, PT ;  /* 0x000000ff4a00720c */ /* 0x000fe20003f06270 */
[----:B------:R-:W-:Y:S01]  /*29b0*/  IMAD.HI.U32 R10, R7, R101, RZ ;  /* 0x00000065070a7227 */ /* 0x000fe200078e00ff */
[----:B------:R-:W-:-:S03]  /*29c0*/  ISETP.GT.U32.AND P6, PT, R4, R87, PT ;  /* 0x000000570400720c */ /* 0x000fc60003fc4070 */
[----:B------:R-:W-:Y:S01]  /*29d0*/  @!P3 IMAD.IADD R95, R95, 0x1, -R4 ;  /* 0x000000015f5fb824 */ /* 0x000fe200078e0a04 */
[----:B------:R-:W-:Y:S01]  /*29e0*/  ISETP.GE.AND P3, PT, R70, RZ, PT ;  /* 0x000000ff4600720c */ /* 0x000fe20003f66270 */
[----:B------:R-:W-:Y:S02]  /*29f0*/  IMAD.MOV R10, RZ, RZ, -R10 ;  /* 0x000000ffff0a7224 */ /* 0x000fe400078e0a0a */
[--C-:B------:R-:W-:Y:S01]  /*2a00*/  @!P1 IMAD.IADD R89, R89, 0x1, -R4.reuse ;  /* 0x0000000159599824 */ /* 0x100fe200078e0a04 */
[----:B------:R-:W-:Y:S01]  /*2a10*/  ISETP.GE.AND P1, PT, R76, RZ, PT ;  /* 0x000000ff4c00720c */ /* 0x000fe20003f26270 */
[--C-:B------:R-:W-:Y:S01]  /*2a20*/  @!P2 IMAD.IADD R93, R93, 0x1, -R4.reuse ;  /* 0x000000015d5da824 */ /* 0x100fe200078e0a04 */
[----:B------:R-:W-:Y:S01]  /*2a30*/  ISETP.GE.AND P2, PT, R72, RZ, PT ;  /* 0x000000ff4800720c */ /* 0x000fe20003f46270 */
[C---:B------:R-:W-:Y:S02]  /*2a40*/  IMAD R101, R4.reuse, R10, R101 ;  /* 0x0000000a04657224 */ /* 0x040fe400078e0265 */
[----:B------:R-:W-:Y:S01]  /*2a50*/  @!P5 IMAD.IADD R99, R99, 0x1, -R4 ;  /* 0x000000016363d824 */ /* 0x000fe200078e0a04 */
[----:B------:R-:W-:Y:S01]  /*2a60*/  ISETP.GT.U32.AND P5, PT, R4, R89, PT ;  /* 0x000000590400720c */ /* 0x000fe20003fa4070 */
[----:B------:R-:W-:-:S04]  /*2a70*/  IMAD.HI.U32 R10, R7, R107, RZ ;  /* 0x0000006b070a7227 */ /* 0x000fc800078e00ff */
[----:B------:R-:W-:Y:S01]  /*2a80*/  @!P4 IMAD.IADD R97, R97, 0x1, -R4 ;  /* 0x000000016161c824 */ /* 0x000fe200078e0a04 */
[----:B------:R-:W-:Y:S01]  /*2a90*/  ISETP.GE.AND P4, PT, R68, RZ, PT ;  /* 0x000000ff4400720c */ /* 0x000fe20003f86270 */
[----:B------:R-:W-:-:S04]  /*2aa0*/  IMAD.HI.U32 R8, R7, R105, RZ ;  /* 0x0000006907087227 */ /* 0x000fc800078e00ff */
[----:B------:R-:W-:Y:S01]  /*2ab0*/  @!P0 IMAD.MOV R81, RZ, RZ, -R81 ;  /* 0x000000ffff518224 */ /* 0x000fe200078e0a51 */
[----:B------:R-:W-:Y:S01]  /*2ac0*/  ISETP.GT.U32.AND P0, PT, R4, R93, PT ;  /* 0x0000005d0400720c */ /* 0x000fe20003f04070 */
[----:B------:R-:W-:Y:S02]  /*2ad0*/  IMAD.MOV R10, RZ, RZ, -R10 ;  /* 0x000000ffff0a7224 */ /* 0x000fe400078e0a0a */
[----:B------:R-:W-:Y:S02]  /*2ae0*/  IMAD.MOV R8, RZ, RZ, -R8 ;  /* 0x000000ffff087224 */ /* 0x000fe400078e0a08 */
[----:B------:R-:W-:Y:S01]  /*2af0*/  @!P6 IMAD.IADD R87, R87, 0x1, -R4 ;  /* 0x000000015757e824 */ /* 0x000fe200078e0a04 */
[----:B------:R-:W-:Y:S01]  /*2b00*/  ISETP.GE.AND P6, PT, R78, RZ, PT ;  /* 0x000000ff4e00720c */ /* 0x000fe20003fc6270 */
[----:B------:R-:W-:Y:S01]  /*2b10*/  @!P3 IMAD.MOV R85, RZ, RZ, -R85 ;  /* 0x000000ffff55b224 */ /* 0x000fe200078e0a55 */
[C---:B------:R-:W-:Y:S01]  /*2b20*/  ISETP.GT.U32.AND P3, PT, R4.reuse, R97, PT ;  /* 0x000000610400720c */ /* 0x040fe20003f64070 */
[----:B------:R-:W-:-:S02]  /*2b30*/  IMAD R107, R4, R10, R107 ;  /* 0x0000000a046b7224 */ /* 0x000fc400078e026b */
[----:B------:R-:W-:-:S04]  /*2b40*/  IMAD.HI.U32 R10, R7, R111, RZ ;  /* 0x0000006f070a7227 */ /* 0x000fc800078e00ff */
[----:B------:R-:W-:Y:S01]  /*2b50*/  @!P1 IMAD.MOV R79, RZ, RZ, -R79 ;  /* 0x000000ffff4f9224 */ /* 0x000fe200078e0a4f */
[C---:B------:R-:W-:Y:S01]  /*2b60*/  ISETP.GT.U32.AND P1, PT, R4.reuse, R91, PT ;  /* 0x0000005b0400720c */ /* 0x040fe20003f24070 */
[----:B------:R-:W-:Y:S01]  /*2b70*/  @!P2 IMAD.MOV R83, RZ, RZ, -R83 ;  /* 0x000000ffff53a224 */ /* 0x000fe200078e0a53 */
[C---:B------:R-:W-:Y:S01]  /*2b80*/  ISETP.GT.U32.AND P2, PT, R4.reuse, R95, PT ;  /* 0x0000005f0400720c */ /* 0x040fe20003f44070 */
[----:B------:R-:W-:Y:S02]  /*2b90*/  IMAD R105, R4, R8, R105 ;  /* 0x0000000804697224 */ /* 0x000fe400078e0269 */
[----:B------:R-:W-:-:S04]  /*2ba0*/  IMAD.HI.U32 R8, R7, R109, RZ ;  /* 0x0000006d07087227 */ /* 0x000fc800078e00ff */
[----:B------:R-:W-:Y:S02]  /*2bb0*/  IMAD.MOV R10, RZ, RZ, -R10 ;  /* 0x000000ffff0a7224 */ /* 0x000fe400078e0a0a */
[----:B------:R-:W-:Y:S01]  /*2bc0*/  @!P5 IMAD.IADD R89, R89, 0x1, -R4 ;  /* 0x000000015959d824 */ /* 0x000fe200078e0a04 */
[C---:B------:R-:W-:Y:S01]  /*2bd0*/  ISETP.GT.U32.AND P5, PT, R4.reuse, R103, PT ;  /* 0x000000670400720c */ /* 0x040fe20003fa4070 */
[----:B------:R-:W-:Y:S02]  /*2be0*/  IMAD.MOV R8, RZ, RZ, -R8 ;  /* 0x000000ffff087224 */ /* 0x000fe400078e0a08 */
[----:B------:R-:W-:Y:S01]  /*2bf0*/  @!P4 IMAD.MOV R87, RZ, RZ, -R87 ;  /* 0x000000ffff57c224 */ /* 0x000fe200078e0a57 */
[C---:B------:R-:W-:Y:S01]  /*2c00*/  ISETP.GT.U32.AND P4, PT, R4.reuse, R101, PT ;  /* 0x000000650400720c */ /* 0x040fe20003f84070 */
[C---:B------:R-:W-:Y:S02]  /*2c10*/  IMAD R111, R4.reuse, R10, R111 ;  /* 0x0000000a046f7224 */ /* 0x040fe400078e026f */
[----:B------:R-:W-:Y:S01]  /*2c20*/  @!P0 IMAD.IADD R93, R93, 0x1, -R4 ;  /* 0x000000015d5d8824 */ /* 0x000fe200078e0a04 */
[C---:B------:R-:W-:Y:S01]  /*2c30*/  ISETP.GT.U32.AND P0, PT, R4.reuse, R107, PT ;  /* 0x0000006b0400720c */ /* 0x040fe20003f04070 */
[----:B------:R-:W-:-:S02]  /*2c40*/  IMAD R109, R4, R8, R109 ;  /* 0x00000008046d7224 */ /* 0x000fc400078e026d */
        /* <DEDUP_REMOVED lines=12> */
[----:B------:R-:W-:Y:S01]  /*2d10*/  @!P0 IMAD.IADD R107, R107, 0x1, -R4 ;  /* 0x000000016b6b8824 */ /* 0x000fe200078e0a04 */
[----:B------:R-:W-:Y:S01]  /*2d20*/  ISETP.GE.AND P0, PT, R58, RZ, PT ;  /* 0x000000ff3a00720c */ /* 0x000fe20003f06270 */
[----:B------:R-:W-:-:S04]  /*2d30*/  IMAD.HI.U32 R8, R7, R115, RZ ;  /* 0x0000007307087227 */ /* 0x000fc800078e00ff */
[--C-:B------:R-:W-:Y:S01]  /*2d40*/  @!P6 IMAD.IADD R99, R99, 0x1, -R4.reuse ;  /* 0x000000016363e824 */ /* 0x100fe200078e0a04 */
[----:B------:R-:W-:Y:S01]  /*2d50*/  ISETP.GE.AND P6, PT, R66, RZ, PT ;  /* 0x000000ff4200720c */ /* 0x000fe20003fc6270 */
[--C-:B------:R-:W-:Y:S01]  /*2d60*/  @!P3 IMAD.IADD R111, R111, 0x1, -R4.reuse ;  /* 0x000000016f6fb824 */ /* 0x100fe200078e0a04 */
[----:B------:R-:W-:Y:S01]  /*2d70*/  ISETP.GT.U32.AND P3, PT, R4, R101, PT ;  /* 0x000000650400720c */ /* 0x000fe20003f64070 */
[--C-:B------:R-:W-:Y:S01]  /*2d80*/  @!P1 IMAD.IADD R105, R105, 0x1, -R4.reuse ;  /* 0x0000000169699824 */ /* 0x100fe200078e0a04 */
[----:B------:R-:W-:Y:S01]  /*2d90*/  ISETP.GE.AND P1, PT, R60, RZ, PT ;  /* 0x000000ff3c00720c */ /* 0x000fe20003f26270 */
[----:B------:R-:W-:Y:S01]  /*2da0*/  @!P2 IMAD.IADD R109, R109, 0x1, -R4 ;  /* 0x000000016d6da824 */ /* 0x000fe200078e0a04 */
[----:B------:R-:W-:Y:S01]  /*2db0*/  ISETP.GE.AND P2, PT, R54, RZ, PT ;  /* 0x000000ff3600720c */ /* 0x000fe20003f46270 */
[----:B------:R-:W-:Y:S02]  /*2dc0*/  IMAD.MOV R8, RZ, RZ, -R8 ;  /* 0x000000ffff087224 */ /* 0x000fe400078e0a08 */
[----:B------:R-:W-:Y:S01]  /*2dd0*/  @!P5 IMAD.MOV R93, RZ, RZ, -R93 ;  /* 0x000000ffff5dd224 */ /* 0x000fe200078e0a5d */
[----:B------:R-:W-:Y:S01]  /*2de0*/  ISETP.GT.U32.AND P5, PT, R4, R105, PT ;  /* 0x000000690400720c */ /* 0x000fe20003fa4070 */
[----:B------:R-:W-:-:S04]  /*2df0*/  IMAD.HI.U32 R10, R7, R117, RZ ;  /* 0x00000075070a7227 */ /* 0x000fc800078e00ff */
[----:B------:R-:W-:Y:S02]  /*2e00*/  IMAD R115, R4, R8, R115 ;  /* 0x0000000804737224 */ /* 0x000fe400078e0273 */
[----:B------:R-:W-:-:S04]  /*2e10*/  IMAD.HI.U32 R8, R7, R119, RZ ;  /* 0x0000007707087227 */ /* 0x000fc800078e00ff */
[----:B------:R-:W-:Y:S01]  /*2e20*/  @!P4 IMAD.MOV R91, RZ, RZ, -R91 ;  /* 0x000000ffff5bc224 */ /* 0x000fe200078e0a5b */
[C---:B------:R-:W-:Y:S01]  /*2e30*/  ISETP.GT.U32.AND P4, PT, R4.reuse, R103, PT ;  /* 0x000000670400720c */ /* 0x040fe20003f84070 */
[----:B------:R-:W-:Y:S01]  /*2e40*/  @!P0 IMAD.MOV R97, RZ, RZ, -R97 ;  /* 0x000000ffff618224 */ /* 0x000fe200078e0a61 */
[C---:B------:R-:W-:Y:S01]  /*2e50*/  ISETP.GT.U32.AND P0, PT, R4.reuse, R109, PT ;  /* 0x0000006d0400720c */ /* 0x040fe20003f04070 */
[----:B------:R-:W-:Y:S02]  /*2e60*/  IMAD.MOV R10, RZ, RZ, -R10 ;  /* 0x000000ffff0a7224 */ /* 0x000fe400078e0a0a */
[----:B------:R-:W-:Y:S02]  /*2e70*/  IMAD.MOV R8, RZ, RZ, -R8 ;  /* 0x000000ffff087224 */ /* 0x000fe400078e0a08 */
[----:B------:R-:W-:Y:S01]  /*2e80*/  @!P6 IMAD.MOV R89, RZ, RZ, -R89 ;  /* 0x000000ffff59e224 */ /* 0x000fe200078e0a59 */
[C---:B------:R-:W-:Y:S01]  /*2e90*/  ISETP.GT.U32.AND P6, PT, R4.reuse, R107, PT ;  /* 0x0000006b0400720c */ /* 0x040fe20003fc4070 */
[----:B------:R-:W-:Y:S01]  /*2ea0*/  @!P3 IMAD.IADD R101, R101, 0x1, -R4 ;  /* 0x000000016565b824 */ /* 0x000fe200078e0a04 */
[C---:B------:R-:W-:Y:S01]  /*2eb0*/  ISETP.GT.U32.AND P3, PT, R4.reuse, R115, PT ;  /* 0x000000730400720c */ /* 0x040fe20003f64070 */
[----:B------:R-:W-:-:S02]  /*2ec0*/  IMAD R117, R4, R10, R117 ;  /* 0x0000000a04757224 */ /* 0x000fc400078e0275 */
[----:B------:R-:W-:-:S04]  /*2ed0*/  IMAD.HI.U32 R10, R7, R121, RZ ;  /* 0x00000079070a7227 */ /* 0x000fc800078e00ff */
[C---:B------:R-:W-:Y:S02]  /*2ee0*/  IMAD R119, R4.reuse, R8, R119 ;  /* 0x0000000804777224 */ /* 0x040fe400078e0277 */
[----:B------:R-:W-:Y:S01]  /*2ef0*/  @!P2 IMAD.MOV R99, RZ, RZ, -R99 ;  /* 0x000000ffff63a224 */ /* 0x000fe200078e0a63 */
[C---:B------:R-:W-:Y:S01]  /*2f00*/  ISETP.GT.U32.AND P2, PT, R4.reuse, R113, PT ;  /* 0x000000710400720c */ /* 0x040fe20003f44070 */
[----:B------:R-:W-:Y:S02]  /*2f10*/  IMAD.MOV R10, RZ, RZ, -R10 ;  /* 0x000000ffff0a7224 */ /* 0x000fe400078e0a0a */
[----:B------:R-:W-:Y:S01]  /*2f20*/  @!P1 IMAD.MOV R95, RZ, RZ, -R95 ;  /* 0x000000ffff5f9224 */ /* 0x000fe200078e0a5f */
[C---:B------:R-:W-:Y:S01]  /*2f30*/  ISETP.GT.U32.AND P1, PT, R4.reuse, R111, PT ;  /* 0x0000006f0400720c */ /* 0x040fe20003f24070 */
[--C-:B------:R-:W-:Y:S01]  /*2f40*/  @!P5 IMAD.IADD R105, R105, 0x1, -R4.reuse ;  /* 0x000000016969d824 */ /* 0x100fe200078e0a04 */
[C---:B------:R-:W-:Y:S01]  /*2f50*/  ISETP.GT.U32.AND P5, PT, R4.reuse, R119, PT ;  /* 0x000000770400720c */ /* 0x040fe20003fa4070 */
[----:B------:R-:W-:Y:S01]  /*2f60*/  @!P4 IMAD.IADD R103, R103, 0x1, -R4 ;  /* 0x000000016767c824 */ /* 0x000fe200078e0a04 */
[C---:B------:R-:W-:Y:S01]  /*2f70*/  ISETP.GT.U32.AND P4, PT, R4.reuse, R117, PT ;  /* 0x000000750400720c */ /* 0x040fe20003f84070 */
[----:B------:R-:W-:-:S02]  /*2f80*/  IMAD R121, R4, R10, R121 ;  /* 0x0000000a04797224 */ /* 0x000fc400078e0279 */
        /* <DEDUP_REMOVED lines=12> */
[----:B------:R-:W-:Y:S01]  /*3050*/  ISETP.GE.AND P5, PT, R42, RZ, PT ;  /* 0x000000ff2a00720c */ /* 0x000fe20003fa6270 */
[----:B------:R-:W-:Y:S01]  /*3060*/  @!P4 IMAD.IADD R117, R117, 0x1, -R4 ;  /* 0x000000017575c824 */ /* 0x000fe200078e0a04 */
[----:B------:R-:W-:Y:S01]  /*3070*/  ISETP.GE.AND P4, PT, R44, RZ, PT ;  /* 0x000000ff2c00720c */ /* 0x000fe20003f86270 */
[----:B------:R-:W-:Y:S02]  /*3080*/  IMAD.MOV R8, RZ, RZ, -R8 ;  /* 0x000000ffff087224 */ /* 0x000fe400078e0a08 */
[----:B------:R-:W-:Y:S01]  /*3090*/  @!P0 IMAD.MOV R101, RZ, RZ, -R101 ;  /* 0x000000ffff658224 */ /* 0x000fe200078e0a65 */
[C---:B------:R-:W-:Y:S01]  /*30a0*/  ISETP.GT.U32.AND P0, PT, R4.reuse, R113, PT ;  /* 0x000000710400720c */ /* 0x040fe20003f04070 */
[----:B------:R-:W-:-:S02]  /*30b0*/  IMAD R123, R4, R8, R123 ;  /* 0x00000008047b7224 */ /* 0x000fc400078e027b */
[----:B------:R-:W-:Y:S02]  /*30c0*/  @!P6 IMAD.IADD R121, R121, 0x1, -R4 ;  /* 0x000000017979e824 */ /* 0x000fe400078e0a04 */
[----:B------:R-:W-:Y:S01]  /*30d0*/  @!P3 IMAD.MOV R107, RZ, RZ, -R107 ;  /* 0x000000ffff6bb224 */ /* 0x000fe200078e0a6b */
[C---:B------:R-:W-:Y:S01]  /*30e0*/  ISETP.GT.U32.AND P3, PT, R4.reuse, R119, PT ;  /* 0x000000770400720c */ /* 0x040fe20003f64070 */
[----:B------:R-:W-:Y:S01]  /*30f0*/  IMAD.HI.U32 R8, R7, R127, RZ ;  /* 0x0000007f07087227 */ /* 0x000fe200078e00ff */
[----:B------:R-:W-:-:S03]  /*3100*/  ISETP.GT.U32.AND P6, PT, R4, R121, PT ;  /* 0x000000790400720c */ /* 0x000fc60003fc4070 */
[----:B------:R-:W-:Y:S01]  /*3110*/  @!P2 IMAD.MOV R105, RZ, RZ, -R105 ;  /* 0x000000ffff69a224 */ /* 0x000fe200078e0a69 */
[----:B------:R-:W-:Y:S01]  /*3120*/  ISETP.GT.U32.AND P2, PT, R4, R117, PT ;  /* 0x000000750400720c */ /* 0x000fe20003f44070 */
[----:B------:R-:W-:-:S04]  /*3130*/  IMAD.HI.U32 R10, R7, R125, RZ ;  /* 0x0000007d070a7227 */ /* 0x000fc800078e00ff */
[----:B------:R-:W-:Y:S02]  /*3140*/  IMAD.MOV R12, RZ, RZ, -R8 ;  /* 0x000000ffff0c7224 */ /* 0x000fe400078e0a08 */
[----:B------:R-:W-:-:S04]  /*3150*/  IMAD.HI.U32 R8, R7, R129, RZ ;  /* 0x0000008107087227 */ /* 0x000fc800078e00ff */
[----:B------:R-:W-:Y:S01]  /*3160*/  @!P1 IMAD.MOV R103, RZ, RZ, -R103 ;  /* 0x000000ffff679224 */ /* 0x000fe200078e0a67 */
[C---:B------:R-:W-:Y:S01]  /*3170*/  ISETP.GT.U32.AND P1, PT, R4.reuse, R115, PT ;  /* 0x000000730400720c */ /* 0x040fe20003f24070 */
[----:B------:R-:W-:Y:S01]  /*3180*/  @!P5 IMAD.MOV R111, RZ, RZ, -R111 ;  /* 0x000000ffff6fd224 */ /* 0x000fe200078e0a6f */
[----:B------:R-:W-:Y:S01]  /*3190*/  ISETP.GT.U32.AND P5, PT, R4, R123, PT ;  /* 0x0000007b0400720c */ /* 0x000fe20003fa4070 */
[----:B------:R-:W-:Y:S02]  /*31a0*/  IMAD.MOV R10, RZ, RZ, -R10 ;  /* 0x000000ffff0a7224 */ /* 0x000fe400078e0a0a */
[----:B------:R-:W-:Y:S01]  /*31b0*/  @!P4 IMAD.MOV R109, RZ, RZ, -R109 ;  /* 0x000000ffff6dc224 */ /* 0x000fe200078e0a6d */
[----:B------:R-:W-:Y:S01]  /*31c0*/  ISETP.GE.AND P4, PT, R40, RZ, PT ;  /* 0x000000ff2800720c */ /* 0x000fe20003f86270 */
[----:B------:R-:W-:Y:S02]  /*31d0*/  IMAD R127, R4, R12, R127 ;  /* 0x0000000c047f7224 */ /* 0x000fe400078e027f */
[----:B------:R-:W-:-:S02]  /*31e0*/  IMAD.MOV R8, RZ, RZ, -R8 ;  /* 0x000000ffff087224 */ /* 0x000fc400078e0a08 */
[--C-:B------:R-:W-:Y:S01]  /*31f0*/  @!P0 IMAD.IADD R113, R113, 0x1, -R4.reuse ;  /* 0x0000000171718824 */ /* 0x100fe200078e0a04 */
[----:B------:R-:W-:Y:S01]  /*3200*/  ISETP.GE.AND P0, PT, R38, RZ, PT ;  /* 0x000000ff2600720c */ /* 0x000fe20003f06270 */
[C---:B------:R-:W-:Y:S02]  /*3210*/  IMAD R125, R4.reuse, R10, R125 ;  /* 0x0000000a047d7224 */ /* 0x040fe400078e027d */
[C---:B------:R-:W-:Y:S01]  /*3220*/  IMAD R129, R4.reuse, R8, R129 ;  /* 0x0000000804817224 */ /* 0x040fe200078e0281 */
[----:B------:R-:W-:Y:S01]  /*3230*/  IABS R8, R18 ;  /* 0x0000001200087213 */ /* 0x000fe20000000000 */
[----:B------:R-:W-:Y:S01]  /*3240*/  @!P3 IMAD.IADD R119, R119, 0x1, -R4 ;  /* 0x000000017777b824 */ /* 0x000fe200078e0a04 */
[----:B------:R-:W-:Y:S01]  /*3250*/  ISETP.GT.U32.AND P3, PT, R4, R127, PT ;  /* 0x0000007f0400720c */ /* 0x000fe20003f64070 */
[----:B------:R-:W-:-:S04]  /*3260*/  IMAD.HI.U32 R10, R7, R131, RZ ;  /* 0x00000083070a7227 */ /* 0x000fc800078e00ff */
[--C-:B------:R-:W-:Y:S01]  /*3270*/  @!P2 IMAD.IADD R117, R117, 0x1, -R4.reuse ;  /* 0x000000017575a824 */ /* 0x100fe200078e0a04 */
[C---:B------:R-:W-:Y:S01]  /*3280*/  ISETP.GT.U32.AND P2, PT, R4.reuse, R125, PT ;  /* 0x0000007d0400720c */ /* 0x040fe20003f44070 */
[----:B------:R-:W-:Y:S01]  /*3290*/  @!P6 IMAD.IADD R121, R121, 0x1, -R4 ;  /* 0x000000017979e824 */ /* 0x000fe200078e0a04 */
[----:B------:R-:W-:Y:S01]  /*32a0*/  ISETP.GT.U32.AND P6, PT, R4, R129, PT ;  /* 0x000000810400720c */ /* 0x000fe20003fc4070 */
[----:B------:R-:W-:Y:S02]  /*32b0*/  IMAD.MOV R10, RZ, RZ, -R10 ;  /* 0x000000ffff0a7224 */ /* 0x000fe400078e0a0a */
[--C-:B------:R-:W-:Y:S01]  /*32c0*/  @!P1 IMAD.IADD R115, R115, 0x1, -R4.reuse ;  /* 0x0000000173739824 */ /* 0x100fe200078e0a04 */
[----:B------:R-:W-:Y:S01]  /*32d0*/  ISETP.GE.AND P1, PT, R36, RZ, PT ;  /* 0x000000ff2400720c */ /* 0x000fe20003f26270 */
[----:B------:R-:W-:Y:S01]  /*32e0*/  @!P5 IMAD.IADD R123, R123, 0x1, -R4 ;  /* 0x000000017b7bd824 */ /* 0x000fe200078e0a04 */
[----:B------:R-:W-:Y:S01]  /*32f0*/  ISETP.GE.AND P5, PT, R32, RZ, PT ;  /* 0x000000ff2000720c */ /* 0x000fe20003fa6270 */
[----:B------:R-:W-:Y:S01]  /*3300*/  @!P4 IMAD.MOV R113, RZ, RZ, -R113 ;  /* 0x000000ffff71c224 */ /* 0x000fe200078e0a71 */
[----:B------:R-:W-:Y:S01]  /*3310*/  ISETP.GE.AND P4, PT, R34, RZ, PT ;  /* 0x000000ff2200720c */ /* 0x000fe20003f86270 */
[----:B------:R-:W-:-:S02]  /*3320*/  IMAD R131, R4, R10, R131 ;  /* 0x0000000a04837224 */ /* 0x000fc400078e0283 */
[----:B------:R-:W-:Y:S02]  /*3330*/  IMAD R56, R5, 0x40, R162 ;  /* 0x0000004005387824 */ /* 0x000fe400078e02a2 */
[----:B------:R-:W-:Y:S01]  /*3340*/  @!P0 IMAD.MOV R115, RZ, RZ, -R115 ;  /* 0x000000ffff738224 */ /* 0x000fe200078e0a73 */
[C---:B------:R-:W-:Y:S01]  /*3350*/  ISETP.GT.U32.AND P0, PT, R4.reuse, R123, PT ;  /* 0x0000007b0400720c */ /* 0x040fe20003f04070 */
[----:B------:R-:W-:Y:S01]  /*3360*/  IMAD.HI.U32 R7, R7, R8, RZ ;  /* 0x0000000807077227 */ /* 0x000fe200078e00ff */
[----:B------:R-:W-:Y:S01]  /*3370*/  IABS R5, R56 ;  /* 0x0000003800057213 */ /* 0x000fe20000000000 */
[----:B------:R1:W-:Y:S02]  /*3380*/  STL [R1+0x12c], R56 ;  /* 0x00012c3801007387 */ /* 0x0003e40000100800 */
[----:B------:R-:W-:Y:S01]  /*3390*/  @!P3 IMAD.IADD R127, R127, 0x1, -R4 ;  /* 0x000000017f7fb824 */ /* 0x000fe200078e0a04 */
[----:B------:R-:W-:Y:S01]  /*33a0*/  ISETP.GT.U32.AND P3, PT, R4, R131, PT ;  /* 0x000000830400720c */ /* 0x000fe20003f64070 */
[----:B------:R-:W-:-:S02]  /*33b0*/  IMAD.MOV R7, RZ, RZ, -R7 ;  /* 0x000000ffff077224 */ /* 0x000fc400078e0a07 */
[--C-:B------:R-:W-:Y:S01]  /*33c0*/  @!P2 IMAD.IADD R125, R125, 0x1, -R4.reuse ;  /* 0x000000017d7da824 */ /* 0x100fe200078e0a04 */
[----:B------:R-:W-:Y:S01]  /*33d0*/  ISETP.GE.AND P2, PT, R30, RZ, PT ;  /* 0x000000ff1e00720c */ /* 0x000fe20003f46270 */
[----:B------:R-:W-:Y:S01]  /*33e0*/  @!P6 IMAD.IADD R129, R129, 0x1, -R4 ;  /* 0x000000018181e824 */ /* 0x000fe200078e0a04 */
[C---:B------:R-:W-:Y:S01]  /*33f0*/  ISETP.GT.U32.AND P6, PT, R4.reuse, R127, PT ;  /* 0x0000007f0400720c */ /* 0x040fe20003fc4070 */
[----:B------:R-:W-:Y:S01]  /*3400*/  IMAD R7, R4, R7, R8 ;  /* 0x0000000704077224 */ /* 0x000fe200078e0208 */
[----:B------:R-:W-:Y:S01]  /*3410*/  IADD3 R8, R161, -0xd, RZ ;  /* 0xfffffff3a1087810 */ /* 0x000fe20007ffe0ff */
[----:B------:R-:W-:-:S04]  /*3420*/  IMAD.HI.U32 R3, R3, R5, RZ ;  /* 0x0000000503037227 */ /* 0x000fc800078e00ff */
[----:B------:R-:W-:Y:S01]  /*3430*/  @!P1 IMAD.MOV R117, RZ, RZ, -R117 ;  /* 0x000000ffff759224 */ /* 0x000fe200078e0a75 */
[C---:B------:R-:W-:Y:S01]  /*3440*/  ISETP.GT.U32.AND P1, PT, R4.reuse, R125, PT ;  /* 0x0000007d0400720c */ /* 0x040fe20003f24070 */
[----:B------:R-:W-:Y:S01]  /*3450*/  @!P4 IMAD.MOV R119, RZ, RZ, -R119 ;  /* 0x000000ffff77c224 */ /* 0x000fe200078e0a77 */
[C---:B------:R-:W-:Y:S01]  /*3460*/  ISETP.GT.U32.AND P4, PT, R4.reuse, R129, PT ;  /* 0x000000810400720c */ /* 0x040fe20003f84070 */
[----:B------:R-:W-:Y:S02]  /*3470*/  IMAD.MOV R3, RZ, RZ, -R3 ;  /* 0x000000ffff037224 */ /* 0x000fe400078e0a03 */
[--C-:B------:R-:W-:Y:S01]  /*3480*/  @!P0 IMAD.IADD R123, R123, 0x1, -R4.reuse ;  /* 0x000000017b7b8824 */ /* 0x100fe200078e0a04 */
[----:B------:R-:W-:Y:S01]  /*3490*/  ISETP.GT.U32.AND P0, PT, R4, R7, PT ;  /* 0x000000070400720c */ /* 0x000fe20003f04070 */
[----:B------:R-:W-:Y:S01]  /*34a0*/  IMAD R3, R6, R3, R5 ;  /* 0x0000000306037224 */ /* 0x000fe200078e0205 */
[----:B------:R-:W-:Y:S01]  /*34b0*/  IADD3 R5, R161, -0x1, RZ ;  /* 0xffffffffa1057810 */ /* 0x000fe20007ffe0ff */
[----:B------:R-:W-:Y:S01]  /*34c0*/  @!P5 IMAD.MOV R121, RZ, RZ, -R121 ;  /* 0x000000ffff79d224 */ /* 0x000fe200078e0a79 */
[----:B------:R-:W-:Y:S01]  /*34d0*/  ISETP.GE.AND P5, PT, R28, RZ, PT ;  /* 0x000000ff1c00720c */ /* 0x000fe20003fa6270 */
[----:B------:R-:W-:-:S02]  /*34e0*/  @!P3 IMAD.IADD R131, R131, 0x1, -R4 ;  /* 0x000000018383b824 */ /* 0x000fc400078e0a04 */
[--C-:B------:R-:W-:Y:S01]  /*34f0*/  @!P6 IMAD.IADD R127, R127, 0x1, -R4.reuse ;  /* 0x000000017f7fe824 */ /* 0x100fe200078e0a04 */
[----:B------:R-:W-:Y:S01]  /*3500*/  ISETP.GT.U32.AND P6, PT, R6, R3, PT ;  /* 0x000000030600720c */ /* 0x000fe20003fc4070 */
[--C-:B------:R-:W-:Y:S01]  /*3510*/  @!P1 IMAD.IADD R125, R125, 0x1, -R4.reuse ;  /* 0x000000017d7d9824 */ /* 0x100fe200078e0a04 */
[----:B------:R-:W-:Y:S01]  /*3520*/  ISETP.GT.U32.AND P3, PT, R4, R131, PT ;  /* 0x000000830400720c */ /* 0x000fe20003f64070 */
[--C-:B------:R-:W-:Y:S01]  /*3530*/  @!P4 IMAD.IADD R129, R129, 0x1, -R4.reuse ;  /* 0x000000018181c824 */ /* 0x100fe200078e0a04 */
[----:B------:R-:W-:Y:S01]  /*3540*/  ISETP.GE.AND P4, PT, R24, RZ, PT ;  /* 0x000000ff1800720c */ /* 0x000fe20003f86270 */
[----:B------:R-:W-:Y:S01]  /*3550*/  IMAD.MOV.U32 R159, RZ, RZ, R125 ;  /* 0x000000ffff9f7224 */ /* 0x000fe200078e007d */
[----:B------:R-:W-:Y:S01]  /*3560*/  ISETP.GE.AND P1, PT, R26, RZ, PT ;  /* 0x000000ff1a00720c */ /* 0x000fe20003f26270 */
[----:B------:R-:W-:Y:S01]  /*3570*/  @!P0 IMAD.IADD R7, R7, 0x1, -R4 ;  /* 0x0000000107078824 */ /* 0x000fe200078e0a04 */
[----:B------:R-:W-:Y:S01]  /*3580*/  ISETP.GE.AND P0, PT, R22, RZ, PT ;  /* 0x000000ff1600720c */ /* 0x000fe20003f06270 */
[----:B------:R-:W-:-:S02]  /*3590*/  @!P5 IMAD.MOV R159, RZ, RZ, -R159 ;  /* 0x000000ffff9fd224 */ /* 0x000fc400078e0a9f */
[----:B------:R-:W-:Y:S01]  /*35a0*/  IMAD.MOV.U32 R191, RZ, RZ, R129 ;  /* 0x000000ffffbf7224 */ /* 0x000fe200078e0081 */
[----:B------:R-:W-:Y:S01]  /*35b0*/  ISETP.GT.U32.AND P5, PT, R4, R7, PT ;  /* 0x000000070400720c */ /* 0x000fe20003fa4070 */
[----:B------:R-:W-:Y:S01]  /*35c0*/  @!P6 IMAD.IADD R3, R3, 0x1, -R6 ;  /* 0x000000010303e824 */ /* 0x000fe200078e0a06 */
[----:B------:R-:W-:Y:S01]  /*35d0*/  ISETP.GE.AND P6, PT, R18, RZ, PT ;  /* 0x000000ff1200720c */ /* 0x000fe20003fc6270 */
[----:B------:R-:W-:Y:S01]  /*35e0*/  @!P3 IMAD.IADD R131, R131, 0x1, -R4 ;  /* 0x000000018383b824 */ /* 0x000fe200078e0a04 */
[----:B------:R-:W-:Y:S01]  /*35f0*/  ISETP.GE.AND P3, PT, R20, RZ, PT ;  /* 0x000000ff1400720c */ /* 0x000fe20003f66270 */
[----:B------:R-:W-:Y:S01]  /*3600*/  @!P4 IMAD.MOV R191, RZ, RZ, -R191 ;  /* 0x000000ffffbfc224 */ /* 0x000fe200078e0abf */
[----:B------:R-:W-:Y:S01]  /*3610*/  ISETP.GT.U32.AND P4, PT, R6, R3, PT ;  /* 0x000000030600720c */ /* 0x000fe20003f84070 */
[----:B------:R-:W-:Y:S02]  /*3620*/  IMAD.MOV.U32 R143, RZ, RZ, R123 ;  /* 0x000000ffff8f7224 */ /* 0x000fe400078e007b */
[----:B------:R-:W-:-:S02]  /*3630*/  IMAD.MOV.U32 R175, RZ, RZ, R127 ;  /* 0x000000ffffaf7224 */ /* 0x000fc400078e007f */
[----:B------:R-:W-:Y:S02]  /*3640*/  IMAD.MOV.U32 R207, RZ, RZ, R131 ;  /* 0x000000ffffcf7224 */ /* 0x000fe400078e0083 */
[----:B------:R-:W-:Y:S01]  /*3650*/  @!P5 IMAD.IADD R7, R7, 0x1, -R4 ;  /* 0x000000010707d824 */ /* 0x000fe200078e0a04 */
[----:B------:R-:W-:Y:S01]  /*3660*/  LOP3.LUT R4, RZ, c[0x0][0x17c], RZ, 0x33, !PT ;  /* 0x00005f00ff047a12 */ /* 0x000fe200078e33ff */
[----:B------:R-:W-:Y:S01]  /*3670*/  IMAD.MOV.U32 R245, RZ, RZ, R133 ;  /* 0x000000fffff57224 */ /* 0x000fe200078e0085 */
[----:B------:R-:W-:Y:S01]  /*3680*/  ISETP.GE.U32.AND P5, PT, R8, 0x7fffffb4, PT ;  /* 0x7fffffb40800780c */ /* 0x000fe20003fa6070 */
[----:B------:R-:W-:Y:S01]  /*3690*/  @!P2 IMAD.MOV R143, RZ, RZ, -R143 ;  /* 0x000000ffff8fa224 */ /* 0x000fe200078e0a8f */
[----:B------:R-:W-:Y:S01]  /*36a0*/  ISETP.GE.U32.AND P2, PT, R5, 0x7fffffc0, PT ;  /* 0x7fffffc00500780c */ /* 0x000fe20003f46070 */
[----:B------:R-:W-:Y:S01]  /*36b0*/  @!P1 IMAD.MOV R175, RZ, RZ, -R175 ;  /* 0x000000ffffaf9224 */ /* 0x000fe200078e0aaf */
[----:B------:R-:W-:Y:S01]  /*36c0*/  IADD3 R5, R161, -0x5, RZ ;  /* 0xfffffffba1057810 */ /* 0x000fe20007ffe0ff */
[----:B------:R-:W-:-:S02]  /*36d0*/  @!P0 IMAD.MOV R207, RZ, RZ, -R207 ;  /* 0x000000ffffcf8224 */ /* 0x000fc400078e0acf */
[----:B------:R-:W-:Y:S01]  /*36e0*/  @!P3 IMAD.MOV R245, RZ, RZ, -R245 ;  /* 0x000000fffff5b224 */ /* 0x000fe200078e0af5 */
[----:B------:R-:W-:Y:S01]  /*36f0*/  ISETP.NE.AND P3, PT, RZ, c[0x0][0x17c], PT ;  /* 0x00005f00ff007a0c */ /* 0x000fe20003f65270 */
[----:B------:R-:W-:Y:S01]  /*3700*/  @!P6 IMAD.MOV R7, RZ, RZ, -R7 ;  /* 0x000000ffff07e224 */ /* 0x000fe200078e0a07 */
[----:B------:R-:W-:Y:S01]  /*3710*/  ISETP.GE.U32.AND P1, PT, R5, 0x7fffffbc, PT ;  /* 0x7fffffbc0500780c */ /* 0x000fe20003f26070 */
[----:B------:R-:W-:Y:S01]  /*3720*/  @!P4 IMAD.IADD R3, R3, 0x1, -R6 ;  /* 0x000000010303c824 */ /* 0x000fe200078e0a06 */
[C---:B------:R-:W-:Y:S01]  /*3730*/  SEL R158, R4.reuse, R9, !P3 ;  /* 0x00000009049e7207 */ /* 0x040fe20005800000 */
[----:B------:R-:W-:Y:S01]  /*3740*/  IMAD.MOV.U32 R120, RZ, RZ, c[0x0][0x188] ;  /* 0x00006200ff787624 */ /* 0x000fe200078e00ff */
[----:B------:R-:W-:Y:S01]  /*3750*/  SEL R157, R4, R11, !P3 ;  /* 0x0000000b049d7207 */ /* 0x000fe20005800000 */
[----:B------:R-:W-:Y:S01]  /*3760*/  IMAD.SHL.U32 R252, R162, 0x4, RZ ;  /* 0x00000004a2fc7824 */ /* 0x000fe200078e00ff */
[----:B------:R-:W-:Y:S01]  /*3770*/  SEL R156, R4, R13, !P3 ;  /* 0x0000000d049c7207 */ /* 0x000fe20005800000 */
[----:B------:R-:W-:Y:S01]  /*3780*/  IMAD.SHL.U32 R94, R120, 0x4, RZ ;  /* 0x00000004785e7824 */ /* 0x000fe200078e00ff */
[----:B------:R-:W-:Y:S01]  /*3790*/  SEL R154, R4, R15, !P3 ;  /* 0x0000000f049a7207 */ /* 0x000fe20005800000 */
[----:B------:R-:W-:Y:S01]  /*37a0*/  IMAD R22, R120, 0xc, RZ ;  /* 0x0000000c78167824 */ /* 0x000fe200078e02ff */
[----:B------:R-:W-:Y:S01]  /*37b0*/  SEL R153, R4, R17, !P3 ;  /* 0x0000001104997207 */ /* 0x000fe20005800000 */
[----:B------:R-:W-:Y:S01]  /*37c0*/  IMAD.SHL.U32 R90, R120, 0x2, RZ ;  /* 0x00000002785a7824 */ /* 0x000fe200078e00ff */
[----:B------:R-:W-:Y:S01]  /*37d0*/  SEL R152, R4, R19, !P3 ;  /* 0x0000001304987207 */ /* 0x000fe20005800000 */
[----:B------:R-:W-:Y:S01]  /*37e0*/  IMAD R96, R120, 0x3, RZ ;  /* 0x0000000378607824 */ /* 0x000fe200078e02ff */
        /* <DEDUP_REMOVED lines=23> */
[----:B--2---:R-:W-:Y:S01]  /*3960*/  IMAD R18, R120, 0xa, RZ ;  /* 0x0000000a78127824 */ /* 0x004fe200078e02ff */
        /* <DEDUP_REMOVED lines=92> */
[----:B------:R-:W-:Y:S01]  /*3f30*/  ISETP.GE.AND P4, PT, R56, RZ, PT ;  /* 0x000000ff3800720c */ /* 0x000fe20003f86270 */
[C---:B-1----:R-:W-:Y:S01]  /*3f40*/  IMAD R56, R120.reuse, 0x7c, RZ ;  /* 0x0000007c78387824 */ /* 0x042fe200078e02ff */
[----:B------:R-:W-:Y:S01]  /*3f50*/  ISETP.NE.AND P3, PT, RZ, c[0x0][0x178], PT ;  /* 0x00005e00ff007a0c */ /* 0x000fe20003f65270 */
[C---:B------:R-:W-:Y:S01]  /*3f60*/  IMAD R72, R120.reuse, 0x9c, RZ ;  /* 0x0000009c78487824 */ /* 0x040fe200078e02ff */
[C---:B------:R-:W-:Y:S01]  /*3f70*/  IADD3 R5, R161.reuse, -0x9, RZ ;  /* 0xfffffff7a1057810 */ /* 0x040fe20007ffe0ff */
[C---:B------:R-:W-:Y:S01]  /*3f80*/  IMAD R75, R120.reuse, 0x26, RZ ;  /* 0x00000026784b7824 */ /* 0x040fe200078e02ff */
[----:B------:R-:W-:Y:S01]  /*3f90*/  IADD3 R121, R161, -0x15, RZ ;  /* 0xffffffeba1797810 */ /* 0x000fe20007ffe0ff */
[C---:B------:R-:W-:Y:S01]  /*3fa0*/  IMAD R74, R120.reuse, 0xa0, RZ ;  /* 0x000000a0784a7824 */ /* 0x040fe200078e02ff */
[----:B------:R-:W-:Y:S01]  /*3fb0*/  ISETP.GE.U32.AND P0, PT, R5, 0x7fffffb8, PT ;  /* 0x7fffffb80500780c */ /* 0x000fe20003f06070 */
[C---:B------:R-:W-:Y:S01]  /*3fc0*/  IMAD R77, R120.reuse, 0x27, RZ ;  /* 0x00000027784d7824 */ /* 0x040fe200078e02ff */
[----:B------:R-:W-:Y:S01]  /*3fd0*/  IADD3 R5, R161, -0x11, RZ ;  /* 0xffffffefa1057810 */ /* 0x000fe20007ffe0ff */
[----:B------:R-:W-:-:S02]  /*3fe0*/  IMAD R76, R120, 0xa4, RZ ;  /* 0x000000a4784c7824 */ /* 0x000fc400078e02ff */
[----:B------:R-:W-:Y:S01]  /*3ff0*/  @!P4 IMAD.MOV R3, RZ, RZ, -R3 ;  /* 0x000000ffff03c224 */ /* 0x000fe200078e0a03 */
[----:B------:R-:W-:Y:S01]  /*4000*/  ISETP.GE.U32.AND P6, PT, R5, 0x7fffffb0, PT ;  /* 0x7fffffb00500780c */ /* 0x000fe20003fc6070 */
[C---:B------:R-:W-:Y:S01]  /*4010*/  IMAD R78, R120.reuse, 0xa8, RZ ;  /* 0x000000a8784e7824 */ /* 0x040fe200078e02ff */
[----:B------:R-:W-:Y:S01]  /*4020*/  @!P3 LOP3.LUT R3, RZ, c[0x0][0x178], RZ, 0x33, !PT ;  /* 0x00005e00ff03ba12 */ /* 0x000fe200078e33ff */
[C---:B------:R-:W-:Y:S02]  /*4030*/  IMAD R81, R120.reuse, 0x29, RZ ;  /* 0x0000002978517824 */ /* 0x040fe400078e02ff */
[C---:B------:R-:W-:Y:S02]  /*4040*/  IMAD R80, R120.reuse, 0xac, RZ ;  /* 0x000000ac78507824 */ /* 0x040fe400078e02ff */
[----:B------:R-:W-:Y:S02]  /*4050*/  IMAD R6, R3, c[0x0][0x184], RZ ;  /* 0x0000610003067a24 */ /* 0x000fe400078e02ff */
[----:B------:R-:W-:-:S02]  /*4060*/  IMAD R83, R120, 0x2a, RZ ;  /* 0x0000002a78537824 */ /* 0x000fc400078e02ff */
[----:B------:R-:W-:Y:S01]  /*4070*/  IMAD.SHL.U32 R4, R6, 0x4, RZ ;  /* 0x0000000406047824 */ /* 0x000fe200078e00ff */
[----:B------:R-:W-:Y:S01]  /*4080*/  STL [R1+0x20], R6 ;  /* 0x0000200601007387 */ /* 0x000fe20000100800 */
[C---:B------:R-:W-:Y:S02]  /*4090*/  IMAD R82, R120.reuse, 0xb0, RZ ;  /* 0x000000b078527824 */ /* 0x040fe400078e02ff */
[C---:B------:R-:W-:Y:S01]  /*40a0*/  IMAD R85, R120.reuse, 0x2b, RZ ;  /* 0x0000002b78557824 */ /* 0x040fe200078e02ff */
[----:B------:R1:W-:Y:S01]  /*40b0*/  STL [R1+0x128], R4 ;  /* 0x0001280401007387 */ /* 0x0003e20000100800 */
[C---:B------:R-:W-:Y:S02]  /*40c0*/  IMAD R84, R120.reuse, 0xb4, RZ ;  /* 0x000000b478547824 */ /* 0x040fe400078e02ff */
[C---:B------:R-:W-:Y:S02]  /*40d0*/  IMAD R86, R120.reuse, 0xb8, RZ ;  /* 0x000000b878567824 */ /* 0x040fe400078e02ff */
[----:B------:R-:W-:-:S02]  /*40e0*/  IMAD R89, R120, 0x2d, RZ ;  /* 0x0000002d78597824 */ /* 0x000fc400078e02ff */
[C---:B------:R-:W-:Y:S02]  /*40f0*/  IMAD R88, R120.reuse, 0xbc, RZ ;  /* 0x000000bc78587824 */ /* 0x040fe400078e02ff */
[----:B------:R-:W-:Y:S01]  /*4100*/  IMAD R91, R120, 0x2e, RZ ;  /* 0x0000002e785b7824 */ /* 0x000fe200078e02ff */
[----:B-1----:R-:W-:Y:S01]  /*4110*/  IADD3 R4, P3, R4, c[0x0][0x160], RZ ;  /* 0x0000580004047a10 */ /* 0x002fe20007f7e0ff */
[C---:B------:R-:W-:Y:S02]  /*4120*/  IMAD R93, R120.reuse, 0x2f, RZ ;  /* 0x0000002f785d7824 */ /* 0x040fe400078e02ff */
[----:B------:R-:W-:Y:S01]  /*4130*/  IMAD R97, R120, 0x31, RZ ;  /* 0x0000003178617824 */ /* 0x000fe200078e02ff */
[----:B------:R-:W-:Y:S01]  /*4140*/  LEA.HI.X.SX32 R5, R6, c[0x0][0x164], 0x2, P3 ;  /* 0x0000590006057a11 */ /* 0x000fe200018f16ff */
[----:B------:R-:W-:Y:S01]  /*4150*/  IMAD R99, R120, 0x32, RZ ;  /* 0x0000003278637824 */ /* 0x000fe200078e02ff */
[-C--:B------:R-:W-:Y:S01]  /*4160*/  IADD3 R172, P4, R94, R4.reuse, RZ ;  /* 0x000000045eac7210 */ /* 0x080fe20007f9e0ff */
[C---:B------:R-:W-:Y:S01]  /*4170*/  IMAD R101, R120.reuse, 0x33, RZ ;  /* 0x0000003378657824 */ /* 0x040fe200078e02ff */
[CC--:B------:R-:W-:Y:S01]  /*4180*/  LEA R168, P3, R120.reuse, R4.reuse, 0x3 ;  /* 0x0000000478a87211 */ /* 0x0c0fe200078618ff */
[C---:B------:R-:W-:Y:S01]  /*4190*/  IMAD R105, R120.reuse, 0x35, RZ ;  /* 0x0000003578697824 */ /* 0x040fe200078e02ff */
[CC--:B------:R-:W-:Y:S01]  /*41a0*/  LEA.HI.X.SX32 R173, R120.reuse, R5.reuse, 0x2, P4 ;  /* 0x0000000578ad7211 */ /* 0x0c0fe200020f16ff */
[----:B------:R-:W-:Y:S01]  /*41b0*/  IMAD R109, R120, 0x37, RZ ;  /* 0x00000037786d7824 */ /* 0x000fe200078e02ff */
[-C--:B------:R-:W-:Y:S01]  /*41c0*/  IADD3 R164, P4, R22, R4.reuse, RZ ;  /* 0x0000000416a47210 */ /* 0x080fe20007f9e0ff */
[----:B------:R-:W-:Y:S01]  /*41d0*/  IMAD R113, R120, 0x39, RZ ;  /* 0x0000003978717824 */ /* 0x000fe200078e02ff */
[-C--:B------:R-:W-:Y:S01]  /*41e0*/  LEA.HI.X.SX32 R169, R90, R5.reuse, 0x2, P3 ;  /* 0x000000055aa97211 */ /* 0x080fe200018f16ff */
[C---:B------:R-:W-:Y:S01]  /*41f0*/  IMAD R90, R120.reuse, 0xc0, RZ ;  /* 0x000000c0785a7824 */ /* 0x040fe200078e02ff */
[CC--:B------:R-:W-:Y:S01]  /*4200*/  LEA R176, P3, R120.reuse, R4.reuse, 0x4 ;  /* 0x0000000478b07211 */ /* 0x0c0fe200078620ff */
[----:B------:R-:W-:Y:S01]  /*4210*/  IMAD R115, R120, 0x3a, RZ ;  /* 0x0000003a78737824 */ /* 0x000fe200078e02ff */
[-C--:B------:R-:W-:Y:S01]  /*4220*/  LEA.HI.X.SX32 R165, R96, R5.reuse, 0x2, P4 ;  /* 0x0000000560a57211 */ /* 0x080fe200020f16ff */
[----:B------:R-:W-:Y:S01]  /*4230*/  IMAD R96, R120, 0xcc, RZ ;  /* 0x000000cc78607824 */ /* 0x000fe200078e02ff */
[-C--:B------:R-:W-:Y:S01]  /*4240*/  IADD3 R250, P4, R100, R4.reuse, RZ ;  /* 0x0000000464fa7210 */ /* 0x080fe20007f9e0ff */
[----:B------:R-:W-:Y:S01]  /*4250*/  IMAD R3, R120, 0x3b, RZ ;  /* 0x0000003b78037824 */ /* 0x000fe200078e02ff */
[-C--:B------:R-:W-:Y:S01]  /*4260*/  LEA.HI.X.SX32 R177, R94, R5.reuse, 0x2, P3 ;  /* 0x000000055eb17211 */ /* 0x080fe200018f16ff */
[----:B------:R-:W-:Y:S01]  /*4270*/  IMAD R94, R120, 0xc8, RZ ;  /* 0x000000c8785e7824 */ /* 0x000fe200078e02ff */
[-C--:B------:R-:W-:Y:S01]  /*4280*/  IADD3 R6, P3, R102, R4.reuse, RZ ;  /* 0x0000000466067210 */ /* 0x080fe20007f7e0ff */
[----:B------:R1:W-:Y:S01]  /*4290*/  LDGSTS.E [R252], [R4.64], !P2 ;  /* 0x0000000004fc7fae */ /* 0x0003e2000d121844 */
[-C--:B------:R-:W-:Y:S01]  /*42a0*/  LEA.HI.X.SX32 R251, R92, R5.reuse, 0x2, P4 ;  /* 0x000000055cfb7211 */ /* 0x080fe200020f16ff */
[----:B------:R-:W-:Y:S01]  /*42b0*/  IMAD R92, R120, 0xc4, RZ ;  /* 0x000000c4785c7824 */ /* 0x000fe200078e02ff */
[-C--:B------:R-:W-:Y:S01]  /*42c0*/  IADD3 R8, P4, R104, R4.reuse, RZ ;  /* 0x0000000468087210 */ /* 0x080fe20007f9e0ff */
[----:B------:R2:W-:Y:S01]  /*42d0*/  LDGSTS.E [R252+0x400], [R176.64], !P1 ;  /* 0x00400000b0fc7fae */ /* 0x0005e2000c921844 */
[-C--:B------:R-:W-:Y:S01]  /*42e0*/  LEA.HI.X.SX32 R7, R10, R5.reuse, 0x2, P3 ;  /* 0x000000050a077211 */ /* 0x080fe200018f16ff */
[----:B------:R-:W-:Y:S01]  /*42f0*/  IMAD R158, R158, c[0x0][0x190], RZ ;  /* 0x000064009e9e7a24 */ /* 0x000fe200078e02ff */
[-C--:B------:R-:W-:Y:S01]  /*4300*/  LEA R10, P3, R120, R4.reuse, 0x5 ;  /* 0x00000004780a7211 */ /* 0x080fe200078628ff */
[----:B------:R-:W-:Y:S01]  /*4310*/  STL.64 [R1+0x18], R172 ;  /* 0x000018ac01007387 */ /* 0x000fe20000100a00 */
[-C--:B------:R-:W-:Y:S01]  /*4320*/  LEA.HI.X.SX32 R9, R12, R5.reuse, 0x2, P4 ;  /* 0x000000050c097211 */ /* 0x080fe200020f16ff */
[----:B------:R-:W-:Y:S01]  /*4330*/  IMAD R157, R157, c[0x0][0x190], RZ ;  /* 0x000064009d9d7a24 */ /* 0x000fe200078e02ff */
[-C--:B------:R-:W-:Y:S01]  /*4340*/  IADD3 R12, P4, R110, R4.reuse, RZ ;  /* 0x000000046e0c7210 */ /* 0x080fe20007f9e0ff */
        /* <DEDUP_REMOVED lines=8> */
[----:B------:R3:W-:Y:S01]  /*43d0*/  LDGSTS.E [R252+0x800], [R10.64], !P0 ;  /* 0x008000000afc7fae */ /* 0x0007e2000c121844 */
[-C--:B------:R-:W-:Y:S01]  /*43e0*/  LEA.HI.X.SX32 R15, R18, R5.reuse, 0x2, P3 ;  /* 0x00000005120f7211 */ /* 0x080fe200018f16ff */
[----:B------:R-:W-:Y:S01]  /*43f0*/  IMAD R149, R149, c[0x0][0x190], RZ ;  /* 0x0000640095957a24 */ /* 0x000fe200078e02ff */
[-C--:B------:R-:W-:Y:S01]  /*4400*/  IADD3 R18, P3, R116, R4.reuse, RZ ;  /* 0x0000000474127210 */ /* 0x080fe20007f7e0ff */
[----:B------:R2:W-:Y:S01]  /*4410*/  STL.64 [R1], R176 ;  /* 0x000000b001007387 */ /* 0x0005e20000100a00 */
[-C--:B------:R-:W-:Y:S01]  /*4420*/  LEA.HI.X.SX32 R17, R20, R5.reuse, 0x2, P4 ;  /* 0x0000000514117211 */ /* 0x080fe200020f16ff */
[----:B------:R-:W-:Y:S01]  /*4430*/  IMAD R222, R150, c[0x0][0x190], RZ ;  /* 0x0000640096de7a24 */ /* 0x000fe200078e02ff */
[-C--:B------:R-:W-:Y:S01]  /*4440*/  IADD3 R20, P4, R118, R4.reuse, RZ ;  /* 0x0000000476147210 */ /* 0x080fe20007f9e0ff */
[----:B------:R3:W-:Y:S01]  /*4450*/  STL [R1+0x228], R10 ;  /* 0x0002280a01007387 */ /* 0x0007e20000100800 */
[-C--:B------:R-:W-:Y:S01]  /*4460*/  LEA.HI.X.SX32 R19, R22, R5.reuse, 0x2, P3 ;  /* 0x0000000516137211 */ /* 0x080fe200018f16ff */
[----:B------:R-:W-:Y:S01]  /*4470*/  IMAD R148, R148, c[0x0][0x190], RZ ;  /* 0x0000640094947a24 */ /* 0x000fe200078e02ff */
[-C--:B------:R-:W-:Y:S01]  /*4480*/  IADD3 R22, P3, R174, R4.reuse, RZ ;  /* 0x00000004ae167210 */ /* 0x080fe20007f7e0ff */
[----:B------:R4:W-:Y:S01]  /*4490*/  STL [R1+0x224], R11 ;  /* 0x0002240b01007387 */ /* 0x0009e20000100800 */
[-C--:B------:R-:W-:Y:S01]  /*44a0*/  LEA.HI.X.SX32 R21, R24, R5.reuse, 0x2, P4 ;  /* 0x0000000518157211 */ /* 0x080fe200020f16ff */
[----:B------:R-:W-:Y:S01]  /*44b0*/  IMAD R192, R144, c[0x0][0x190], RZ ;  /* 0x0000640090c07a24 */ /* 0x000fe200078e02ff */
[-C--:B------:R-:W-:Y:S01]  /*44c0*/  IADD3 R24, P4, R170, R4.reuse, RZ ;  /* 0x00000004aa187210 */ /* 0x080fe20007f9e0ff */
[----:B------:R1:W-:Y:S01]  /*44d0*/  LDGSTS.E [R252+0xc00], [R18.64], !P5 ;  /* 0x00c0000012fc7fae */ /* 0x0003e2000e921844 */
[-C--:B------:R-:W-:Y:S01]  /*44e0*/  LEA.HI.X.SX32 R23, R26, R5.reuse, 0x2, P3 ;  /* 0x000000051a177211 */ /* 0x080fe200018f16ff */
[----:B--2---:R-:W-:Y:S01]  /*44f0*/  IMAD R176, R145, c[0x0][0x190], RZ ;  /* 0x0000640091b07a24 */ /* 0x004fe200078e02ff */
[-C--:B------:R-:W-:Y:S01]  /*4500*/  LEA R26, P3, R120, R4.reuse, 0x6 ;  /* 0x00000004781a7211 */ /* 0x080fe200078630ff */
[----:B------:R2:W-:Y:S01]  /*4510*/  STL [R1+0x22c], R19 ;  /* 0x00022c1301007387 */ /* 0x0005e20000100800 */
[-C--:B------:R-:W-:Y:S01]  /*4520*/  LEA.HI.X.SX32 R25, R185, R5.reuse, 0x2, P4 ;  /* 0x00000005b9197211 */ /* 0x080fe200020f16ff */
[----:B------:R-:W-:Y:S01]  /*4530*/  IMAD R208, R142, c[0x0][0x190], RZ ;  /* 0x000064008ed07a24 */ /* 0x000fe200078e02ff */
[-C--:B------:R-:W-:Y:S01]  /*4540*/  IADD3 R28, P4, R28, R4.reuse, RZ ;  /* 0x000000041c1c7210 */ /* 0x080fe20007f9e0ff */
[----:B------:R-:W-:Y:S01]  /*4550*/  STL [R1+0x124], R158 ;  /* 0x0001249e01007387 */ /* 0x000fe20000100800 */
[-C--:B------:R-:W-:Y:S01]  /*4560*/  LEA.HI.X.SX32 R27, R98, R5.reuse, 0x2, P3 ;  /* 0x00000005621b7211 */ /* 0x080fe200018f16ff */
[----:B------:R-:W-:Y:S01]  /*4570*/  IMAD R98, R120, 0xd0, RZ ;  /* 0x000000d078627824 */ /* 0x000fe200078e02ff */
[-C--:B------:R-:W-:Y:S01]  /*4580*/  IADD3 R30, P3, R30, R4.reuse, RZ ;  /* 0x000000041e1e7210 */ /* 0x080fe20007f7e0ff */
[----:B------:R-:W-:Y:S01]  /*4590*/  STL [R1+0x120], R157 ;  /* 0x0001209d01007387 */ /* 0x000fe20000100800 */
[-C--:B------:R-:W-:Y:S01]  /*45a0*/  LEA.HI.X.SX32 R29, R184, R5.reuse, 0x2, P4 ;  /* 0x00000005b81d7211 */ /* 0x080fe200020f16ff */
[----:B------:R-:W-:Y:S01]  /*45b0*/  IMAD R132, R132, c[0x0][0x190], RZ ;  /* 0x0000640084847a24 */ /* 0x000fe200078e02ff */
[-C--:B------:R-:W-:Y:S01]  /*45c0*/  IADD3 R32, P4, R32, R4.reuse, RZ ;  /* 0x0000000420207210 */ /* 0x080fe20007f9e0ff */
[----:B------:R1:W-:Y:S01]  /*45d0*/  LDGSTS.E [R252+0x1000], [R26.64], !P6 ;  /* 0x010000001afc7fae */ /* 0x0003e2000f121844 */
[-C--:B------:R-:W-:Y:S01]  /*45e0*/  LEA.HI.X.SX32 R31, R182, R5.reuse, 0x2, P3 ;  /* 0x00000005b61f7211 */ /* 0x080fe200018f16ff */
[----:B------:R-:W-:Y:S01]  /*45f0*/  IMAD R196, R126, c[0x0][0x190], RZ ;  /* 0x000064007ec47a24 */ /* 0x000fe200078e02ff */
[-C--:B------:R-:W-:Y:S01]  /*4600*/  IADD3 R34, P3, R34, R4.reuse, RZ ;  /* 0x0000000422227210 */ /* 0x080fe20007f7e0ff */
[----:B------:R-:W-:Y:S01]  /*4610*/  IMAD R194, R134, c[0x0][0x190], RZ ;  /* 0x0000640086c27a24 */ /* 0x000fe200078e02ff */
[-C--:B------:R-:W-:Y:S01]  /*4620*/  LEA.HI.X.SX32 R33, R181, R5.reuse, 0x2, P4 ;  /* 0x00000005b5217211 */ /* 0x080fe200020f16ff */
[----:B------:R-:W-:Y:S01]  /*4630*/  IMAD R212, R125, c[0x0][0x190], RZ ;  /* 0x000064007dd47a24 */ /* 0x000fe200078e02ff */
[-C--:B------:R-:W-:Y:S01]  /*4640*/  IADD3 R36, P4, R36, R4.reuse, RZ ;  /* 0x0000000424247210 */ /* 0x080fe20007f9e0ff */
[----:B------:R-:W-:Y:S01]  /*4650*/  IMAD R210, R133, c[0x0][0x190], RZ ;  /* 0x0000640085d27a24 */ /* 0x000fe200078e02ff */
[-C--:B------:R-:W-:Y:S01]  /*4660*/  LEA.HI.X.SX32 R35, R100, R5.reuse, 0x2, P3 ;  /* 0x0000000564237211 */ /* 0x080fe200018f16ff */
[----:B------:R-:W-:Y:S01]  /*4670*/  IMAD R100, R120, 0xd4, RZ ;  /* 0x000000d478647824 */ /* 0x000fe200078e02ff */
        /* <DEDUP_REMOVED lines=40> */
[-C--:B------:R-:W-:Y:S01]  /*4900*/  LEA R58, P3, R120, R4.reuse, 0x7 ;  /* 0x00000004783a7211 */ /* 0x080fe200078638ff */
[----:B------:R-:W-:Y:S01]  /*4910*/  IMAD R216, R199, c[0x0][0x190], RZ ;  /* 0x00006400c7d87a24 */ /* 0x000fe200078e02ff */
        /* <DEDUP_REMOVED lines=20> */
[----:B------:R-:W-:Y:S01]  /*4a60*/  LEA.HI.X.SX32 R67, R110, R5, 0x2, P3 ;  /* 0x000000056e437211 */ /* 0x000fe200018f16ff */
[----:B------:R-:W-:Y:S01]  /*4a70*/  IMAD R110, R120, 0xe8, RZ ;  /* 0x000000e8786e7824 */ /* 0x000fe200078e02ff */
[----:B------:R-:W-:-:S02]  /*4a80*/  IADD3 R70, P3, R70, R4, RZ ;  /* 0x0000000446467210 */ /* 0x000fc40007f7e0ff */
[-C--:B------:R-:W-:Y:S02]  /*4a90*/  LEA.HI.X.SX32 R69, R73, R5.reuse, 0x2, P4 ;  /* 0x0000000549457211 */ /* 0x080fe400020f16ff */
[-C--:B------:R-:W-:Y:S02]  /*4aa0*/  IADD3 R72, P4, R72, R4.reuse, RZ ;  /* 0x0000000448487210 */ /* 0x080fe40007f9e0ff */
[-C--:B------:R-:W-:Y:S02]  /*4ab0*/  LEA.HI.X.SX32 R71, R75, R5.reuse, 0x2, P3 ;  /* 0x000000054b477211 */ /* 0x080fe400018f16ff */
[-C--:B------:R-:W-:Y:S02]  /*4ac0*/  IADD3 R74, P3, R74, R4.reuse, RZ ;  /* 0x000000044a4a7210 */ /* 0x080fe40007f7e0ff */
[----:B------:R-:W-:Y:S02]  /*4ad0*/  LEA.HI.X.SX32 R73, R77, R5, 0x2, P4 ;  /* 0x000000054d497211 */ /* 0x000fe400020f16ff */
[----:B------:R-:W-:-:S02]  /*4ae0*/  IADD3 R76, P4, R76, R4, RZ ;  /* 0x000000044c4c7210 */ /* 0x000fc40007f9e0ff */
[-C--:B------:R-:W-:Y:S01]  /*4af0*/  LEA.HI.X.SX32 R75, R112, R5.reuse, 0x2, P3 ;  /* 0x00000005704b7211 */ /* 0x080fe200018f16ff */
[----:B------:R-:W-:Y:S01]  /*4b00*/  IMAD R112, R120, 0xec, RZ ;  /* 0x000000ec78707824 */ /* 0x000fe200078e02ff */
[-C--:B------:R-:W-:Y:S02]  /*4b10*/  IADD3 R78, P3, R78, R4.reuse, RZ ;  /* 0x000000044e4e7210 */ /* 0x080fe40007f7e0ff */
[-C--:B------:R-:W-:Y:S02]  /*4b20*/  LEA.HI.X.SX32 R77, R81, R5.reuse, 0x2, P4 ;  /* 0x00000005514d7211 */ /* 0x080fe400020f16ff */
[-C--:B------:R-:W-:Y:S02]  /*4b30*/  IADD3 R80, P4, R80, R4.reuse, RZ ;  /* 0x0000000450507210 */ /* 0x080fe40007f9e0ff */
[----:B------:R-:W-:Y:S02]  /*4b40*/  LEA.HI.X.SX32 R79, R83, R5, 0x2, P3 ;  /* 0x00000005534f7211 */ /* 0x000fe400018f16ff */
[----:B------:R-:W-:-:S02]  /*4b50*/  IADD3 R82, P3, R82, R4, RZ ;  /* 0x0000000452527210 */ /* 0x000fc40007f7e0ff */
[-C--:B------:R-:W-:Y:S02]  /*4b60*/  LEA.HI.X.SX32 R81, R85, R5.reuse, 0x2, P4 ;  /* 0x0000000555517211 */ /* 0x080fe400020f16ff */
[-C--:B------:R-:W-:Y:S02]  /*4b70*/  IADD3 R84, P4, R84, R4.reuse, RZ ;  /* 0x0000000454547210 */ /* 0x080fe40007f9e0ff */
[-C--:B------:R-:W-:Y:S01]  /*4b80*/  LEA.HI.X.SX32 R83, R114, R5.reuse, 0x2, P3 ;  /* 0x0000000572537211 */ /* 0x080fe200018f16ff */
[----:B------:R-:W-:Y:S01]  /*4b90*/  IMAD R114, R120, 0xf0, RZ ;  /* 0x000000f078727824 */ /* 0x000fe200078e02ff */
[-C--:B------:R-:W-:Y:S02]  /*4ba0*/  IADD3 R86, P3, R86, R4.reuse, RZ ;  /* 0x0000000456567210 */ /* 0x080fe40007f7e0ff */
[----:B------:R-:W-:Y:S02]  /*4bb0*/  LEA.HI.X.SX32 R85, R89, R5, 0x2, P4 ;  /* 0x0000000559557211 */ /* 0x000fe400020f16ff */
[----:B------:R-:W-:-:S02]  /*4bc0*/  IADD3 R88, P4, R88, R4, RZ ;  /* 0x0000000458587210 */ /* 0x000fc40007f9e0ff */
[-C--:B------:R-:W-:Y:S02]  /*4bd0*/  LEA.HI.X.SX32 R87, R91, R5.reuse, 0x2, P3 ;  /* 0x000000055b577211 */ /* 0x080fe400018f16ff */
[-C--:B------:R-:W-:Y:S02]  /*4be0*/  IADD3 R90, P3, R90, R4.reuse, RZ ;  /* 0x000000045a5a7210 */ /* 0x080fe40007f7e0ff */
[-C--:B------:R-:W-:Y:S02]  /*4bf0*/  LEA.HI.X.SX32 R89, R93, R5.reuse, 0x2, P4 ;  /* 0x000000055d597211 */ /* 0x080fe400020f16ff */
[-C--:B------:R-:W-:Y:S02]  /*4c00*/  IADD3 R92, P4, R92, R4.reuse, RZ ;  /* 0x000000045c5c7210 */ /* 0x080fe40007f9e0ff */
        /* <DEDUP_REMOVED lines=14> */
[-C--:B------:R-:W-:Y:S01]  /*4cf0*/  LEA.HI.X.SX32 R103, R0, R5.reuse, 0x2, P3 ;  /* 0x0000000500677211 */ /* 0x080fe200018f16ff */
[----:B------:R-:W-:Y:S01]  /*4d00*/  IMAD R0, R120, 0x3f, RZ ;  /* 0x0000003f78007824 */ /* 0x000fe200078e02ff */
[----:B------:R-:W-:Y:S01]  /*4d10*/  IADD3 R106, P3, R106, R4, RZ ;  /* 0x000000046a6a7210 */ /* 0x000fe20007f7e0ff */
[----:B------:R-:W-:Y:S01]  /*4d20*/  IMAD R120, R120, 0xfc, RZ ;  /* 0x000000fc78787824 */ /* 0x000fe200078e02ff */
[----:B------:R-:W-:-:S02]  /*4d30*/  LEA.HI.X.SX32 R105, R109, R5, 0x2, P4 ;  /* 0x000000056d697211 */ /* 0x000fc400020f16ff */
[-C--:B------:R-:W-:Y:S02]  /*4d40*/  IADD3 R108, P4, R108, R4.reuse, RZ ;  /* 0x000000046c6c7210 */ /* 0x080fe40007f9e0ff */
[-C--:B------:R-:W-:Y:S01]  /*4d50*/  LEA.HI.X.SX32 R107, R174, R5.reuse, 0x2, P3 ;  /* 0x00000005ae6b7211 */ /* 0x080fe200018f16ff */
[----:B------:R-:W-:Y:S01]  /*4d60*/  IMAD R174, R154, c[0x0][0x190], RZ ;  /* 0x000064009aae7a24 */ /* 0x000fe200078e02ff */
[-C--:B------:R-:W-:Y:S01]  /*4d70*/  IADD3 R110, P3, R110, R4.reuse, RZ ;  /* 0x000000046e6e7210 */ /* 0x080fe20007f7e0ff */
[----:B------:R-:W-:Y:S01]  /*4d80*/  IMAD R154, R139, c[0x0][0x190], RZ ;  /* 0x000064008b9a7a24 */ /* 0x000fe200078e02ff */
[-C--:B------:R-:W-:Y:S02]  /*4d90*/  LEA.HI.X.SX32 R109, R113, R5.reuse, 0x2, P4 ;  /* 0x00000005716d7211 */ /* 0x080fe400020f16ff */
[----:B------:R-:W-:Y:S02]  /*4da0*/  IADD3 R112, P4, R112, R4, RZ ;  /* 0x0000000470707210 */ /* 0x000fe40007f9e0ff */
[----:B------:R-:W-:-:S02]  /*4db0*/  LEA.HI.X.SX32 R111, R115, R5, 0x2, P3 ;  /* 0x00000005736f7211 */ /* 0x000fc400018f16ff */
[-C--:B------:R-:W-:Y:S02]  /*4dc0*/  IADD3 R114, P3, R114, R4.reuse, RZ ;  /* 0x0000000472727210 */ /* 0x080fe40007f7e0ff */
[-C--:B------:R-:W-:Y:S02]  /*4dd0*/  LEA.HI.X.SX32 R113, R3, R5.reuse, 0x2, P4 ;  /* 0x0000000503717211 */ /* 0x080fe400020f16ff */
[-C--:B------:R-:W-:Y:S02]  /*4de0*/  IADD3 R116, P4, R116, R4.reuse, RZ ;  /* 0x0000000474747210 */ /* 0x080fe40007f9e0ff */
[-C--:B------:R-:W-:Y:S01]  /*4df0*/  LEA.HI.X.SX32 R115, R170, R5.reuse, 0x2, P3 ;  /* 0x00000005aa737211 */ /* 0x080fe200018f16ff */
[----:B------:R-:W-:Y:S01]  /*4e00*/  IMAD R170, R122, c[0x0][0x190], RZ ;  /* 0x000064007aaa7a24 */ /* 0x000fe200078e02ff */
[-C--:B------:R-:W-:Y:S02]  /*4e10*/  IADD3 R118, P3, R118, R4.reuse, RZ ;  /* 0x0000000476767210 */ /* 0x080fe40007f7e0ff */
[----:B------:R-:W-:Y:S01]  /*4e20*/  LEA.HI.X.SX32 R117, R166, R5, 0x2, P4 ;  /* 0x00000005a6757211 */ /* 0x000fe200020f16ff */
[----:B------:R-:W-:Y:S01]  /*4e30*/  IMAD R166, R138, c[0x0][0x190], RZ ;  /* 0x000064008aa67a24 */ /* 0x000fe200078e02ff */
[----:B------:R-:W-:-:S02]  /*4e40*/  IADD3 R120, P4, R120, R4, RZ ;  /* 0x0000000478787210 */ /* 0x000fc40007f9e0ff */
[----:B------:R-:W-:Y:S02]  /*4e50*/  IADD3 R3, R161, -0x19, RZ ;  /* 0xffffffe7a1037810 */ /* 0x000fe40007ffe0ff */
[-C--:B------:R-:W-:Y:S02]  /*4e60*/  LEA.HI.X.SX32 R119, R160, R5.reuse, 0x2, P3 ;  /* 0x00000005a0777211 */ /* 0x080fe400018f16ff */
[----:B------:R-:W-:Y:S02]  /*4e70*/  ISETP.GE.U32.AND P3, PT, R121, 0x7fffffac, PT ;  /* 0x7fffffac7900780c */ /* 0x000fe40003f66070 */
[----:B------:R-:W-:Y:S02]  /*4e80*/  LEA.HI.X.SX32 R121, R0, R5, 0x2, P4 ;  /* 0x0000000500797211 */ /* 0x000fe400020f16ff */
[----:B------:R-:W-:Y:S02]  /*4e90*/  ISETP.GE.U32.AND P4, PT, R3, 0x7fffffa8, PT ;  /* 0x7fffffa80300780c */ /* 0x000fe40003f86070 */
[----:B------:R-:W-:-:S02]  /*4ea0*/  IADD3 R3, R161, -0x1d, RZ ;  /* 0xffffffe3a1037810 */ /* 0x000fc40007ffe0ff */
[----:B------:R-:W-:Y:S02]  /*4eb0*/  IADD3 R160, R161, -0x21, RZ ;  /* 0xffffffdfa1a07810 */ /* 0x000fe40007ffe0ff */
[----:B------:R-:W-:Y:S02]  /*4ec0*/  ISETP.GE.U32.AND P2, PT, R3, 0x7fffffa4, PT ;  /* 0x7fffffa40300780c */ /* 0x000fe40003f46070 */
[----:B------:R-:W-:Y:S01]  /*4ed0*/  IADD3 R3, R161, -0x25, RZ ;  /* 0xffffffdba1037810 */ /* 0x000fe20007ffe0ff */
[----:B------:R1:W-:Y:S01]  /*4ee0*/  LDGSTS.E [R252+0x1400], [R34.64], !P3 ;  /* 0x0140000022fc7fae */ /* 0x0003e2000d921844 */
[----:B------:R-:W-:Y:S02]  /*4ef0*/  ISETP.GE.U32.AND P1, PT, R160, 0x7fffffa0, PT ;  /* 0x7fffffa0a000780c */ /* 0x000fe40003f26070 */
[----:B------:R-:W-:Y:S01]  /*4f00*/  ISETP.GE.U32.AND P0, PT, R3, 0x7fffff9c, PT ;  /* 0x7fffff9c0300780c */ /* 0x000fe20003f06070 */
[----:B------:R1:W-:Y:S01]  /*4f10*/  LDGSTS.E [R252+0x1800], [R42.64], !P4 ;  /* 0x018000002afc7fae */ /* 0x0003e2000e121844 */
[----:B------:R-:W-:-:S02]  /*4f20*/  IADD3 R160, R161, -0x29, RZ ;  /* 0xffffffd7a1a07810 */ /* 0x000fc40007ffe0ff */
[----:B------:R-:W-:Y:S02]  /*4f30*/  IADD3 R3, R161, -0x2d, RZ ;  /* 0xffffffd3a1037810 */ /* 0x000fe40007ffe0ff */
[----:B------:R-:W-:Y:S01]  /*4f40*/  ISETP.GE.U32.AND P5, PT, R160, 0x7fffff98, PT ;  /* 0x7fffff98a000780c */ /* 0x000fe20003fa6070 */
[----:B------:R1:W-:Y:S01]  /*4f50*/  LDGSTS.E [R252+0x1c00], [R50.64], !P2 ;  /* 0x01c0000032fc7fae */ /* 0x0003e2000d121844 */
[----:B------:R-:W-:Y:S02]  /*4f60*/  ISETP.GE.U32.AND P6, PT, R3, 0x7fffff94, PT ;  /* 0x7fffff940300780c */ /* 0x000fe40003fc6070 */
[C---:B------:R-:W-:Y:S01]  /*4f70*/  IADD3 R160, R161.reuse, -0x31, RZ ;  /* 0xffffffcfa1a07810 */ /* 0x040fe20007ffe0ff */
[----:B------:R1:W-:Y:S01]  /*4f80*/  LDGSTS.E [R252+0x2000], [R58.64], !P1 ;  /* 0x020000003afc7fae */ /* 0x0003e2000c921844 */
[----:B------:R-:W-:Y:S02]  /*4f90*/  IADD3 R3, R161, -0x35, RZ ;  /* 0xffffffcba1037810 */ /* 0x000fe40007ffe0ff */
[----:B------:R-:W-:Y:S01]  /*4fa0*/  ISETP.GE.U32.AND P3, PT, R160, 0x7fffff90, PT ;  /* 0x7fffff90a000780c */ /* 0x000fe20003f66070 */
[----:B------:R1:W-:Y:S01]  /*4fb0*/  LDGSTS.E [R252+0x2400], [R66.64], !P0 ;  /* 0x0240000042fc7fae */ /* 0x0003e2000c121844 */
[----:B------:R-:W-:-:S02]  /*4fc0*/  ISETP.GE.U32.AND P4, PT, R3, 0x7fffff8c, PT ;  /* 0x7fffff8c0300780c */ /* 0x000fc40003f86070 */
[C---:B------:R-:W-:Y:S01]  /*4fd0*/  IADD3 R160, R161.reuse, -0x39, RZ ;  /* 0xffffffc7a1a07810 */ /* 0x040fe20007ffe0ff */
[----:B------:R1:W-:Y:S01]  /*4fe0*/  LDGSTS.E [R252+0x2800], [R74.64], !P5 ;  /* 0x028000004afc7fae */ /* 0x0003e2000e921844 */
[----:B------:R-:W-:Y:S02]  /*4ff0*/  IADD3 R3, R161, -0x3d, RZ ;  /* 0xffffffc3a1037810 */ /* 0x000fe40007ffe0ff */
[----:B------:R-:W-:Y:S01]  /*5000*/  ISETP.GE.U32.AND P2, PT, R160, 0x7fffff88, PT ;  /* 0x7fffff88a000780c */ /* 0x000fe20003f46070 */
[----:B------:R1:W-:Y:S01]  /*5010*/  LDGSTS.E [R252+0x2c00], [R82.64], !P6 ;  /* 0x02c0000052fc7fae */ /* 0x0003e2000f121844 */
[----:B------:R-:W-:Y:S02]  /*5020*/  ISETP.GE.U32.AND P1, PT, R3, 0x7fffff84, PT ;  /* 0x7fffff840300780c */ /* 0x000fe40003f26070 */
[C---:B------:R-:W-:Y:S01]  /*5030*/  IADD3 R160, R161.reuse, -0x2, RZ ;  /* 0xfffffffea1a07810 */ /* 0x040fe20007ffe0ff */
[----:B------:R1:W-:Y:S01]  /*5040*/  LDGSTS.E [R252+0x3000], [R90.64], !P3 ;  /* 0x030000005afc7fae */ /* 0x0003e2000d921844 */
[----:B------:R-:W-:-:S02]  /*5050*/  IADD3 R3, R161, -0x6, RZ ;  /* 0xfffffffaa1037810 */ /* 0x000fc40007ffe0ff */
        /* <DEDUP_REMOVED lines=9> */
[C---:B------:R-:W-:Y:S02]  /*50f0*/  IADD3 R160, R161.reuse, -0x12, RZ ;  /* 0xffffffeea1a07810 */ /* 0x040fe40007ffe0ff */
[----:B------:R-:W-:Y:S02]  /*5100*/  IADD3 R3, R161, -0x16, RZ ;  /* 0xffffffeaa1037810 */ /* 0x000fe40007ffe0ff */
[----:B------:R-:W-:Y:S02]  /*5110*/  ISETP.GE.U32.AND P4, PT, R160, 0x7fffffaf, PT ;  /* 0x7fffffafa000780c */ /* 0x000fe40003f86070 */
[----:B---3--:R-:W-:Y:S02]  /*5120*/  LOP3.LUT R10, R252, 0x20, RZ, 0x3c, !PT ;  /* 0x00000020fc0a7812 */ /* 0x008fe400078e3cff */
        /* <DEDUP_REMOVED lines=12> */
[----:B------:R-:W-:Y:S01]  /*51f0*/  ISETP.GE.U32.AND P6, PT, R3, 0x7fffff9b, PT ;  /* 0x7fffff9b0300780c */ /* 0x000fe20003fc6070 */
[----:B---3--:R-:W-:Y:S01]  /*5200*/  IMAD R172, R140, c[0x0][0x190], RZ ;  /* 0x000064008cac7a24 */ /* 0x008fe200078e02ff */
[C---:B------:R-:W-:Y:S01]  /*5210*/  IADD3 R160, R161.reuse, -0x2a, RZ ;  /* 0xffffffd6a1a07810 */ /* 0x040fe20007ffe0ff */
[----:B------:R5:W-:Y:S01]  /*5220*/  LDGSTS.E [R10+0x1100], [R28.64], !P4 ;  /* 0x011000001c0a7fae */ /* 0x000be2000e121844 */
[----:B------:R-:W-:Y:S01]  /*5230*/  IADD3 R3, R161, -0x2e, RZ ;  /* 0xffffffd2a1037810 */ /* 0x000fe20007ffe0ff */
[----:B------:R-:W-:Y:S01]  /*5240*/  IMAD R140, R127, c[0x0][0x190], RZ ;  /* 0x000064007f8c7a24 */ /* 0x000fe200078e02ff */
        /* <DEDUP_REMOVED lines=32> */
[----:B----4-:R-:W-:Y:S02]  /*5450*/  LOP3.LUT R11, R252, 0x40, RZ, 0x3c, !PT ;  /* 0x00000040fc0b7812 */ /* 0x010fe400078e3cff */
        /* <DEDUP_REMOVED lines=50> */
[----:B------:R-:W-:Y:S01]  /*5780*/  LOP3.LUT R0, R252, 0x60, RZ, 0x3c, !PT ;  /* 0x00000060fc007812 */ /* 0x000fe200078e3cff */
[----:B-1----:R-:W-:Y:S01]  /*5790*/  IMAD R252, R245, c[0x0][0x190], RZ ;  /* 0x00006400f5fc7a24 */ /* 0x002fe200078e02ff */
        /* <DEDUP_REMOVED lines=13> */
[----:B-1----:R-:W-:Y:S01]  /*5870*/  IMAD R165, R130, c[0x0][0x190], RZ ;  /* 0x0000640082a57a24 */ /* 0x002fe200078e02ff */
[C---:B------:R-:W-:Y:S01]  /*5880*/  IADD3 R160, R161.reuse, -0x2c, RZ ;  /* 0xffffffd4a1a07810 */ /* 0x040fe20007ffe0ff */
[----:B------:R3:W-:Y:S01]  /*5890*/  LDGSTS.E [R0+0x1300], [R32.64], !P5 ;  /* 0x0130000020007fae */ /* 0x0007e2000e921844 */
[----:B------:R-:W-:Y:S01]  /*58a0*/  IADD3 R3, R161, -0x30, RZ ;  /* 0xffffffd0a1037810 */ /* 0x000fe20007ffe0ff */
[----:B------:R-:W-:Y:S01]  /*58b0*/  IMAD R164, R129, c[0x0][0x190], RZ ;  /* 0x0000640081a47a24 */ /* 0x000fe200078e02ff */
[----:B--2---:R-:W-:Y:S01]  /*58c0*/  IADD3 R19, R2, c[0x0][0x180], RZ ;  /* 0x0000600002137a10 */ /* 0x004fe20007ffe0ff */
[----:B------:R3:W-:Y:S01]  /*58d0*/  LDGSTS.E [R0+0x1700], [R40.64], !P6 ;  /* 0x0170000028007fae */ /* 0x0007e2000f121844 */
[----:B------:R-:W-:-:S02]  /*58e0*/  ISETP.GE.U32.AND P0, PT, R160, 0x7fffff95, PT ;  /* 0x7fffff95a000780c */ /* 0x000fc40003f06070 */
[----:B------:R-:W-:Y:S01]  /*58f0*/  ISETP.GE.U32.AND P5, PT, R3, 0x7fffff91, PT ;  /* 0x7fffff910300780c */ /* 0x000fe20003fa6070 */
[----:B------:R3:W-:Y:S01]  /*5900*/  LDGSTS.E [R0+0x1b00], [R48.64], !P3 ;  /* 0x01b0000030007fae */ /* 0x0007e2000d921844 */
[C---:B------:R-:W-:Y:S02]  /*5910*/  IADD3 R160, R161.reuse, -0x34, RZ ;  /* 0xffffffcca1a07810 */ /* 0x040fe40007ffe0ff */
[----:B------:R-:W-:Y:S01]  /*5920*/  IADD3 R3, R161, -0x38, RZ ;  /* 0xffffffc8a1037810 */ /* 0x000fe20007ffe0ff */
[----:B------:R3:W-:Y:S01]  /*5930*/  LDGSTS.E [R0+0x1f00], [R56.64], !P4 ;  /* 0x01f0000038007fae */ /* 0x0007e2000e121844 */
[----:B------:R-:W-:Y:S01]  /*5940*/  ISETP.GT.AND P4, PT, R19, 0x3f, PT ;  /* 0x0000003f1300780c */ /* 0x000fe20003f84270 */
[----:B------:R-:W-:Y:S01]  /*5950*/  IMAD R19, R162, c[0x0][0x18c], RZ ;  /* 0x00006300a2137a24 */ /* 0x000fe200078e02ff */
[----:B------:R-:W-:Y:S01]  /*5960*/  IADD3 R2, R161, -0x3c, RZ ;  /* 0xffffffc4a1027810 */ /* 0x000fe20007ffe0ff */
[----:B------:R3:W-:Y:S01]  /*5970*/  LDGSTS.E [R0+0x2300], [R64.64], !P2 ;  /* 0x0230000040007fae */ /* 0x0007e2000d121844 */
[----:B------:R-:W-:-:S02]  /*5980*/  ISETP.GE.U32.AND P6, PT, R160, 0x7fffff8d, PT ;  /* 0x7fffff8da000780c */ /* 0x000fc40003fc6070 */
[----:B------:R-:W-:Y:S01]  /*5990*/  ISETP.GE.U32.AND P3, PT, R3, 0x7fffff89, PT ;  /* 0x7fffff890300780c */ /* 0x000fe20003f66070 */
[----:B------:R3:W-:Y:S01]  /*59a0*/  LDGSTS.E [R0+0x2700], [R72.64], !P1 ;  /* 0x0270000048007fae */ /* 0x0007e2000c921844 */
[----:B------:R-:W-:Y:S02]  /*59b0*/  SEL R3, RZ, 0x4, !P4 ;  /* 0x00000004ff037807 */ /* 0x000fe40006000000 */
[----:B------:R-:W-:Y:S01]  /*59c0*/  IADD3 R160, R161, -0x41, RZ ;  /* 0xffffffbfa1a07810 */ /* 0x000fe20007ffe0ff */
[----:B------:R-:W-:Y:S01]  /*59d0*/  IMAD R161, R156, c[0x0][0x190], RZ ;  /* 0x000064009ca17a24 */ /* 0x000fe200078e02ff */
[----:B------:R-:W-:Y:S01]  /*59e0*/  ISETP.GE.U32.AND P4, PT, R2, 0x7fffff85, PT ;  /* 0x7fffff850200780c */ /* 0x000fe20003f86070 */
[----:B------:R-:W-:Y:S01]  /*59f0*/  IMAD.SHL.U32 R2, R19, 0x4, RZ ;  /* 0x0000000413027824 */ /* 0x000fe200078e00ff */
[----:B------:R-:W-:Y:S01]  /*5a00*/  ISETP.GE.AND P2, PT, R162, c[0x0][0x180], PT ;  /* 0x00006000a2007a0c */ /* 0x000fe20003f46270 */
[----:B------:R3:W-:Y:S01]  /*5a10*/  LDGSTS.E [R0+0x2b00], [R80.64], !P0 ;  /* 0x02b0000050007fae */ /* 0x0007e2000c121844 */
[----:B------:R-:W-:Y:S01]  /*5a20*/  ISETP.GE.U32.AND P0, PT, R160, 0x7fffff80, PT ;  /* 0x7fffff80a000780c */ /* 0x000fe20003f06070 */
[----:B------:R-:W-:Y:S01]  /*5a30*/  IMAD R160, R146, c[0x0][0x190], RZ ;  /* 0x0000640092a07a24 */ /* 0x000fe200078e02ff */
[----:B------:R-:W-:Y:S01]  /*5a40*/  SEL R3, R3, RZ, !P2 ;  /* 0x000000ff03037207 */ /* 0x000fe20005000000 */
[----:B------:R-:W-:Y:S01]  /*5a50*/  STL [R1+0x11c], R161 ;  /* 0x00011ca101007387 */ /* 0x000fe20000100800 */
[----:B------:R-:W-:Y:S01]  /*5a60*/  IADD3 R248, P1, R2, c[0x0][0x168], RZ ;  /* 0x00005a0002f87a10 */ /* 0x000fe20007f3e0ff */
[----:B------:R-:W-:Y:S01]  /*5a70*/  IMAD R162, R137, c[0x0][0x190], RZ ;  /* 0x0000640089a27a24 */ /* 0x000fe200078e02ff */
[----:B------:R-:W-:Y:S01]  /*5a80*/  ISETP.NE.U32.AND P2, PT, R3, RZ, PT ;  /* 0x000000ff0300720c */ /* 0x000fe20003f45070 */
[----:B------:R-:W-:Y:S01]  /*5a90*/  STL [R1+0x118], R174 ;  /* 0x000118ae01007387 */ /* 0x000fe20000100800 */
[----:B------:R-:W-:Y:S01]  /*5aa0*/  LEA.HI.X.SX32 R3, R19, c[0x0][0x16c], 0x2, P1 ;  /* 0x00005b0013037a11 */ /* 0x000fe200008f16ff */
[----:B------:R-:W-:Y:S01]  /*5ab0*/  IMAD R19, R141, c[0x0][0x190], RZ ;  /* 0x000064008d137a24 */ /* 0x000fe200078e02ff */
[----:B------:R-:W-:Y:S01]  /*5ac0*/  LEA R124, P1, R149, R248, 0x2 ;  /* 0x000000f8957c7211 */ /* 0x000fe200078210ff */
[----:B------:R-:W-:Y:S01]  /*5ad0*/  STL [R1+0x114], R190 ;  /* 0x000114be01007387 */ /* 0x000fe20000100800 */
[----:B------:R-:W-:-:S02]  /*5ae0*/  IMAD R156, R143, c[0x0][0x190], RZ ;  /* 0x000064008f9c7a24 */ /* 0x000fc400078e02ff */
[----:B------:R-:W-:Y:S01]  /*5af0*/  LEA.HI.X.SX32 R125, R149, R3, 0x2, P1 ;  /* 0x00000003957d7211 */ /* 0x000fe200008f16ff */
[----:B------:R-:W-:Y:S01]  /*5b00*/  STL [R1+0x110], R206 ;  /* 0x000110ce01007387 */ /* 0x000fe20000100800 */
[----:B------:R-:W-:-:S03]  /*5b10*/  LEA R128, P1, R132, R248, 0x2 ;  /* 0x000000f884807211 */ /* 0x000fc600078210ff */
[----:B------:R-:W-:Y:S01]  /*5b20*/  STL [R1+0x108], R149 ;  /* 0x0001089501007387 */ /* 0x000fe20000100800 */
[----:B------:R-:W-:-:S03]  /*5b30*/  LEA.HI.X.SX32 R129, R132, R3, 0x2, P1 ;  /* 0x0000000384817211 */ /* 0x000fc600008f16ff */
[----:B------:R3:W-:Y:S01]  /*5b40*/  LDGSTS.E [R0+0x2f00], [R88.64], !P5 ;  /* 0x02f0000058007fae */ /* 0x0007e2000e921844 */
[----:B------:R-:W-:-:S03]  /*5b50*/  LEA R122, P5, R158, R248, 0x2 ;  /* 0x000000f89e7a7211 */ /* 0x000fc600078a10ff */
[----:B------:R-:W-:Y:S01]  /*5b60*/  STL [R1+0x10c], R222 ;  /* 0x00010cde01007387 */ /* 0x000fe20000100800 */
[-C--:B------:R-:W-:Y:S02]  /*5b70*/  LEA.HI.X.SX32 R123, R158, R3.reuse, 0x2, P5 ;  /* 0x000000039e7b7211 */ /* 0x080fe400028f16ff */
[CC--:B------:R-:W-:Y:S01]  /*5b80*/  LEA R126, P5, R172.reuse, R248.reuse, 0x2 ;  /* 0x000000f8ac7e7211 */ /* 0x0c0fe200078a10ff */
[----:B------:R-:W-:Y:S03]  /*5b90*/  STL [R1+0x104], R148 ;  /* 0x0001049401007387 */ /* 0x000fe60000100800 */
[----:B------:R-:W-:Y:S01]  /*5ba0*/  LEA.HI.X.SX32 R127, R172, R3, 0x2, P5 ;  /* 0x00000003ac7f7211 */ /* 0x000fe200028f16ff */
[----:B------:R-:W-:Y:S01]  /*5bb0*/  STL [R1+0x100], R160 ;  /* 0x000100a001007387 */ /* 0x000fe20000100800 */
        /* <DEDUP_REMOVED lines=8> */
[----:B------:R1:W-:Y:S01]  /*5c40*/  STL [R1+0xec], R172 ;  /* 0x0000ecac01007387 */ /* 0x0003e20000100800 */
[-C--:B------:R-:W-:Y:S02]  /*5c50*/  LEA.HI.X.SX32 R139, R157, R3.reuse, 0x2, P5 ;  /* 0x000000039d8b7211 */ /* 0x080fe400028f16ff */
[CC--:B------:R-:W-:Y:S01]  /*5c60*/  LEA R142, P5, R166.reuse, R248.reuse, 0x2 ;  /* 0x000000f8a68e7211 */ /* 0x0c0fe200078a10ff */
[----:B------:R-:W-:Y:S03]  /*5c70*/  STL [R1+0xf0], R19 ;  /* 0x0000f01301007387 */ /* 0x000fe60000100800 */
[----:B------:R-:W-:Y:S01]  /*5c80*/  LEA.HI.X.SX32 R143, R166, R3, 0x2, P5 ;  /* 0x00000003a68f7211 */ /* 0x000fe200028f16ff */
[----:B------:R2:W-:Y:S01]  /*5c90*/  STL [R1+0xe8], R166 ;  /* 0x0000e8a601007387 */ /* 0x0005e20000100800 */
[----:B------:R-:W-:Y:S01]  /*5ca0*/  LEA R146, P5, R150, R248, 0x2 ;  /* 0x000000f896927211 */ /* 0x000fe200078a10ff */
[----:B-1----:R-:W-:-:S02]  /*5cb0*/  IMAD R172, R159, c[0x0][0x190], RZ ;  /* 0x000064009fac7a24 */ /* 0x002fc400078e02ff */
[----:B------:R-:W-:Y:S04]  /*5cc0*/  STL [R1+0xe4], R162 ;  /* 0x0000e4a201007387 */ /* 0x000fe80000100800 */
[----:B------:R-:W-:Y:S01]  /*5cd0*/  STL [R1+0xe0], R178 ;  /* 0x0000e0b201007387 */ /* 0x000fe20000100800 */
[----:B--2---:R-:W-:Y:S01]  /*5ce0*/  IMAD R166, R147, c[0x0][0x190], RZ ;  /* 0x0000640093a67a24 */ /* 0x004fe200078e02ff */
[----:B------:R-:W-:Y:S02]  /*5cf0*/  LEA.HI.X.SX32 R147, R150, R3, 0x2, P5 ;  /* 0x0000000396937211 */ /* 0x000fe400028f16ff */
[----:B------:R-:W-:Y:S04]  /*5d00*/  STL [R1+0xd8], R194 ;  /* 0x0000d8c201007387 */ /* 0x000fe80000100800 */
[----:B------:R1:W-:Y:S04]  /*5d10*/  STL [R1+0xd0], R132 ;  /* 0x0000d08401007387 */ /* 0x0003e80000100800 */
[----:B------:R-:W-:Y:S04]  /*5d20*/  STL [R1+0xd4], R210 ;  /* 0x0000d4d201007387 */ /* 0x000fe80000100800 */
[----:B------:R-:W-:Y:S01]  /*5d30*/  STL [R1+0xcc], R165 ;  /* 0x0000cca501007387 */ /* 0x000fe20000100800 */
[----:B-1----:R-:W-:-:S03]  /*5d40*/  LEA R132, P1, R169, R248, 0x2 ;  /* 0x000000f8a9847211 */ /* 0x002fc600078210ff */
[----:B------:R-:W-:Y:S01]  /*5d50*/  STL [R1+0xc8], R164 ;  /* 0x0000c8a401007387 */ /* 0x000fe20000100800 */
[----:B------:R-:W-:-:S03]  /*5d60*/  LEA.HI.X.SX32 R133, R169, R3, 0x2, P1 ;  /* 0x00000003a9857211 */ /* 0x000fc600008f16ff */
[----:B------:R-:W-:Y:S01]  /*5d70*/  STL [R1+0xc4], R180 ;  /* 0x0000c4b401007387 */ /* 0x000fe20000100800 */
[----:B------:R-:W-:-:S03]  /*5d80*/  LEA R136, P1, R140, R248, 0x2 ;  /* 0x000000f88c887211 */ /* 0x000fc600078210ff */
[----:B------:R-:W-:Y:S01]  /*5d90*/  STL [R1+0xc0], R196 ;  /* 0x0000c0c401007387 */ /* 0x000fe20000100800 */
[----:B------:R-:W-:-:S03]  /*5da0*/  LEA.HI.X.SX32 R137, R140, R3, 0x2, P1 ;  /* 0x000000038c897211 */ /* 0x000fc600008f16ff */
[----:B------:R1:W-:Y:S04]  /*5db0*/  STL [R1+0xb8], R170 ;  /* 0x0000b8aa01007387 */ /* 0x0003e80000100800 */
[----:B------:R-:W-:Y:S04]  /*5dc0*/  STL [R1+0xbc], R212 ;  /* 0x0000bcd401007387 */ /* 0x000fe80000100800 */
[----:B------:R-:W-:Y:S01]  /*5dd0*/  STL [R1+0xa0], R169 ;  /* 0x0000a0a901007387 */ /* 0x000fe20000100800 */
[----:B-1----:R-:W-:-:S03]  /*5de0*/  IMAD R170, R155, c[0x0][0x190], RZ ;  /* 0x000064009baa7a24 */ /* 0x002fc600078e02ff */
[----:B------:R1:W-:Y:S04]  /*5df0*/  STL [R1+0x88], R168 ;  /* 0x000088a801007387 */ /* 0x0003e80000100800 */
[----:B------:R2:W-:Y:S04]  /*5e00*/  STL [R1+0x70], R140 ;  /* 0x0000708c01007387 */ /* 0x0005e80000100800 */
[----:B------:R3:W-:Y:S01]  /*5e10*/  STL [R1+0xb4], R150 ;  /* 0x0000b49601007387 */ /* 0x0007e20000100800 */
[----:B-1----:R-:W-:-:S03]  /*5e20*/  IMAD R168, R151, c[0x0][0x190], RZ ;  /* 0x0000640097a87a24 */ /* 0x002fc600078e02ff */
[----:B------:R1:W-:Y:S01]  /*5e30*/  STL [R1+0x9c], R152 ;  /* 0x00009c9801007387 */ /* 0x0003e20000100800 */
[----:B--2---:R-:W-:-:S03]  /*5e40*/  LEA R140, P1, R148, R248, 0x2 ;  /* 0x000000f8948c7211 */ /* 0x004fc600078210ff */
[----:B------:R2:W-:Y:S01]  /*5e50*/  STL [R1+0x84], R154 ;  /* 0x0000849a01007387 */ /* 0x0005e20000100800 */
[-C--:B------:R-:W-:Y:S02]  /*5e60*/  LEA.HI.X.SX32 R141, R148, R3.reuse, 0x2, P1 ;  /* 0x00000003948d7211 */ /* 0x080fe400008f16ff */
[CC--:B------:R-:W-:Y:S01]  /*5e70*/  LEA R144, P1, R165.reuse, R248.reuse, 0x2 ;  /* 0x000000f8a5907211 */ /* 0x0c0fe200078210ff */
[----:B------:R1:W-:Y:S01]  /*5e80*/  STL [R1+0x6c], R156 ;  /* 0x00006c9c01007387 */ /* 0x0003e20000100800 */
[-C--:B---3--:R-:W-:Y:S02]  /*5e90*/  LEA R150, P5, R154, R248.reuse, 0x2 ;  /* 0x000000f89a967211 */ /* 0x088fe400078a10ff */
[-C--:B------:R-:W-:Y:S01]  /*5ea0*/  LEA.HI.X.SX32 R145, R165, R3.reuse, 0x2, P1 ;  /* 0x00000003a5917211 */ /* 0x080fe200008f16ff */
[----:B------:R3:W-:Y:S01]  /*5eb0*/  STL [R1+0xb0], R166 ;  /* 0x0000b0a601007387 */ /* 0x0007e20000100800 */
[----:B------:R-:W-:Y:S02]  /*5ec0*/  LEA R148, P1, R152, R248, 0x2 ;  /* 0x000000f898947211 */ /* 0x000fe400078210ff */
[-C--:B------:R-:W-:Y:S01]  /*5ed0*/  LEA.HI.X.SX32 R151, R154, R3.reuse, 0x2, P5 ;  /* 0x000000039a977211 */ /* 0x080fe200028f16ff */
[----:B------:R3:W-:Y:S01]  /*5ee0*/  STL [R1+0x98], R168 ;  /* 0x000098a801007387 */ /* 0x0007e20000100800 */
[----:B------:R-:W-:-:S02]  /*5ef0*/  LEA.HI.X.SX32 R149, R152, R3, 0x2, P1 ;  /* 0x0000000398957211 */ /* 0x000fc400008f16ff */
[CC--:B-1----:R-:W-:Y:S01]  /*5f00*/  LEA R152, P1, R156.reuse, R248.reuse, 0x2 ;  /* 0x000000f89c987211 */ /* 0x0c2fe200078210ff */
[----:B------:R1:W-:Y:S01]  /*5f10*/  STL [R1+0x80], R170 ;  /* 0x000080aa01007387 */ /* 0x0003e20000100800 */
[CC--:B--2---:R-:W-:Y:S02]  /*5f20*/  LEA R154, P5, R161.reuse, R248.reuse, 0x2 ;  /* 0x000000f8a19a7211 */ /* 0x0c4fe400078a10ff */
[-C--:B------:R-:W-:Y:S01]  /*5f30*/  LEA.HI.X.SX32 R153, R156, R3.reuse, 0x2, P1 ;  /* 0x000000039c997211 */ /* 0x080fe200008f16ff */
[----:B------:R2:W-:Y:S01]  /*5f40*/  STL [R1+0x64], R172 ;  /* 0x000064ac01007387 */ /* 0x0005e20000100800 */
[-C--:B------:R-:W-:Y:S02]  /*5f50*/  LEA R156, P1, R160, R248.reuse, 0x2 ;  /* 0x000000f8a09c7211 */ /* 0x080fe400078210ff */
[----:B------:R-:W-:Y:S01]  /*5f60*/  LEA.HI.X.SX32 R155, R161, R3, 0x2, P5 ;  /* 0x00000003a19b7211 */ /* 0x000fe200028f16ff */
[----:B------:R1:W-:Y:S01]  /*5f70*/  STL [R1+0xac], R182 ;  /* 0x0000acb601007387 */ /* 0x0003e20000100800 */
[----:B------:R-:W-:-:S02]  /*5f80*/  LEA R158, P5, R162, R248, 0x2 ;  /* 0x000000f8a29e7211 */ /* 0x000fc400078a10ff */
[-C--:B------:R-:W-:Y:S01]  /*5f90*/  LEA.HI.X.SX32 R157, R160, R3.reuse, 0x2, P1 ;  /* 0x00000003a09d7211 */ /* 0x080fe200008f16ff */
[----:B------:R1:W-:Y:S01]  /*5fa0*/  STL [R1+0x94], R184 ;  /* 0x000094b801007387 */ /* 0x0003e20000100800 */
[-C--:B------:R-:W-:Y:S02]  /*5fb0*/  LEA R160, P1, R164, R248.reuse, 0x2 ;  /* 0x000000f8a4a07211 */ /* 0x080fe400078210ff */
        /* <DEDUP_REMOVED lines=8> */
[-C--:B---3--:R-:W-:Y:S02]  /*6040*/  LEA R166, P5, R170, R248.reuse, 0x2 ;  /* 0x000000f8aaa67211 */ /* 0x088fe400078a10ff */
[-C--:B------:R-:W-:Y:S01]  /*6050*/  LEA.HI.X.SX32 R165, R168, R3.reuse, 0x2, P1 ;  /* 0x00000003a8a57211 */ /* 0x080fe200008f16ff */
[----:B------:R3:W-:Y:S01]  /*6060*/  STL [R1+0x90], R200 ;  /* 0x000090c801007387 */ /* 0x0007e20000100800 */
[-C--:B------:R-:W-:Y:S02]  /*6070*/  LEA R168, P1, R172, R248.reuse, 0x2 ;  /* 0x000000f8aca87211 */ /* 0x080fe400078210ff */
[----:B------:R-:W-:Y:S01]  /*6080*/  LEA.HI.X.SX32 R167, R170, R3, 0x2, P5 ;  /* 0x00000003aaa77211 */ /* 0x000fe200028f16ff */
[----:B------:R3:W-:Y:S01]  /*6090*/  STL [R1+0x78], R202 ;  /* 0x000078ca01007387 */ /* 0x0007e20000100800 */
[----:B-1----:R-:W-:-:S02]  /*60a0*/  LEA R170, P5, R174, R248, 0x2 ;  /* 0x000000f8aeaa7211 */ /* 0x002fc400078a10ff */
[-C--:B------:R-:W-:Y:S01]  /*60b0*/  LEA.HI.X.SX32 R169, R172, R3.reuse, 0x2, P1 ;  /* 0x00000003aca97211 */ /* 0x080fe200008f16ff */
[----:B------:R1:W-:Y:S01]  /*60c0*/  STL [R1+0x5c], R204 ;  /* 0x00005ccc01007387 */ /* 0x0003e20000100800 */
[-C--:B--2---:R-:W-:Y:S02]  /*60d0*/  LEA R172, P1, R176, R248.reuse, 0x2 ;  /* 0x000000f8b0ac7211 */ /* 0x084fe400078210ff */
        /* <DEDUP_REMOVED lines=19> */
[----:B------:R-:W-:Y:S01]  /*6210*/  STL [R1+0x4c], R230 ;  /* 0x00004ce601007387 */ /* 0x000fe20000100800 */
[-C--:B------:R-:W-:Y:S02]  /*6220*/  LEA R186, P5, R190, R248.reuse, 0x2 ;  /* 0x000000f8beba7211 */ /* 0x080fe400078a10ff */
[----:B------:R-:W-:Y:S01]  /*6230*/  LEA.HI.X.SX32 R185, R188, R3, 0x2, P1 ;  /* 0x00000003bcb97211 */ /* 0x000fe200008f16ff */
[----:B------:R1:W-:Y:S01]  /*6240*/  LDGSTS.E [R0+0x3300], [R96.64], !P6 ;  /* 0x0330000060007fae */ /* 0x0003e2000f121844 */
[----:B------:R-:W-:-:S02]  /*6250*/  LEA R188, P1, R192, R248, 0x2 ;  /* 0x000000f8c0bc7211 */ /* 0x000fc400078210ff */
[-C--:B------:R-:W-:Y:S01]  /*6260*/  LEA.HI.X.SX32 R187, R190, R3.reuse, 0x2, P5 ;  /* 0x00000003bebb7211 */ /* 0x080fe200028f16ff */
[----:B------:R1:W-:Y:S01]  /*6270*/  LDGSTS.E [R0+0x3700], [R104.64], !P3 ;  /* 0x0370000068007fae */ /* 0x0003e2000d921844 */
[-C--:B------:R-:W-:Y:S02]  /*6280*/  LEA R190, P5, R194, R248.reuse, 0x2 ;  /* 0x000000f8c2be7211 */ /* 0x080fe400078a10ff */
[-C--:B------:R-:W-:Y:S01]  /*6290*/  LEA.HI.X.SX32 R189, R192, R3.reuse, 0x2, P1 ;  /* 0x00000003c0bd7211 */ /* 0x080fe200008f16ff */
[----:B------:R1:W-:Y:S01]  /*62a0*/  LDGSTS.E [R0+0x3b00], [R112.64], !P4 ;  /* 0x03b0000070007fae */ /* 0x0003e2000e121844 */
[-C--:B------:R-:W-:Y:S02]  /*62b0*/  LEA R192, P1, R196, R248.reuse, 0x2 ;  /* 0x000000f8c4c07211 */ /* 0x080fe400078210ff */
[----:B------:R-:W-:Y:S02]  /*62c0*/  LEA.HI.X.SX32 R191, R194, R3, 0x2, P5 ;  /* 0x00000003c2bf7211 */ /* 0x000fe400028f16ff */
[----:B------:R-:W-:-:S02]  /*62d0*/  LEA R194, P5, R198, R248, 0x2 ;  /* 0x000000f8c6c27211 */ /* 0x000fc400078a10ff */
[-C--:B------:R-:W-:Y:S02]  /*62e0*/  LEA.HI.X.SX32 R193, R196, R3.reuse, 0x2, P1 ;  /* 0x00000003c4c17211 */ /* 0x080fe400008f16ff */
[-C--:B------:R-:W-:Y:S02]  /*62f0*/  LEA R196, P1, R200, R248.reuse, 0x2 ;  /* 0x000000f8c8c47211 */ /* 0x080fe400078210ff */
[-C--:B------:R-:W-:Y:S02]  /*6300*/  LEA.HI.X.SX32 R195, R198, R3.reuse, 0x2, P5 ;  /* 0x00000003c6c37211 */ /* 0x080fe400028f16ff */
[-C--:B------:R-:W-:Y:S02]  /*6310*/  LEA R198, P5, R202, R248.reuse, 0x2 ;  /* 0x000000f8cac67211 */ /* 0x080fe400078a10ff */
[----:B------:R-:W-:Y:S02]  /*6320*/  LEA.HI.X.SX32 R197, R200, R3, 0x2, P1 ;  /* 0x00000003c8c57211 */ /* 0x000fe400008f16ff */
[----:B---3--:R-:W-:-:S02]  /*6330*/  LEA R200, P1, R204, R248, 0x2 ;  /* 0x000000f8ccc87211 */ /* 0x008fc400078210ff */
[-C--:B------:R-:W-:Y:S02]  /*6340*/  LEA.HI.X.SX32 R199, R202, R3.reuse, 0x2, P5 ;  /* 0x00000003cac77211 */ /* 0x080fe400028f16ff */
[-C--:B------:R-:W-:Y:S02]  /*6350*/  LEA R202, P5, R206, R248.reuse, 0x2 ;  /* 0x000000f8ceca7211 */ /* 0x080fe400078a10ff */
[-C--:B------:R-:W-:Y:S02]  /*6360*/  LEA.HI.X.SX32 R201, R204, R3.reuse, 0x2, P1 ;  /* 0x00000003ccc97211 */ /* 0x080fe400008f16ff */
[-C--:B-1----:R-:W-:Y:S02]  /*6370*/  LEA R204, P1, R208, R248.reuse, 0x2 ;  /* 0x000000f8d0cc7211 */ /* 0x082fe400078210ff */
[----:B------:R-:W-:Y:S02]  /*6380*/  LEA.HI.X.SX32 R203, R206, R3, 0x2, P5 ;  /* 0x00000003cecb7211 */ /* 0x000fe400028f16ff */
[----:B------:R-:W-:-:S02]  /*6390*/  LEA R206, P5, R210, R248, 0x2 ;  /* 0x000000f8d2ce7211 */ /* 0x000fc400078a10ff */
[-C--:B------:R-:W-:Y:S02]  /*63a0*/  LEA.HI.X.SX32 R205, R208, R3.reuse, 0x2, P1 ;  /* 0x00000003d0cd7211 */ /* 0x080fe400008f16ff */
[-C--:B------:R-:W-:Y:S02]  /*63b0*/  LEA R208, P1, R212, R248.reuse, 0x2 ;  /* 0x000000f8d4d07211 */ /* 0x080fe400078210ff */
[-C--:B------:R-:W-:Y:S02]  /*63c0*/  LEA.HI.X.SX32 R207, R210, R3.reuse, 0x2, P5 ;  /* 0x00000003d2cf7211 */ /* 0x080fe400028f16ff */
[-C--:B------:R-:W-:Y:S02]  /*63d0*/  LEA R210, P5, R214, R248.reuse, 0x2 ;  /* 0x000000f8d6d27211 */ /* 0x080fe400078a10ff */
[----:B------:R-:W-:Y:S02]  /*63e0*/  LEA.HI.X.SX32 R209, R212, R3, 0x2, P1 ;  /* 0x00000003d4d17211 */ /* 0x000fe400008f16ff */
[----:B------:R-:W-:-:S02]  /*63f0*/  LEA R212, P1, R216, R248, 0x2 ;  /* 0x000000f8d8d47211 */ /* 0x000fc400078210ff */
[-C--:B------:R-:W-:Y:S02]  /*6400*/  LEA.HI.X.SX32 R211, R214, R3.reuse, 0x2, P5 ;  /* 0x00000003d6d37211 */ /* 0x080fe400028f16ff */
[-C--:B--2---:R-:W-:Y:S02]  /*6410*/  LEA R214, P5, R218, R248.reuse, 0x2 ;  /* 0x000000f8dad67211 */ /* 0x084fe400078a10ff */
[-C--:B------:R-:W-:Y:S02]  /*6420*/  LEA.HI.X.SX32 R213, R216, R3.reuse, 0x2, P1 ;  /* 0x00000003d8d57211 */ /* 0x080fe400008f16ff */
[-C--:B------:R-:W-:Y:S02]  /*6430*/  LEA R216, P1, R220, R248.reuse, 0x2 ;  /* 0x000000f8dcd87211 */ /* 0x080fe400078210ff */
[----:B------:R-:W-:Y:S02]  /*6440*/  LEA.HI.X.SX32 R215, R218, R3, 0x2, P5 ;  /* 0x00000003dad77211 */ /* 0x000fe400028f16ff */
[----:B------:R-:W-:-:S02]  /*6450*/  LEA R218, P5, R222, R248, 0x2 ;  /* 0x000000f8deda7211 */ /* 0x000fc400078a10ff */
[-C--:B------:R-:W-:Y:S02]  /*6460*/  LEA.HI.X.SX32 R217, R220, R3.reuse, 0x2, P1 ;  /* 0x00000003dcd97211 */ /* 0x080fe400008f16ff */
[CC--:B------:R-:W-:Y:S02]  /*6470*/  LEA R220, P1, R19.reuse, R248.reuse, 0x2 ;  /* 0x000000f813dc7211 */ /* 0x0c0fe400078210ff */
[-C--:B------:R-:W-:Y:S02]  /*6480*/  LEA.HI.X.SX32 R219, R222, R3.reuse, 0x2, P5 ;  /* 0x00000003dedb7211 */ /* 0x080fe400028f16ff */
[-C--:B------:R-:W-:Y:S02]  /*6490*/  LEA R222, P5, R226, R248.reuse, 0x2 ;  /* 0x000000f8e2de7211 */ /* 0x080fe400078a10ff */
[----:B------:R-:W-:Y:S01]  /*64a0*/  LEA.HI.X.SX32 R221, R19, R3, 0x2, P1 ;  /* 0x0000000313dd7211 */ /* 0x000fe200008f16ff */
[----:B------:R-:W-:Y:S01]  /*64b0*/  IMAD R19, R223, c[0x0][0x190], RZ ;  /* 0x00006400df137a24 */ /* 0x000fe200078e02ff */
[----:B------:R-:W-:-:S02]  /*64c0*/  LEA R224, P1, R232, R248, 0x2 ;  /* 0x000000f8e8e07211 */ /* 0x000fc400078210ff */
[-C--:B------:R-:W-:Y:S02]  /*64d0*/  LEA.HI.X.SX32 R223, R226, R3.reuse, 0x2, P5 ;  /* 0x00000003e2df7211 */ /* 0x080fe400028f16ff */
[-C--:B------:R-:W-:Y:S01]  /*64e0*/  LEA R226, P5, R230, R248.reuse, 0x2 ;  /* 0x000000f8e6e27211 */ /* 0x080fe200078a10ff */
[----:B------:R1:W-:Y:S01]  /*64f0*/  STL [R1+0x48], R19 ;  /* 0x0000481301007387 */ /* 0x0003e20000100800 */
[-C--:B------:R-:W-:Y:S01]  /*6500*/  LEA.HI.X.SX32 R225, R232, R3.reuse, 0x2, P1 ;  /* 0x00000003e8e17211 */ /* 0x080fe200008f16ff */
[----:B------:R-:W-:Y:S01]  /*6510*/  IMAD R232, R227, c[0x0][0x190], RZ ;  /* 0x00006400e3e87a24 */ /* 0x000fe200078e02ff */
[----:B------:R-:W-:Y:S02]  /*6520*/  ISETP.GE.U32.AND P1, PT, R228, 0x7fffff7c, PT ;  /* 0x7fffff7ce400780c */ /* 0x000fe40003f26070 */
[-C--:B------:R-:W-:Y:S02]  /*6530*/  LEA.HI.X.SX32 R227, R230, R3.reuse, 0x2, P5 ;  /* 0x00000003e6e37211 */ /* 0x080fe400028f16ff */
[CC--:B------:R-:W-:Y:S01]  /*6540*/  LEA R228, P5, R19.reuse, R248.reuse, 0x2 ;  /* 0x000000f813e47211 */ /* 0x0c0fe200078a10ff */
[----:B------:R2:W-:Y:S03]  /*6550*/  STL [R1+0x44], R232 ;  /* 0x000044e801007387 */ /* 0x0005e60000100800 */
[-C--:B------:R-:W-:Y:S01]  /*6560*/  LEA.HI.X.SX32 R229, R19, R3.reuse, 0x2, P5 ;  /* 0x0000000313e57211 */ /* 0x080fe200028f16ff */
[----:B-1----:R-:W-:Y:S01]  /*6570*/  IMAD R19, R231, c[0x0][0x190], RZ ;  /* 0x00006400e7137a24 */ /* 0x002fe200078e02ff */
[CC--:B------:R-:W-:Y:S01]  /*6580*/  LEA R230, P5, R232.reuse, R248.reuse, 0x2 ;  /* 0x000000f8e8e67211 */ /* 0x0c0fe200078a10ff */
[----:B------:R1:W-:Y:S03]  /*6590*/  STL [R1+0x3c], R234 ;  /* 0x00003cea01007387 */ /* 0x0003e60000100800 */
[----:B------:R-:W-:Y:S01]  /*65a0*/  LEA.HI.X.SX32 R231, R232, R3, 0x2, P5 ;  /* 0x00000003e8e77211 */ /* 0x000fe200028f16ff */
[----:B------:R3:W-:Y:S01]  /*65b0*/  STL [R1+0x50], R19 ;  /* 0x0000501301007387 */ /* 0x0007e20000100800 */
[----:B--2---:R-:W-:-:S03]  /*65c0*/  LEA R232, P5, R234, R248, 0x2 ;  /* 0x000000f8eae87211 */ /* 0x004fc600078a10ff */
[----:B------:R2:W-:Y:S01]  /*65d0*/  STL [R1+0x40], R238 ;  /* 0x000040ee01007387 */ /* 0x0005e20000100800 */
[-C--:B------:R-:W-:Y:S02]  /*65e0*/  LEA.HI.X.SX32 R233, R234, R3.reuse, 0x2, P5 ;  /* 0x00000003eae97211 */ /* 0x080fe400028f16ff */
[CC--:B-1----:R-:W-:Y:S01]  /*65f0*/  LEA R234, P5, R19.reuse, R248.reuse, 0x2 ;  /* 0x000000f813ea7211 */ /* 0x0c2fe200078a10ff */
[----:B------:R1:W-:Y:S03]  /*6600*/  STL [R1+0x38], R240 ;  /* 0x000038f001007387 */ /* 0x0003e60000100800 */
[----:B------:R-:W-:Y:S01]  /*6610*/  LEA.HI.X.SX32 R235, R19, R3, 0x2, P5 ;  /* 0x0000000313eb7211 */ /* 0x000fe200028f16ff */
[----:B---3--:R-:W-:Y:S01]  /*6620*/  IMAD R19, R237, c[0x0][0x190], RZ ;  /* 0x00006400ed137a24 */ /* 0x008fe200078e02ff */
[----:B------:R-:W-:-:S04]  /*6630*/  LEA R236, P5, R238, R248, 0x2 ;  /* 0x000000f8eeec7211 */ /* 0x000fc800078a10ff */
        /* <DEDUP_REMOVED lines=14> */
[----:B------:R-:W-:Y:S02]  /*6720*/  LEA.HI.X.SX32 R245, R246, R3, 0x2, P5 ;  /* 0x00000003f6f57211 */ /* 0x000fe400028f16ff */
[----:B-1----:R-:W-:-:S04]  /*6730*/  LEA R246, P5, R19, R248, 0x2 ;  /* 0x000000f813f67211 */ /* 0x002fc800078a10ff */
[----:B------:R-:W-:Y:S01]  /*6740*/  LEA.HI.X.SX32 R247, R19, R3, 0x2, P5 ;  /* 0x0000000313f77211 */ /* 0x000fe200028f16ff */
[----:B---3--:R-:W-:Y:S01]  /*6750*/  IMAD.MOV.U32 R19, RZ, RZ, c[0x0][0x188] ;  /* 0x00006200ff137624 */ /* 0x008fe200078e00ff */
[----:B------:R-:W-:-:S04]  /*6760*/  LEA R248, P5, R252, R248, 0x2 ;  /* 0x000000f8fcf87211 */ /* 0x000fc800078a10ff */
[----:B------:R-:W-:Y:S01]  /*6770*/  LEA.HI.X.SX32 R249, R252, R3, 0x2, P5 ;  /* 0x00000003fcf97211 */ /* 0x000fe200028f16ff */
[----:B------:R-:W-:Y:S01]  /*6780*/  IMAD.MOV.U32 R3, RZ, RZ, c[0x0][0x180] ;  /* 0x00006000ff037624 */ /* 0x000fe200078e00ff */
[----:B--2---:R-:W1:Y:S04]  /*6790*/  S2R R252, SR_TID.X ;  /* 0x0000000000fc7919 */ /* 0x004e680000002100 */
[----:B------:R-:W-:-:S04]  /*67a0*/  IADD3 R3, R3, -0x40, RZ ;  /* 0xffffffc003037810 */ /* 0x000fc80007ffe0ff */
[----:B------:R-:W-:Y:S01]  /*67b0*/  ISETP.GE.U32.AND P5, PT, R3, 0x7fffff81, PT ;  /* 0x7fffff810300780c */ /* 0x000fe20003fa6070 */
[----:B------:R-:W-:-:S04]  /*67c0*/  IMAD.SHL.U32 R3, R19, 0x40, RZ ;  /* 0x0000004013037824 */ /* 0x000fc800078e00ff */
[----:B------:R-:W-:-:S08]  /*67d0*/  IMAD.WIDE R4, R3, 0x4, R4 ;  /* 0x0000000403047825 */ /* 0x000fd000078e0204 */
[----:B------:R2:W-:Y:S01]  /*67e0*/  LDGSTS.E [R0+0x3f00], [R120.64], !P5 ;  /* 0x03f0000078007fae */ /* 0x0005e2000e921844 */
[----:B-1----:R-:W-:-:S03]  /*67f0*/  LOP3.LUT R252, R252, 0x3f, RZ, 0xc0, !PT ;  /* 0x0000003ffcfc7812 */ /* 0x002fc600078ec0ff */
[----:B------:R-:W0:Y:S02]  /*6800*/  LDGDEPBAR ;  /* 0x00000000000079af */ /* 0x000e240000000000 */
[----:B------:R-:W-:-:S05]  /*6810*/  IMAD.SHL.U32 R252, R252, 0x4, RZ ;  /* 0x00000004fcfc7824 */ /* 0x000fca00078e00ff */
[----:B------:R1:W-:Y:S01]  /*6820*/  LDGSTS.E [R252+0x8000], [R122.64], P2 ;  /* 0x080000007afc7fae */ /* 0x0003e20009121844 */
[----:B------:R-:W-:-:S03]  /*6830*/  LOP3.LUT R19, R252, 0x10, RZ, 0x3c, !PT ;  /* 0x00000010fc137812 */ /* 0x000fc600078e3cff */
[----:B------:R1:W-:Y:S04]  /*6840*/  LDGSTS.E [R252+0x8800], [R124.64], P2 ;  /* 0x088000007cfc7fae */ /* 0x0003e80009121844 */
[----:B------:R1:W-:Y:S04]  /*6850*/  LDGSTS.E [R252+0x9000], [R126.64], P2 ;  /* 0x090000007efc7fae */ /* 0x0003e80009121844 */
[----:B------:R1:W-:Y:S04]  /*6860*/  LDGSTS.E [R252+0x9800], [R128.64], P2 ;  /* 0x0980000080fc7fae */ /* 0x0003e80009121844 */
[----:B------:R1:W-:Y:S04]  /*6870*/  LDGSTS.E [R252+0xa000], [R130.64], P2 ;  /* 0x0a00000082fc7fae */ /* 0x0003e80009121844 */
[----:B------:R1:W-:Y:S04]  /*6880*/  LDGSTS.E [R252+0xa800], [R132.64], P2 ;  /* 0x0a80000084fc7fae */ /* 0x0003e80009121844 */
[----:B------:R1:W-:Y:S04]  /*6890*/  LDGSTS.E [R252+0xb000], [R134.64], P2 ;  /* 0x0b00000086fc7fae */ /* 0x0003e80009121844 */
[----:B------:R1:W-:Y:S04]  /*68a0*/  LDGSTS.E [R252+0xb800], [R136.64], P2 ;  /* 0x0b80000088fc7fae */ /* 0x0003e80009121844 */
[----:B------:R-:W3:Y:S04]  /*68b0*/  LDL.LU R19, [R1+0x22c] ;  /* 0x00022c0001137983 */ /* 0x000ee80000300800 */
[----:B-1----:R-:W1:Y:S02]  /*68c0*/  S2R R252, SR_TID.X ;  /* 0x0000000000fc7919 */ /* 0x002e640000002100 */
[----:B-1----:R-:W-:-:S05]  /*68d0*/  LOP3.LUT R252, R252, 0x3f, RZ, 0xc0, !PT ;  /* 0x0000003ffcfc7812 */ /* 0x002fca00078ec0ff */
[----:B------:R-:W-:-:S05]  /*68e0*/  IMAD.SHL.U32 R252, R252, 0x4, RZ ;  /* 0x00000004fcfc7824 */ /* 0x000fca00078e00ff */
[----:B------:R-:W-:-:S05]  /*68f0*/  LOP3.LUT R252, R252, 0x10, RZ, 0x3c, !PT ;  /* 0x00000010fcfc7812 */ /* 0x000fca00078e3cff */
[----:B------:R1:W-:Y:S04]  /*6900*/  LDGSTS.E [R252+0x8100], [R138.64], P2 ;  /* 0x081000008afc7fae */ /* 0x0003e80009121844 */
        /* <DEDUP_REMOVED lines=9> */
[----:B-1----:R-:W1:Y:S04]  /*69a0*/  S2R R252, SR_TID.X ;  /* 0x0000000000fc7919 */ /* 0x002e680000002100 */
[----:B------:R5:W-:Y:S04]  /*69b0*/  LDGSTS.E [R10+0x9200], [R158.64], P2 ;  /* 0x092000009e0a7fae */ /* 0x000be80009121844 */
[----:B------:R5:W-:Y:S04]  /*69c0*/  LDGSTS.E [R10+0x9a00], [R160.64], P2 ;  /* 0x09a00000a00a7fae */ /* 0x000be80009121844 */
[----:B------:R5:W-:Y:S04]  /*69d0*/  LDGSTS.E [R10+0xa200], [R162.64], P2 ;  /* 0x0a200000a20a7fae */ /* 0x000be80009121844 */
[----:B------:R5:W-:Y:S04]  /*69e0*/  LDGSTS.E [R10+0xaa00], [R164.64], P2 ;  /* 0x0aa00000a40a7fae */ /* 0x000be80009121844 */
[----:B------:R5:W-:Y:S01]  /*69f0*/  LDGSTS.E [R10+0xb200], [R166.64], P2 ;  /* 0x0b200000a60a7fae */ /* 0x000be20009121844 */
[----:B-1----:R-:W-:-:S03]  /*6a00*/  LOP3.LUT R252, R252, 0x3f, RZ, 0xc0, !PT ;  /* 0x0000003ffcfc7812 */ /* 0x002fc600078ec0ff */
[----:B------:R5:W-:Y:S02]  /*6a10*/  LDGSTS.E [R10+0xba00], [R168.64], P2 ;  /* 0x0ba00000a80a7fae */ /* 0x000be40009121844 */
[----:B------:R-:W-:-:S05]  /*6a20*/  IMAD.SHL.U32 R252, R252, 0x4, RZ ;  /* 0x00000004fcfc7824 */ /* 0x000fca00078e00ff */
[----:B------:R-:W-:Y:S01]  /*6a30*/  LOP3.LUT R252, R252, 0x30, RZ, 0x3c, !PT ;  /* 0x00000030fcfc7812 */ /* 0x000fe200078e3cff */
[----:B-----5:R-:W5:Y:S04]  /*6a40*/  LDL.LU R10, [R1+0x228] ;  /* 0x00022800010a7983 */ /* 0x020f680000300800 */
        /* <DEDUP_REMOVED lines=20> */
[----:B----4-:R-:W5:Y:S04]  /*6b90*/  LDL.LU R11, [R1+0x224] ;  /* 0x00022400010b7983 */ /* 0x010f680000300800 */
        /* <DEDUP_REMOVED lines=20> */
[----:B--2---:R-:W2:Y:S04]  /*6ce0*/  LDL.LU R0, [R1+0x220] ;  /* 0x0002200001007983 */ /* 0x004ea80000300800 */
        /* <DEDUP_REMOVED lines=8> */
[----:B------:R-:W0:Y:S04]  /*6d70*/  LDGDEPBAR ;  /* 0x00000000000079af */ /* 0x000e280000000000 */
[----:B-1----:R-:W1:Y:S02]  /*6d80*/  S2R R252, SR_TID.X ;  /* 0x0000000000fc7919 */ /* 0x002e640000002100 */
[----:B-1----:R-:W-:-:S05]  /*6d90*/  LOP3.LUT R252, R252, 0x3f, RZ, 0xc0, !PT ;  /* 0x0000003ffcfc7812 */ /* 0x002fca00078ec0ff */
[----:B------:R-:W-:Y:S01]  /*6da0*/  IMAD.SHL.U32 R252, R252, 0x4, RZ ;  /* 0x00000004fcfc7824 */ /* 0x000fe200078e00ff */
[----:B------:R-:W-:Y:S06]  /*6db0*/  BAR.SYNC.DEFER_BLOCKING 0x0 ;  /* 0x0000000000007b1d */ /* 0x000fec0000010000 */
[----:B------:R-:W-:Y:S01]  /*6dc0*/  @!PT LDS RZ, [RZ] ;  /* 0x00000000fffff984 */ /* 0x000fe20000000800 */
[----:B------:R-:W-:Y:S01]  /*6dd0*/  @!PT LDS RZ, [RZ] ;  /* 0x00000000fffff984 */ /* 0x000fe20000000800 */
[----:B------:R-:W-:Y:S01]  /*6de0*/  @!PT LDS RZ, [RZ] ;  /* 0x00000000fffff984 */ /* 0x000fe20000000800 */
[----:B------:R1:W-:Y:S04]  /*6df0*/  LDGSTS.E [R252+0x4000], [R4.64], !P0 ;  /* 0x0400000004fc7fae */ /* 0x0003e8000c121844 */
[----:B-1----:R-:W4:Y:S02]  /*6e00*/  LDL.LU.64 R4, [R1] ;  /* 0x0000000001047983 */ /* 0x002f240000300a00 */
[----:B----4-:R-:W-:-:S05]  /*6e10*/  IMAD.WIDE R4, R3, 0x4, R4 ;  /* 0x0000000403047825 */ /* 0x010fca00078e0204 */
[----:B------:R1:W-:Y:S02]  /*6e20*/  LDGSTS.E [R252+0x4400], [R4.64], !P1 ;  /* 0x0440000004fc7fae */ /* 0x0003e4000c921844 */
[----:B-1----:R-:W-:Y:S02]  /*6e30*/  IMAD.MOV.U32 R5, RZ, RZ, c[0x0][0x180] ;  /* 0x00006000ff057624 */ /* 0x002fe400078e00ff */
[----:B------:R-:W-:-:S03]  /*6e40*/  IMAD.MOV.U32 R4, RZ, RZ, c[0x0][0x188] ;  /* 0x00006200ff047624 */ /* 0x000fc600078e00ff */
[----:B------:R-:W-:Y:S01]  /*6e50*/  IADD3 R3, R5, -0x49, RZ ;  /* 0xffffffb705037810 */ /* 0x000fe20007ffe0ff */
[----:B------:R-:W-:-:S03]  /*6e60*/  IMAD.SHL.U32 R4, R4, 0x40, RZ ;  /* 0x0000004004047824 */ /* 0x000fc600078e00ff */
[----:B------:R-:W-:Y:S01]  /*6e70*/  ISETP.GE.U32.AND P1, PT, R3, 0x7fffff78, PT ;  /* 0x7fffff780300780c */ /* 0x000fe20003f26070 */
[----:B-----5:R-:W-:Y:S01]  /*6e80*/  IMAD.WIDE R10, R4, 0x4, R10 ;  /* 0x00000004040a7825 */ /* 0x020fe200078e020a */
[----:B------:R-:W-:-:S03]  /*6e90*/  IADD3 R3, R5, -0x4d, RZ ;  /* 0xffffffb305037810 */ /* 0x000fc60007ffe0ff */
[C---:B---3--:R-:W-:Y:S01]  /*6ea0*/  IMAD.WIDE R18, R4.reuse, 0x4, R18 ;  /* 0x0000000404127825 */ /* 0x048fe200078e0212 */
[----:B------:R-:W-:Y:S02]  /*6eb0*/  ISETP.GE.U32.AND P0, PT, R3, 0x7fffff74, PT ;  /* 0x7fffff740300780c */ /* 0x000fe40003f06070 */
[----:B------:R-:W-:Y:S01]  /*6ec0*/  IADD3 R3, R5, -0x51, RZ ;  /* 0xffffffaf05037810 */ /* 0x000fe20007ffe0ff */
[----:B------:R-:W-:-:S04]  /*6ed0*/  IMAD.WIDE R26, R4, 0x4, R26 ;  /* 0x00000004041a7825 */ /* 0x000fc800078e021a */
[----:B------:R1:W-:Y:S01]  /*6ee0*/  LDGSTS.E [R252+0x4800], [R10.64], !P1 ;  /* 0x048000000afc7fae */ /* 0x0003e2000c921844 */
[----:B------:R-:W-:Y:S01]  /*6ef0*/  ISETP.GE.U32.AND P1, PT, R3, 0x7fffff70, PT ;  /* 0x7fffff700300780c */ /* 0x000fe20003f26070 */
[----:B------:R-:W-:Y:S01]  /*6f00*/  IMAD.WIDE R34, R4, 0x4, R34 ;  /* 0x0000000404227825 */ /* 0x000fe200078e0222 */
[----:B------:R-:W-:-:S03]  /*6f10*/  IADD3 R3, R5, -0x55, RZ ;  /* 0xffffffab05037810 */ /* 0x000fc60007ffe0ff */
[----:B------:R3:W-:Y:S01]  /*6f20*/  LDGSTS.E [R252+0x4c00], [R18.64], !P0 ;  /* 0x04c0000012fc7fae */ /* 0x0007e2000c121844 */
[----:B------:R-:W-:Y:S01]  /*6f30*/  ISETP.GE.U32.AND P0, PT, R3, 0x7fffff6c, PT ;  /* 0x7fffff6c0300780c */ /* 0x000fe20003f06070 */
[----:B------:R-:W-:-:S06]  /*6f40*/  IMAD.MOV.U32 R5, RZ, RZ, c[0x0][0x188] ;  /* 0x00006200ff057624 */ /* 0x000fcc00078e00ff */
[----:B------:R4:W-:Y:S04]  /*6f50*/  LDGSTS.E [R252+0x5000], [R26.64], !P1 ;  /* 0x050000001afc7fae */ /* 0x0009e8000c921844 */
[----:B---3--:R-:W3:Y:S04]  /*6f60*/  LDL.LU.64 R18, [R1+0x18] ;  /* 0x0000180001127983 */ /* 0x008ee80000300a00 */
[----:B------:R5:W-:Y:S01]  /*6f70*/  LDGSTS.E [R252+0x5400], [R34.64], !P0 ;  /* 0x0540000022fc7fae */ /* 0x000be2000c121844 */
[----:B----4-:R-:W-:-:S05]  /*6f80*/  IMAD.MOV.U32 R26, RZ, RZ, c[0x0][0x180] ;  /* 0x00006000ff1a7624 */ /* 0x010fca00078e00ff */
[----:B------:R-:W-:Y:S01]  /*6f90*/  IADD3 R3, R26, -0x59, RZ ;  /* 0xffffffa71a037810 */ /* 0x000fe20007ffe0ff */
[----:B-----5:R-:W-:-:S03]  /*6fa0*/  IMAD.SHL.U32 R35, R5, 0x40, RZ ;  /* 0x0000004005237824 */ /* 0x020fc600078e00ff */
[----:B------:R-:W-:Y:S02]  /*6fb0*/  ISETP.GE.U32.AND P1, PT, R3, 0x7fffff68, PT ;  /* 0x7fffff680300780c */ /* 0x000fe40003f26070 */
[----:B------:R-:W-:Y:S01]  /*6fc0*/  IADD3 R3, R26, -0x5d, RZ ;  /* 0xffffffa31a037810 */ /* 0x000fe20007ffe0ff */
[----:B------:R-:W-:-:S03]  /*6fd0*/  IMAD.WIDE R42, R35, 0x4, R42 ;  /* 0x00000004232a7825 */ /* 0x000fc600078e022a */
[----:B------:R-:W-:Y:S02]  /*6fe0*/  ISETP.GE.U32.AND P0, PT, R3, 0x7fffff64, PT ;  /* 0x7fffff640300780c */ /* 0x000fe40003f06070 */
[----:B------:R-:W-:Y:S01]  /*6ff0*/  IADD3 R3, R26, -0x61, RZ ;  /* 0xffffff9f1a037810 */ /* 0x000fe20007ffe0ff */
[----:B------:R-:W-:-:S04]  /*7000*/  IMAD.WIDE R50, R35, 0x4, R50 ;  /* 0x0000000423327825 */ /* 0x000fc800078e0232 */
[----:B------:R4:W-:Y:S01]  /*7010*/  LDGSTS.E [R252+0x5800], [R42.64], !P1 ;  /* 0x058000002afc7fae */ /* 0x0009e2000c921844 */
[----:B------:R-:W-:Y:S02]  /*7020*/  ISETP.GE.U32.AND P1, PT, R3, 0x7fffff60, PT ;  /* 0x7fffff600300780c */ /* 0x000fe40003f26070 */
[----:B------:R-:W-:-:S03]  /*7030*/  IADD3 R3, R26, -0x65, RZ ;  /* 0xffffff9b1a037810 */ /* 0x000fc60007ffe0ff */
[----:B------:R5:W-:Y:S01]  /*7040*/  LDGSTS.E [R252+0x5c00], [R50.64], !P0 ;  /* 0x05c0000032fc7fae */ /* 0x000be2000c121844 */
[----:B------:R-:W-:Y:S01]  /*7050*/  ISETP.GE.U32.AND P0, PT, R3, 0x7fffff5c, PT ;  /* 0x7fffff5c0300780c */ /* 0x000fe20003f06070 */
[----:B------:R-:W-:Y:S01]  /*7060*/  IMAD.WIDE R58, R35, 0x4, R58 ;  /* 0x00000004233a7825 */ /* 0x000fe200078e023a */
[----:B------:R-:W-:-:S03]  /*7070*/  IADD3 R3, R26, -0x69, RZ ;  /* 0xffffff971a037810 */ /* 0x000fc60007ffe0ff */
[----:B------:R-:W-:Y:S02]  /*7080*/  IMAD.WIDE R66, R35, 0x4, R66 ;  /* 0x0000000423427825 */ /* 0x000fe400078e0242 */
        /* <DEDUP_REMOVED lines=16> */
[----:B------:R1:W-:Y:S06]  /*7190*/  LDGSTS.E [R252+0x7000], [R90.64], !P1 ;  /* 0x070000005afc7fae */ /* 0x0003ec000c921844 */
[----:B------:R1:W-:Y:S01]  /*71a0*/  LDGSTS.E [R252+0x7400], [R98.64], !P0 ;  /* 0x0740000062fc7fae */ /* 0x0003e2000c121844 */
[----:B------:R-:W-:Y:S02]  /*71b0*/  ISETP.GE.U32.AND P0, PT, R4, 0x7fffff44, PT ;  /* 0x7fffff440400780c */ /* 0x000fe40003f06070 */
[----:B------:R-:W-:-:S04]  /*71c0*/  IADD3 R4, R26, -0x46, RZ ;  /* 0xffffffba1a047810 */ /* 0x000fc80007ffe0ff */
[----:B------:R-:W-:Y:S02]  /*71d0*/  ISETP.GE.U32.AND P2, PT, R4, 0x7fffff7b, PT ;  /* 0x7fffff7b0400780c */ /* 0x000fe40003f46070 */
[----:B------:R-:W-:-:S04]  /*71e0*/  IADD3 R4, R26, -0x4e, RZ ;  /* 0xffffffb21a047810 */ /* 0x000fc80007ffe0ff */
[----:B------:R-:W-:Y:S01]  /*71f0*/  ISETP.GE.U32.AND P4, PT, R4, 0x7fffff73, PT ;  /* 0x7fffff730400780c */ /* 0x000fe20003f86070 */
[----:B---3--:R-:W-:Y:S02]  /*7200*/  IMAD.WIDE R4, R35, 0x4, R18 ;  /* 0x0000000423047825 */ /* 0x008fe400078e0212 */
[----:B------:R-:W3:Y:S04]  /*7210*/  LDL.LU.64 R18, [R1+0x10] ;  /* 0x0000100001127983 */ /* 0x000ee80000300a00 */
[----:B----4-:R-:W4:Y:S04]  /*7220*/  LDL.LU.64 R42, [R1+0x8] ;  /* 0x00000800012a7983 */ /* 0x010f280000300a00 */
[----:B------:R-:W2:Y:S01]  /*7230*/  LDL R27, [R1+0x12c] ;  /* 0x00012c00011b7983 */ /* 0x000ea20000100800 */
[----:B------:R-:W-:-:S04]  /*7240*/  IADD3 R3, R26, -0x79, RZ ;  /* 0xffffff871a037810 */ /* 0x000fc80007ffe0ff */
[----:B------:R-:W-:Y:S02]  /*7250*/  ISETP.GE.U32.AND P3, PT, R3, 0x7fffff48, PT ;  /* 0x7fffff480300780c */ /* 0x000fe40003f66070 */
[----:B------:R-:W-:-:S04]  /*7260*/  IADD3 R3, R26, -0x42, RZ ;  /* 0xffffffbe1a037810 */ /* 0x000fc80007ffe0ff */
[----:B------:R-:W-:Y:S02]  /*7270*/  ISETP.GE.U32.AND P6, PT, R3, 0x7fffff7f, PT ;  /* 0x7fffff7f0300780c */ /* 0x000fe40003fc6070 */
[----:B------:R-:W-:-:S04]  /*7280*/  IADD3 R3, R26, -0x4a, RZ ;  /* 0xffffffb61a037810 */ /* 0x000fc80007ffe0ff */
[----:B------:R-:W-:Y:S02]  /*7290*/  ISETP.GE.U32.AND P1, PT, R3, 0x7fffff77, PT ;  /* 0x7fffff770300780c */ /* 0x000fe40003f26070 */
[----:B------:R-:W-:Y:S01]  /*72a0*/  IADD3 R3, R26, -0x52, RZ ;  /* 0xffffffae1a037810 */ /* 0x000fe20007ffe0ff */
[----:B------:R-:W-:-:S03]  /*72b0*/  IMAD.WIDE R106, R35, 0x4, R106 ;  /* 0x00000004236a7825 */ /* 0x000fc600078e026a */
[----:B------:R-:W-:Y:S02]  /*72c0*/  ISETP.GE.U32.AND P5, PT, R3, 0x7fffff6f, PT ;  /* 0x7fffff6f0300780c */ /* 0x000fe40003fa6070 */
[----:B------:R-:W-:Y:S01]  /*72d0*/  IADD3 R3, R26, -0x56, RZ ;  /* 0xffffffaa1a037810 */ /* 0x000fe20007ffe0ff */
[----:B------:R-:W-:Y:S01]  /*72e0*/  IMAD.WIDE R114, R35, 0x4, R114 ;  /* 0x0000000423727825 */ /* 0x000fe200078e0272 */
[----:B------:R2:W-:Y:S01]  /*72f0*/  LDGSTS.E [R252+0x7800], [R106.64], !P3 ;  /* 0x078000006afc7fae */ /* 0x0005e2000d921844 */
[----:B-1----:R-:W-:Y:S02]  /*7300*/  LOP3.LUT R11, R252, 0x20, RZ, 0x3c, !PT ;  /* 0x00000020fc0b7812 */ /* 0x002fe400078e3cff */
[----:B------:R-:W-:Y:S01]  /*7310*/  ISETP.GE.U32.AND P3, PT, R3, 0x7fffff6b, PT ;  /* 0x7fffff6b0300780c */ /* 0x000fe20003f66070 */
[----:B------:R1:W-:Y:S01]  /*7320*/  LDGSTS.E [R252+0x7c00], [R114.64], !P0 ;  /* 0x07c0000072fc7fae */ /* 0x0003e2000c121844 */
[----:B------:R-:W-:Y:S01]  /*7330*/  IADD3 R3, R26, -0x5e, RZ ;  /* 0xffffffa21a037810 */ /* 0x000fe20007ffe0ff */
[----:B------:R-:W-:-:S02]  /*7340*/  IMAD.WIDE R250, R35, 0x4, R250 ;  /* 0x0000000423fa7825 */ /* 0x000fc400078e02fa */
[----:B------:R1:W-:Y:S01]  /*7350*/  LDGSTS.E [R11+0x4100], [R4.64], !P6 ;  /* 0x04100000040b7fae */ /* 0x0003e2000f121844 */
[----:B------:R-:W-:Y:S01]  /*7360*/  ISETP.GE.U32.AND P6, PT, R3, 0x7fffff63, PT ;  /* 0x7fffff630300780c */ /* 0x000fe20003fc6070 */
[C---:B------:R-:W-:Y:S01]  /*7370*/  IMAD.WIDE R12, R35.reuse, 0x4, R12 ;  /* 0x00000004230c7825 */ /* 0x040fe200078e020c */
[C---:B------:R-:W-:Y:S01]  /*7380*/  IADD3 R10, R26.reuse, -0x5a, RZ ;  /* 0xffffffa61a0a7810 */ /* 0x040fe20007ffe0ff */
[----:B------:R2:W-:Y:S01]  /*7390*/  LDGSTS.E [R11+0x4500], [R250.64], !P2 ;  /* 0x04500000fa0b7fae */ /* 0x0005e2000d121844 */
[----:B------:R-:W-:Y:S01]  /*73a0*/  IADD3 R3, R26, -0x66, RZ ;  /* 0xffffff9a1a037810 */ /* 0x000fe20007ffe0ff */
[----:B------:R-:W-:Y:S01]  /*73b0*/  IMAD.WIDE R20, R35, 0x4, R20 ;  /* 0x0000000423147825 */ /* 0x000fe200078e0214 */
[----:B------:R-:W-:Y:S01]  /*73c0*/  ISETP.GE.U32.AND P0, PT, R10, 0x7fffff67, PT ;  /* 0x7fffff670a00780c */ /* 0x000fe20003f06070 */
[----:B------:R2:W-:Y:S01]  /*73d0*/  LDGSTS.E [R11+0x4900], [R12.64], !P1 ;  /* 0x049000000c0b7fae */ /* 0x0005e2000c921844 */
[----:B------:R-:W-:Y:S02]  /*73e0*/  ISETP.GE.U32.AND P1, PT, R3, 0x7fffff5b, PT ;  /* 0x7fffff5b0300780c */ /* 0x000fe40003f26070 */
[C---:B------:R-:W-:Y:S01]  /*73f0*/  IADD3 R3, R26.reuse, -0x6a, RZ ;  /* 0xffffff961a037810 */ /* 0x040fe20007ffe0ff */
[----:B------:R-:W-:Y:S01]  /*7400*/  IMAD.WIDE R28, R35, 0x4, R28 ;  /* 0x00000004231c7825 */ /* 0x000fe200078e021c */
[----:B-1----:R-:W-:Y:S01]  /*7410*/  IADD3 R4, R26, -0x62, RZ ;  /* 0xffffff9e1a047810 */ /* 0x002fe20007ffe0ff */
[----:B------:R1:W-:Y:S01]  /*7420*/  LDGSTS.E [R11+0x4d00], [R20.64], !P4 ;  /* 0x04d00000140b7fae */ /* 0x0003e2000e121844 */
[----:B------:R-:W-:Y:S01]  /*7430*/  ISETP.GE.U32.AND P4, PT, R3, 0x7fffff57, PT ;  /* 0x7fffff570300780c */ /* 0x000fe20003f86070 */
[C---:B------:R-:W-:Y:S01]  /*7440*/  IMAD.WIDE R36, R35.reuse, 0x4, R36 ;  /* 0x0000000423247825 */ /* 0x040fe200078e0224 */
        /* <DEDUP_REMOVED lines=16> */
[----:B------:R-:W-:Y:S01]  /*7550*/  IADD3 R4, R26, -0x76, RZ ;  /* 0xffffff8a1a047810 */ /* 0x000fe20007ffe0ff */
[----:B------:R1:W-:Y:S01]  /*7560*/  LDGSTS.E [R11+0x6100], [R60.64], !P2 ;  /* 0x061000003c0b7fae */ /* 0x0003e2000d121844 */
[----:B------:R-:W-:Y:S01]  /*7570*/  ISETP.GE.U32.AND P2, PT, R3, 0x7fffff43, PT ;  /* 0x7fffff430300780c */ /* 0x000fe20003f46070 */
[C---:B------:R-:W-:Y:S01]  /*7580*/  IMAD.WIDE R76, R35.reuse, 0x4, R76 ;  /* 0x00000004234c7825 */ /* 0x040fe200078e024c */
[----:B------:R-:W-:Y:S01]  /*7590*/  ISETP.GE.U32.AND P0, PT, R4, 0x7fffff4b, PT ;  /* 0x7fffff4b0400780c */ /* 0x000fe20003f06070 */
[----:B------:R1:W-:Y:S01]  /*75a0*/  LDGSTS.E [R11+0x6500], [R68.64], !P1 ;  /* 0x06500000440b7fae */ /* 0x0003e2000c921844 */
[C---:B------:R-:W-:Y:S01]  /*75b0*/  IADD3 R3, R26.reuse, -0x47, RZ ;  /* 0xffffffb91a037810 */ /* 0x040fe20007ffe0ff */
[----:B------:R-:W-:Y:S01]  /*75c0*/  IMAD.WIDE R84, R35, 0x4, R84 ;  /* 0x0000000423547825 */ /* 0x000fe200078e0254 */
[----:B------:R-:W-:Y:S01]  /*75d0*/  IADD3 R4, R26, -0x43, RZ ;  /* 0xffffffbd1a047810 */ /* 0x000fe20007ffe0ff */
[----:B------:R1:W-:Y:S01]  /*75e0*/  LDGSTS.E [R11+0x6900], [R76.64], !P4 ;  /* 0x069000004c0b7fae */ /* 0x0003e2000e121844 */
[----:B------:R-:W-:Y:S01]  /*75f0*/  ISETP.GE.U32.AND P4, PT, R3, 0x7fffff7a, PT ;  /* 0x7fffff7a0300780c */ /* 0x000fe20003f86070 */
[----:B------:R-:W-:Y:S01]  /*7600*/  IMAD.WIDE R92, R35, 0x4, R92 ;  /* 0x00000004235c7825 */ /* 0x000fe200078e025c */
[----:B------:R-:W-:Y:S01]  /*7610*/  ISETP.GE.U32.AND P1, PT, R4, 0x7fffff7e, PT ;  /* 0x7fffff7e0400780c */ /* 0x000fe20003f26070 */
[----:B------:R1:W-:Y:S01]  /*7620*/  LDGSTS.E [R11+0x6d00], [R84.64], !P5 ;  /* 0x06d00000540b7fae */ /* 0x0003e2000e921844 */
[----:B------:R-:W-:-:S02]  /*7630*/  IADD3 R3, R26, -0x4f, RZ ;  /* 0xffffffb11a037810 */ /* 0x000fc40007ffe0ff */
[----:B------:R-:W-:Y:S01]  /*7640*/  IADD3 R4, R26, -0x4b, RZ ;  /* 0xffffffb51a047810 */ /* 0x000fe20007ffe0ff */
[----:B------:R-:W-:Y:S01]  /*7650*/  IMAD.WIDE R100, R35, 0x4, R100 ;  /* 0x0000000423647825 */ /* 0x000fe200078e0264 */
[----:B------:R1:W-:Y:S01]  /*7660*/  LDGSTS.E [R11+0x7100], [R92.64], !P3 ;  /* 0x071000005c0b7fae */ /* 0x0003e2000d921844 */
[----:B------:R-:W-:Y:S02]  /*7670*/  ISETP.GE.U32.AND P3, PT, R3, 0x7fffff72, PT ;  /* 0x7fffff720300780c */ /* 0x000fe40003f66070 */
[C---:B------:R-:W-:Y:S01]  /*7680*/  IMAD.WIDE R108, R35.reuse, 0x4, R108 ;  /* 0x00000004236c7825 */ /* 0x040fe200078e026c */
[----:B------:R-:W-:Y:S01]  /*7690*/  ISETP.GE.U32.AND P5, PT, R4, 0x7fffff76, PT ;  /* 0x7fffff760400780c */ /* 0x000fe20003fa6070 */
[----:B------:R1:W-:Y:S01]  /*76a0*/  LDGSTS.E [R11+0x7500], [R100.64], !P0 ;  /* 0x07500000640b7fae */ /* 0x0003e2000c121844 */
[C---:B------:R-:W-:Y:S02]  /*76b0*/  IADD3 R3, R26.reuse, -0x53, RZ ;  /* 0xffffffad1a037810 */ /* 0x040fe40007ffe0ff */
[C---:B------:R-:W-:Y:S01]  /*76c0*/  IADD3 R4, R26.reuse, -0x57, RZ ;  /* 0xffffffa91a047810 */ /* 0x040fe20007ffe0ff */
[----:B------:R-:W-:Y:S01]  /*76d0*/  IMAD.WIDE R116, R35, 0x4, R116 ;  /* 0x0000000423747825 */ /* 0x000fe200078e0274 */
[----:B------:R-:W-:Y:S01]  /*76e0*/  ISETP.GE.U32.AND P0, PT, R3, 0x7fffff6e, PT ;  /* 0x7fffff6e0300780c */ /* 0x000fe20003f06070 */
[----:B------:R1:W-:Y:S01]  /*76f0*/  LDGSTS.E [R11+0x7900], [R108.64], !P6 ;  /* 0x079000006c0b7fae */ /* 0x0003e2000f121844 */
[----:B------:R-:W-:-:S02]  /*7700*/  IADD3 R3, R26, -0x5b, RZ ;  /* 0xffffffa51a037810 */ /* 0x000fc40007ffe0ff */
[----:B------:R-:W-:Y:S01]  /*7710*/  ISETP.GE.U32.AND P6, PT, R4, 0x7fffff6a, PT ;  /* 0x7fffff6a0400780c */ /* 0x000fe20003fc6070 */
[----:B------:R1:W-:Y:S01]  /*7720*/  LDGSTS.E [R11+0x7d00], [R116.64], !P2 ;  /* 0x07d00000740b7fae */ /* 0x0003e2000d121844 */
[----:B------:R-:W-:Y:S01]  /*7730*/  IMAD.WIDE R6, R35, 0x4, R6 ;  /* 0x0000000423067825 */ /* 0x000fe200078e0206 */
[----:B------:R-:W-:Y:S02]  /*7740*/  ISETP.GE.U32.AND P2, PT, R3, 0x7fffff66, PT ;  /* 0x7fffff660300780c */ /* 0x000fe40003f46070 */
[C---:B------:R-:W-:Y:S01]  /*7750*/  IADD3 R3, R26.reuse, -0x63, RZ ;  /* 0xffffff9d1a037810 */ /* 0x040fe20007ffe0ff */
[----:B------:R-:W-:Y:S01]  /*7760*/  IMAD.WIDE R14, R35, 0x4, R14 ;  /* 0x00000004230e7825 */ /* 0x000fe200078e020e */
[----:B------:R-:W-:-:S03]  /*7770*/  IADD3 R10, R26, -0x5f, RZ ;  /* 0xffffffa11a0a7810 */ /* 0x000fc60007ffe0ff */
[----:B------:R-:W-:-:S04]  /*7780*/  IMAD.WIDE R22, R35, 0x4, R22 ;  /* 0x0000000423167825 */ /* 0x000fc800078e0216 */
        /* <DEDUP_REMOVED lines=9> */
[C---:B------:R-:W-:Y:S01]  /*7820*/  IMAD.WIDE R102, R35.reuse, 0x4, R102 ;  /* 0x0000000423667825 */ /* 0x040fe200078e0266 */
[----:B------:R-:W1:Y:S03]  /*7830*/  S2R R99, SR_TID.X ;  /* 0x0000000000637919 */ /* 0x000e660000002100 */
[----:B------:R-:W-:-:S04]  /*7840*/  IMAD.WIDE R110, R35, 0x4, R110 ;  /* 0x00000004236e7825 */ /* 0x000fc800078e026e */
[----:B------:R-:W-:-:S04]  /*7850*/  IMAD.WIDE R118, R35, 0x4, R118 ;  /* 0x0000000423767825 */ /* 0x000fc800078e0276 */
[----:B------:R-:W-:-:S04]  /*7860*/  IMAD.WIDE R8, R35, 0x4, R8 ;  /* 0x0000000423087825 */ /* 0x000fc800078e0208 */
[----:B------:R-:W-:-:S04]  /*7870*/  IMAD.WIDE R16, R35, 0x4, R16 ;  /* 0x0000000423107825 */ /* 0x000fc800078e0210 */
[----:B------:R-:W-:-:S04]  /*7880*/  IMAD.WIDE R24, R35, 0x4, R24 ;  /* 0x0000000423187825 */ /* 0x000fc800078e0218 */
[----:B------:R-:W-:-:S04]  /*7890*/  IMAD.WIDE R32, R35, 0x4, R32 ;  /* 0x0000000423207825 */ /* 0x000fc800078e0220 */
[----:B------:R-:W-:-:S04]  /*78a0*/  IMAD.WIDE R40, R35, 0x4, R40 ;  /* 0x0000000423287825 */ /* 0x000fc800078e0228 */
[----:B------:R-:W-:Y:S02]  /*78b0*/  IMAD.MOV.U32 R34, RZ, RZ, c[0x0][0x180] ;  /* 0x00006000ff227624 */ /* 0x000fe400078e00ff */
[----:B------:R-:W-:-:S03]  /*78c0*/  IMAD.WIDE R48, R35, 0x4, R48 ;  /* 0x0000000423307825 */ /* 0x000fc600078e0230 */
[----:B------:R-:W-:Y:S01]  /*78d0*/  IADD3 R34, R34, -0x40, RZ ;  /* 0xffffffc022227810 */ /* 0x000fe20007ffe0ff */
[----:B------:R-:W-:-:S04]  /*78e0*/  IMAD.WIDE R56, R35, 0x4, R56 ;  /* 0x0000000423387825 */ /* 0x000fc800078e0238 */
[----:B------:R-:W-:Y:S02]  /*78f0*/  IMAD.MOV.U32 R98, RZ, RZ, 0x3f ;  /* 0x0000003fff627424 */ /* 0x000fe400078e00ff */
[----:B------:R-:W-:-:S03]  /*7900*/  IMAD.WIDE R64, R35, 0x4, R64 ;  /* 0x0000000423407825 */ /* 0x000fc600078e0240 */
[----:B------:R-:W-:Y:S01]  /*7910*/  IADD3 R98, R98, c[0x0][0x180], RZ ;  /* 0x0000600062627a10 */ /* 0x000fe20007ffe0ff */
[----:B------:R-:W-:-:S04]  /*7920*/  IMAD.WIDE R72, R35, 0x4, R72 ;  /* 0x0000000423487825 */ /* 0x000fc800078e0248 */
[----:B------:R-:W-:-:S04]  /*7930*/  IMAD.WIDE R80, R35, 0x4, R80 ;  /* 0x0000000423507825 */ /* 0x000fc800078e0250 */
[----:B---3--:R-:W-:Y:S01]  /*7940*/  IMAD.WIDE R4, R35, 0x4, R18 ;  /* 0x0000000423047825 */ /* 0x008fe200078e0212 */
[----:B------:R-:W-:-:S05]  /*7950*/  LOP3.LUT R18, R252, 0x40, RZ, 0x3c, !PT ;  /* 0x00000040fc127812 */ /* 0x000fca00078e3cff */
[----:B------:R3:W-:Y:S04]  /*7960*/  LDGSTS.E [R18+0x4200], [R4.64], !P1 ;  /* 0x0420000004127fae */ /* 0x0007e8000c921844 */
[----:B------:R1:W-:Y:S01]  /*7970*/  LDGSTS.E [R18+0x4600], [R6.64], !P4 ;  /* 0x0460000006127fae */ /* 0x0003e2000e121844 */
[----:B------:R-:W-:Y:S02]  /*7980*/  ISETP.GE.U32.AND P4, PT, R3, 0x7fffff5e, PT ;  /* 0x7fffff5e0300780c */ /* 0x000fe40003f86070 */
[----:B------:R-:W-:Y:S01]  /*7990*/  IADD3 R3, R26, -0x67, RZ ;  /* 0xffffff991a037810 */ /* 0x000fe20007ffe0ff */
[----:B------:R1:W-:Y:S01]  /*79a0*/  LDGSTS.E [R18+0x4a00], [R14.64], !P5 ;  /* 0x04a000000e127fae */ /* 0x0003e2000e921844 */
[----:B------:R-:W-:Y:S02]  /*79b0*/  ISETP.GE.U32.AND P1, PT, R10, 0x7fffff62, PT ;  /* 0x7fffff620a00780c */ /* 0x000fe40003f26070 */
[----:B------:R-:W-:Y:S01]  /*79c0*/  ISETP.GE.U32.AND P5, PT, R3, 0x7fffff5a, PT ;  /* 0x7fffff5a0300780c */ /* 0x000fe20003fa6070 */
[----:B------:R1:W-:Y:S01]  /*79d0*/  LDGSTS.E [R18+0x4e00], [R22.64], !P3 ;  /* 0x04e0000016127fae */ /* 0x0003e2000d921844 */
[----:B------:R-:W-:-:S03]  /*79e0*/  IADD3 R3, R26, -0x6f, RZ ;  /* 0xffffff911a037810 */ /* 0x000fc60007ffe0ff */
[----:B------:R1:W-:Y:S01]  /*79f0*/  LDGSTS.E [R18+0x5200], [R30.64], !P0 ;  /* 0x052000001e127fae */ /* 0x0003e2000c121844 */
[----:B------:R-:W-:Y:S02]  /*7a00*/  ISETP.GE.U32.AND P0, PT, R3, 0x7fffff52, PT ;  /* 0x7fffff520300780c */ /* 0x000fe40003f06070 */
[C---:B---3--:R-:W-:Y:S01]  /*7a10*/  IADD3 R4, R26.reuse, -0x6b, RZ ;  /* 0xffffff951a047810 */ /* 0x048fe20007ffe0ff */
        /* <DEDUP_REMOVED lines=13> */
[C---:B------:R-:W-:Y:S02]  /*7af0*/  IADD3 R4, R26.reuse, -0x7f, RZ ;  /* 0xffffff811a047810 */ /* 0x040fe40007ffe0ff */
[----:B------:R-:W-:Y:S01]  /*7b00*/  ISETP.GE.U32.AND P5, PT, R3, 0x7fffff7d, PT ;  /* 0x7fffff7d0300780c */ /* 0x000fe20003fa6070 */
[----:B------:R1:W-:Y:S01]  /*7b10*/  LDGSTS.E [R18+0x6a00], [R78.64], !P3 ;  /* 0x06a000004e127fae */ /* 0x0003e2000d921844 */
[----:B------:R-:W-:-:S02]  /*7b20*/  IADD3 R3, R26, -0x4c, RZ ;  /* 0xffffffb41a037810 */ /* 0x000fc40007ffe0ff */
[----:B------:R-:W-:Y:S01]  /*7b30*/  ISETP.GE.U32.AND P4, PT, R4, 0x7fffff42, PT ;  /* 0x7fffff420400780c */ /* 0x000fe20003f86070 */
[----:B------:R1:W-:Y:S01]  /*7b40*/  LDGSTS.E [R18+0x6e00], [R86.64], !P0 ;  /* 0x06e0000056127fae */ /* 0x0003e2000c121844 */
[C---:B------:R-:W-:Y:S02]  /*7b50*/  IADD3 R4, R26.reuse, -0x48, RZ ;  /* 0xffffffb81a047810 */ /* 0x040fe40007ffe0ff */
[----:B------:R-:W-:Y:S01]  /*7b60*/  ISETP.GE.U32.AND P0, PT, R3, 0x7fffff75, PT ;  /* 0x7fffff750300780c */ /* 0x000fe20003f06070 */
[----:B------:R1:W-:Y:S01]  /*7b70*/  LDGSTS.E [R18+0x7200], [R94.64], !P6 ;  /* 0x072000005e127fae */ /* 0x0003e2000f121844 */
[----:B------:R-:W-:Y:S02]  /*7b80*/  IADD3 R3, R26, -0x50, RZ ;  /* 0xffffffb01a037810 */ /* 0x000fe40007ffe0ff */
[----:B------:R-:W-:Y:S01]  /*7b90*/  ISETP.GE.U32.AND P3, PT, R4, 0x7fffff79, PT ;  /* 0x7fffff790400780c */ /* 0x000fe20003f66070 */
[----:B------:R1:W-:Y:S01]  /*7ba0*/  LDGSTS.E [R18+0x7600], [R102.64], !P2 ;  /* 0x0760000066127fae */ /* 0x0003e2000d121844 */
[----:B------:R-:W-:-:S02]  /*7bb0*/  IADD3 R4, R26, -0x54, RZ ;  /* 0xffffffac1a047810 */ /* 0x000fc40007ffe0ff */
[----:B------:R-:W-:Y:S01]  /*7bc0*/  ISETP.GE.U32.AND P6, PT, R3, 0x7fffff71, PT ;  /* 0x7fffff710300780c */ /* 0x000fe20003fc6070 */
[----:B------:R1:W-:Y:S01]  /*7bd0*/  LDGSTS.E [R18+0x7a00], [R110.64], !P1 ;  /* 0x07a000006e127fae */ /* 0x0003e2000c921844 */
[----:B------:R-:W-:Y:S02]  /*7be0*/  IADD3 R3, R26, -0x58, RZ ;  /* 0xffffffa81a037810 */ /* 0x000fe40007ffe0ff */
[----:B------:R-:W-:Y:S01]  /*7bf0*/  ISETP.GE.U32.AND P2, PT, R4, 0x7fffff6d, PT ;  /* 0x7fffff6d0400780c */ /* 0x000fe20003f46070 */
[----:B----4-:R-:W-:Y:S01]  /*7c00*/  IMAD.WIDE R4, R35, 0x4, R42 ;  /* 0x0000000423047825 */ /* 0x010fe200078e022a */
[----:B------:R-:W-:Y:S01]  /*7c10*/  LOP3.LUT R19, R252, 0x60, RZ, 0x3c, !PT ;  /* 0x00000060fc137812 */ /* 0x000fe200078e3cff */
[----:B------:R-:W2:Y:S01]  /*7c20*/  S2R R43, SR_TID.X ;  /* 0x00000000002b7919 */ /* 0x000ea20000002100 */
[----:B------:R-:W-:Y:S02]  /*7c30*/  ISETP.GE.U32.AND P1, PT, R3, 0x7fffff69, PT ;  /* 0x7fffff690300780c */ /* 0x000fe40003f26070 */
[----:B------:R-:W-:Y:S01]  /*7c40*/  IADD3 R3, R26, -0x60, RZ ;  /* 0xffffffa01a037810 */ /* 0x000fe20007ffe0ff */
[----:B------:R4:W-:Y:S04]  /*7c50*/  LDGSTS.E [R18+0x7e00], [R118.64], !P4 ;  /* 0x07e0000076127fae */ /* 0x0009e8000e121844 */
[----:B------:R3:W-:Y:S01]  /*7c60*/  LDGSTS.E [R19+0x4300], [R4.64], !P5 ;  /* 0x0430000004137fae */ /* 0x0007e2000e921844 */
[----:B------:R-:W-:-:S02]  /*7c70*/  ISETP.GE.U32.AND P5, PT, R3, 0x7fffff61, PT ;  /* 0x7fffff610300780c */ /* 0x000fc40003fa6070 */
[C---:B------:R-:W-:Y:S01]  /*7c80*/  IADD3 R3, R26.reuse, -0x64, RZ ;  /* 0xffffff9c1a037810 */ /* 0x040fe20007ffe0ff */
[----:B------:R2:W-:Y:S01]  /*7c90*/  LDGSTS.E [R19+0x4700], [R8.64], !P3 ;  /* 0x0470000008137fae */ /* 0x0005e2000d921844 */
[C---:B-1----:R-:W-:Y:S02]  /*7ca0*/  IADD3 R6, R26.reuse, -0x5c, RZ ;  /* 0xffffffa41a067810 */ /* 0x042fe40007ffe0ff */
[----:B------:R-:W-:Y:S01]  /*7cb0*/  ISETP.GE.U32.AND P3, PT, R3, 0x7fffff5d, PT ;  /* 0x7fffff5d0300780c */ /* 0x000fe20003f66070 */
[----:B------:R1:W-:Y:S01]  /*7cc0*/  LDGSTS.E [R19+0x4b00], [R16.64], !P0 ;  /* 0x04b0000010137fae */ /* 0x0003e2000c121844 */
[----:B------:R-:W-:Y:S02]  /*7cd0*/  IADD3 R3, R26, -0x6c, RZ ;  /* 0xffffff941a037810 */ /* 0x000fe40007ffe0ff */
[----:B------:R-:W-:Y:S01]  /*7ce0*/  ISETP.GE.U32.AND P4, PT, R6, 0x7fffff65, PT ;  /* 0x7fffff650600780c */ /* 0x000fe20003f86070 */
[----:B------:R1:W-:Y:S01]  /*7cf0*/  LDGSTS.E [R19+0x4f00], [R24.64], !P6 ;  /* 0x04f0000018137fae */ /* 0x0003e2000f121844 */
[----:B---3--:R-:W-:-:S02]  /*7d00*/  IADD3 R4, R26, -0x68, RZ ;  /* 0xffffff981a047810 */ /* 0x008fc40007ffe0ff */
[----:B------:R-:W-:Y:S01]  /*7d10*/  ISETP.GE.U32.AND P6, PT, R3, 0x7fffff55, PT ;  /* 0x7fffff550300780c */ /* 0x000fe20003fc6070 */
[----:B------:R3:W-:Y:S01]  /*7d20*/  LDGSTS.E [R19+0x5300], [R32.64], !P2 ;  /* 0x0530000020137fae */ /* 0x0007e2000d121844 */
[----:B------:R-:W-:Y:S02]  /*7d30*/  IADD3 R3, R26, -0x74, RZ ;  /* 0xffffff8c1a037810 */ /* 0x000fe40007ffe0ff */
[----:B------:R-:W-:Y:S01]  /*7d40*/  ISETP.GE.U32.AND P0, PT, R4, 0x7fffff59, PT ;  /* 0x7fffff590400780c */ /* 0x000fe20003f06070 */
[----:B------:R1:W-:Y:S01]  /*7d50*/  LDGSTS.E [R19+0x5700], [R40.64], !P1 ;  /* 0x0570000028137fae */ /* 0x0003e2000c921844 */
[----:B------:R-:W-:Y:S02]  /*7d60*/  IADD3 R4, R26, -0x70, RZ ;  /* 0xffffff901a047810 */ /* 0x000fe40007ffe0ff */
[----:B------:R-:W-:Y:S01]  /*7d70*/  ISETP.GE.U32.AND P1, PT, R3, 0x7fffff4d, PT ;  /* 0x7fffff4d0300780c */ /* 0x000fe20003f26070 */
[----:B------:R-:W-:Y:S01]  /*7d80*/  IMAD.SHL.U32 R3, R99, 0x100, RZ ;  /* 0x0000010063037824 */ /* 0x000fe200078e00ff */
[----:B--2---:R-:W-:Y:S01]  /*7d90*/  LOP3.LUT R251, R43, 0x3f, RZ, 0xc0, !PT ;  /* 0x0000003f2bfb7812 */ /* 0x004fe200078ec0ff */
[----:B------:R2:W-:Y:S01]  /*7da0*/  LDGSTS.E [R19+0x5b00], [R48.64], !P4 ;  /* 0x05b0000030137fae */ /* 0x0005e2000e121844 */
[----:B------:R-:W-:Y:S01]  /*7db0*/  ISETP.GE.U32.AND P2, PT, R4, 0x7fffff51, PT ;  /* 0x7fffff510400780c */ /* 0x000fe20003f46070 */
[----:B------:R-:W-:Y:S01]  /*7dc0*/  IMAD.SHL.U32 R4, R99, 0x20, RZ ;  /* 0x0000002063047824 */ /* 0x000fe200078e00ff */
[----:B------:R-:W-:Y:S01]  /*7dd0*/  IADD3 R5, R26, -0x78, RZ ;  /* 0xffffff881a057810 */ /* 0x000fe20007ffe0ff */
[----:B------:R1:W-:Y:S01]  /*7de0*/  LDGSTS.E [R19+0x5f00], [R56.64], !P5 ;  /* 0x05f0000038137fae */ /* 0x0003e2000e921844 */
[----:B------:R-:W-:-:S02]  /*7df0*/  LOP3.LUT R3, R3, 0x1800, RZ, 0xc0, !PT ;  /* 0x0000180003037812 */ /* 0x000fc400078ec0ff */
[----:B------:R-:W-:Y:S01]  /*7e00*/  ISETP.GE.AND P4, PT, R251, R34, PT ;  /* 0x00000022fb00720c */ /* 0x000fe20003f86270 */
[----:B------:R1:W-:Y:S01]  /*7e10*/  LDGSTS.E [R19+0x6300], [R64.64], !P3 ;  /* 0x0630000040137fae */ /* 0x0003e2000d921844 */
[----:B------:R-:W-:Y:S01]  /*7e20*/  ISETP.GE.U32.AND P5, PT, R5, 0x7fffff49, PT ;  /* 0x7fffff490500780c */ /* 0x000fe20003fa6070 */
[----:B------:R-:W-:Y:S01]  /*7e30*/  IMAD.SHL.U32 R5, R99, 0x4, RZ ;  /* 0x0000000463057824 */ /* 0x000fe200078e00ff */
[----:B------:R-:W-:Y:S01]  /*7e40*/  LOP3.LUT R3, R3, 0x460, R4, 0xf8, !PT ;  /* 0x0000046003037812 */ /* 0x000fe200078ef804 */
[----:B------:R1:W-:Y:S01]  /*7e50*/  LDGSTS.E [R19+0x6700], [R72.64], !P0 ;  /* 0x0670000048137fae */ /* 0x0003e2000c121844 */
[----:B------:R-:W-:Y:S02]  /*7e60*/  SEL R4, RZ, 0x4, P4 ;  /* 0x00000004ff047807 */ /* 0x000fe40002000000 */
[----:B------:R-:W-:Y:S01]  /*7e70*/  ISETP.GT.AND P4, PT, R98, 0x7f, PT ;  /* 0x0000007f6200780c */ /* 0x000fe20003f84270 */
[----:B------:R1:W-:Y:S01]  /*7e80*/  LDGSTS.E [R19+0x6b00], [R80.64], !P6 ;  /* 0x06b0000050137fae */ /* 0x0003e2000f121844 */
[----:B------:R-:W-:-:S02]  /*7e90*/  IADD3 R6, R26, -0x7c, RZ ;  /* 0xffffff841a067810 */ /* 0x000fc40007ffe0ff */
[----:B------:R-:W-:Y:S02]  /*7ea0*/  LOP3.LUT R3, R3, 0x70, R5, 0x78, !PT ;  /* 0x0000007003037812 */ /* 0x000fe400078e7805 */
[----:B------:R-:W-:Y:S02]  /*7eb0*/  IADD3 R26, R26, -0x80, RZ ;  /* 0xffffff801a1a7810 */ /* 0x000fe40007ffe0ff */
[----:B------:R-:W-:Y:S02]  /*7ec0*/  SEL R4, R4, RZ, P4 ;  /* 0x000000ff04047207 */ /* 0x000fe40002000000 */
[----:B------:R-:W-:Y:S01]  /*7ed0*/  ISETP.GE.U32.AND P3, PT, R6, 0x7fffff45, PT ;  /* 0x7fffff450600780c */ /* 0x000fe20003f66070 */
[----:B------:R1:W-:Y:S01]  /*7ee0*/  STL [R1+0xdc], R3 ;  /* 0x0000dc0301007387 */ /* 0x0003e20000100800 */
[----:B------:R-:W-:Y:S01]  /*7ef0*/  ISETP.GE.U32.AND P6, PT, R26, 0x7fffff41, PT ;  /* 0x7fffff411a00780c */ /* 0x000fe20003fc6070 */
[----:B------:R-:W-:Y:S01]  /*7f00*/  IMAD.WIDE R88, R35, 0x4, R88 ;  /* 0x0000000423587825 */ /* 0x000fe200078e0258 */
[----:B------:R-:W-:-:S02]  /*7f10*/  ISETP.NE.U32.AND P4, PT, R4, RZ, PT ;  /* 0x000000ff0400720c */ /* 0x000fc40003f85070 */
[----:B------:R-:W-:Y:S02]  /*7f20*/  ISETP.GE.AND P0, PT, R27, c[0x0][0x178], PT ;  /* 0x00005e001b007a0c */ /* 0x000fe40003f06270 */
[C---:B------:R-:W-:Y:S01]  /*7f30*/  IADD3 R27, R0.reuse, 0x1, RZ ;  /* 0x00000001001b7810 */ /* 0x040fe20007ffe0ff */
[----:B------:R-:W-:Y:S01]  /*7f40*/  IMAD.WIDE R96, R35, 0x4, R96 ;  /* 0x0000000423607825 */ /* 0x000fe200078e0260 */
[----:B------:R2:W-:Y:S03]  /*7f50*/  LDGSTS.E [R19+0x6f00], [R88.64], !P2 ;  /* 0x06f0000058137fae */ /* 0x0005e6000d121844 */
[----:B-1----:R-:W-:Y:S01]  /*7f60*/  IMAD.MOV.U32 R3, RZ, RZ, c[0x0][0x18c] ;  /* 0x00006300ff037624 */ /* 0x002fe200078e00ff */
[----:B------:R-:W-:Y:S01]  /*7f70*/  ISETP.LT.AND P2, PT, R27, c[0x0][0x17c], !P0 ;  /* 0x00005f001b007a0c */ /* 0x000fe20004741270 */
[----:B------:R-:W-:Y:S01]  /*7f80*/  IMAD.WIDE R104, R35, 0x4, R104 ;  /* 0x0000000423687825 */ /* 0x000fe200078e0268 */
[----:B------:R-:W-:Y:S01]  /*7f90*/  IADD3 R27, R0, 0x2, RZ ;  /* 0x00000002001b7810 */ /* 0x000fe20007ffe0ff */
[----:B------:R1:W-:Y:S02]  /*7fa0*/  LDGSTS.E [R19+0x7300], [R96.64], !P1 ;  /* 0x0730000060137fae */ /* 0x0003e4000c921844 */
[----:B------:R-:W-:-:S02]  /*7fb0*/  IMAD.SHL.U32 R3, R3, 0x40, RZ ;  /* 0x0000004003037824 */ /* 0x000fc400078e00ff */
[C---:B------:R-:W-:Y:S01]  /*7fc0*/  IMAD.WIDE R112, R35.reuse, 0x4, R112 ;  /* 0x0000000423707825 */ /* 0x040fe200078e0270 */
[----:B------:R1:W-:Y:S03]  /*7fd0*/  LDGSTS.E [R19+0x7700], [R104.64], !P5 ;  /* 0x0770000068137fae */ /* 0x0003e6000e921844 */
[----:B------:R-:W-:Y:S01]  /*7fe0*/  IMAD.WIDE R120, R35, 0x4, R120 ;  /* 0x0000000423787825 */ /* 0x000fe200078e0278 */
[----:B------:R-:W-:Y:S01]  /*7ff0*/  ISETP.LT.AND P1, PT, R27, c[0x0][0x17c], !P0 ;  /* 0x00005f001b007a0c */ /* 0x000fe20004721270 */
[----:B------:R1:W-:Y:S02]  /*8000*/  LDGSTS.E [R19+0x7b00], [R112.64], !P3 ;  /* 0x07b0000070137fae */ /* 0x0003e4000d921844 */
[C---:B------:R-:W-:Y:S01]  /*8010*/  IMAD.WIDE R122, R3.reuse, 0x4, R122 ;  /* 0x00000004037a7825 */ /* 0x040fe200078e027a */
[----:B------:R-:W-:Y:S01]  /*8020*/  IADD3 R27, R0, 0x3, RZ ;  /* 0x00000003001b7810 */ /* 0x000fe20007ffe0ff */
[----:B------:R1:W-:Y:S02]  /*8030*/  LDGSTS.E [R19+0x7f00], [R120.64], !P6 ;  /* 0x07f0000078137fae */ /* 0x0003e4000f121844 */
[----:B------:R-:W-:-:S02]  /*8040*/  IMAD.WIDE R124, R3, 0x4, R124 ;  /* 0x00000004037c7825 */ /* 0x000fc400078e027c */
[----:B------:R-:W0:Y:S02]  /*8050*/  LDGDEPBAR ;  /* 0x00000000000079af */ /* 0x000e240000000000 */
[C---:B------:R-:W-:Y:S02]  /*8060*/  IMAD.WIDE R126, R3.reuse, 0x4, R126 ;  /* 0x00000004037e7825 */ /* 0x040fe400078e027e */
[----:B------:R1:W-:Y:S02]  /*8070*/  LDGSTS.E [R252+0xc000], [R122.64], P4 ;  /* 0x0c0000007afc7fae */ /* 0x0003e4000a121844 */
[----:B------:R-:W-:Y:S01]  /*8080*/  IMAD.WIDE R128, R3, 0x4, R128 ;  /* 0x0000000403807825 */ /* 0x000fe200078e0280 */
[----:B------:R-:W-:Y:S01]  /*8090*/  ISETP.LT.AND P5, PT, R27, c[0x0][0x17c], !P0 ;  /* 0x00005f001b007a0c */ /* 0x000fe200047a1270 */
[----:B------:R1:W-:Y:S02]  /*80a0*/  LDGSTS.E [R252+0xc800], [R124.64], P4 ;  /* 0x0c8000007cfc7fae */ /* 0x0003e4000a121844 */
[C---:B------:R-:W-:Y:S01]  /*80b0*/  IMAD.WIDE R130, R3.reuse, 0x4, R130 ;  /* 0x0000000403827825 */ /* 0x040fe200078e0282 */
[----:B------:R-:W-:Y:S01]  /*80c0*/  LOP3.LUT R27, R252, 0x10, RZ, 0x3c, !PT ;  /* 0x00000010fc1b7812 */ /* 0x000fe200078e3cff */
[----:B------:R1:W-:Y:S02]  /*80d0*/  LDGSTS.E [R252+0xd000], [R126.64], P4 ;  /* 0x0d0000007efc7fae */ /* 0x0003e4000a121844 */
[----:B------:R-:W-:-:S02]  /*80e0*/  IMAD.WIDE R132, R3, 0x4, R132 ;  /* 0x0000000403847825 */ /* 0x000fc400078e0284 */
[----:B------:R1:W-:Y:S02]  /*80f0*/  LDGSTS.E [R252+0xd800], [R128.64], P4 ;  /* 0x0d80000080fc7fae */ /* 0x0003e4000a121844 */
[C---:B------:R-:W-:Y:S02]  /*8100*/  IMAD.WIDE R134, R3.reuse, 0x4, R134 ;  /* 0x0000000403867825 */ /* 0x040fe400078e0286 */
[----:B------:R1:W-:Y:S02]  /*8110*/  LDGSTS.E [R252+0xe000], [R130.64], P4 ;  /* 0x0e00000082fc7fae */ /* 0x0003e4000a121844 */
[C---:B------:R-:W-:Y:S02]  /*8120*/  IMAD.WIDE R136, R3.reuse, 0x4, R136 ;  /* 0x0000000403887825 */ /* 0x040fe400078e0288 */
        /* <DEDUP_REMOVED lines=37> */
[----:B------:R-:W-:-:S04]  /*8380*/  IMAD.WIDE R174, R3, 0x4, R174 ;  /* 0x0000000403ae7825 */ /* 0x000fc800078e02ae */
[----:B------:R-:W-:Y:S01]  /*8390*/  IMAD.WIDE R176, R3, 0x4, R176 ;  /* 0x0000000403b07825 */ /* 0x000fe200078e02b0 */
[----:B-1----:R-:W-:-:S03]  /*83a0*/  LOP3.LUT R11, R252, 0x30, RZ, 0x3c, !PT ;  /* 0x00000030fc0b7812 */ /* 0x002fc600078e3cff */
[C---:B------:R-:W-:Y:S02]  /*83b0*/  IMAD.WIDE R178, R3.reuse, 0x4, R178 ;  /* 0x0000000403b27825 */ /* 0x040fe400078e02b2 */
        /* <DEDUP_REMOVED lines=21> */
[C---:B------:R-:W-:Y:S01]  /*8510*/  IMAD.WIDE R200, R3.reuse, 0x4, R200 ;  /* 0x0000000403c87825 */ /* 0x040fe200078e02c8 */
[----:B-1----:R-:W-:Y:S01]  /*8520*/  LOP3.LUT R11, R252, 0x50, RZ, 0x3c, !PT ;  /* 0x00000050fc0b7812 */ /* 0x002fe200078e3cff */
        /* <DEDUP_REMOVED lines=30> */
[----:B------:R-:W-:Y:S01]  /*8710*/  ISETP.GE.AND P3, PT, R98, 0x40, PT ;  /* 0x000000406200780c */ /* 0x000fe20003f66270 */
        /* <DEDUP_REMOVED lines=18> */
[----:B------:R-:W-:Y:S02]  /*8840*/  IMAD.SHL.U32 R4, R99, 0x400, RZ ;  /* 0x0000040063047824 */ /* 0x000fe400078e00ff */
[----:B------:R-:W-:Y:S01]  /*8850*/  IMAD.WIDE R248, R3, 0x4, R248 ;  /* 0x0000000403f87825 */ /* 0x000fe200078e02f8 */
[----:B------:R1:W-:Y:S02]  /*8860*/  LDGSTS.E [R11+0xdf00], [R240.64], P4 ;  /* 0x0df00000f00b7fae */ /* 0x0003e4000a121844 */
[----:B------:R-:W-:Y:S02]  /*8870*/  LOP3.LUT R4, R4, 0x1800, RZ, 0xc0, !PT ;  /* 0x0000180004047812 */ /* 0x000fe400078ec0ff */
[----:B------:R1:W-:Y:S04]  /*8880*/  LDGSTS.E [R11+0xe700], [R242.64], P4 ;  /* 0x0e700000f20b7fae */ /* 0x0003e8000a121844 */
[----:B------:R1:W-:Y:S04]  /*8890*/  LDGSTS.E [R11+0xef00], [R244.64], P4 ;  /* 0x0ef00000f40b7fae */ /* 0x0003e8000a121844 */
[----:B------:R1:W-:Y:S04]  /*88a0*/  LDGSTS.E [R11+0xf700], [R246.64], P4 ;  /* 0x0f700000f60b7fae */ /* 0x0003e8000a121844 */
[----:B------:R1:W-:Y:S01]  /*88b0*/  LDGSTS.E [R11+0xff00], [R248.64], P4 ;  /* 0x0ff00000f80b7fae */ /* 0x0003e2000a121844 */
[----:B------:R-:W-:-:S03]  /*88c0*/  CS2R R100, SRZ ;  /* 0x0000000000647805 */ /* 0x000fc6000001ff00 */
[----:B------:R-:W0:Y:S01]  /*88d0*/  LDGDEPBAR ;  /* 0x00000000000079af */ /* 0x000e220000000000 */
[----:B------:R-:W-:Y:S01]  /*88e0*/  CS2R R102, SRZ ;  /* 0x0000000000667805 */ /* 0x000fe2000001ff00 */
[----:B--2---:R-:W-:Y:S01]  /*88f0*/  CS2R R88, SRZ ;  /* 0x0000000000587805 */ /* 0x004fe2000001ff00 */
[----:B------:R-:W-:Y:S01]  /*8900*/  CS2R R90, SRZ ;  /* 0x00000000005a7805 */ /* 0x000fe2000001ff00 */
[----:B------:R-:W-:Y:S01]  /*8910*/  CS2R R84, SRZ ;  /* 0x0000000000547805 */ /* 0x000fe2000001ff00 */
[----:B------:R-:W-:Y:S01]  /*8920*/  CS2R R86, SRZ ;  /* 0x0000000000567805 */ /* 0x000fe2000001ff00 */
[----:B---3--:R-:W-:Y:S01]  /*8930*/  CS2R R32, SRZ ;  /* 0x0000000000207805 */ /* 0x008fe2000001ff00 */
[----:B------:R-:W-:Y:S01]  /*8940*/  CS2R R34, SRZ ;  /* 0x0000000000227805 */ /* 0x000fe2000001ff00 */
[----:B------:R-:W-:Y:S01]  /*8950*/  CS2R R108, SRZ ;  /* 0x00000000006c7805 */ /* 0x000fe2000001ff00 */
[----:B------:R-:W-:Y:S01]  /*8960*/  CS2R R110, SRZ ;  /* 0x00000000006e7805 */ /* 0x000fe2000001ff00 */
[----:B------:R-:W-:Y:S01]  /*8970*/  CS2R R48, SRZ ;  /* 0x0000000000307805 */ /* 0x000fe2000001ff00 */
[----:B-----5:R-:W-:Y:S01]  /*8980*/  CS2R R50, SRZ ;  /* 0x0000000000327805 */ /* 0x020fe2000001ff00 */
[----:B------:R-:W-:Y:S01]  /*8990*/  CS2R R52, SRZ ;  /* 0x0000000000347805 */ /* 0x000fe2000001ff00 */
        /* <DEDUP_REMOVED lines=18> */
[----:B----4-:R-:W-:Y:S01]  /*8ac0*/  CS2R R118, SRZ ;  /* 0x0000000000767805 */ /* 0x010fe2000001ff00 */
[----:B------:R-:W-:Y:S01]  /*8ad0*/  IMAD R4, R251, 0x10, R4 ;  /* 0x00000010fb047824 */ /* 0x000fe200078e0204 */
[----:B------:R-:W-:Y:S05]  /*8ae0*/  @!P3 BRA `(.L_x_0) ;  /* 0x00007e400000b947 */ /* 0x000fea0003800000 */
[----:B-1----:R-:W2:Y:S04]  /*8af0*/  LDL R115, [R1+0x54] ;  /* 0x0000540001737983 */ /* 0x002ea80000100800 */
[----:B------:R-:W3:Y:S04]  /*8b00*/  LDL R19, [R1+0x5c] ;  /* 0x00005c0001137983 */ /* 0x000ee80000100800 */
[----:B------:R-:W4:Y:S04]  /*8b10*/  LDL R75, [R1+0x64] ;  /* 0x00006400014b7983 */ /* 0x000f280000100800 */
[----:B------:R-:W5:Y:S04]  /*8b20*/  LDL R114, [R1+0x24] ;  /* 0x0000240001727983 */ /* 0x000f680000100800 */
[----:B------:R-:W5:Y:S04]  /*8b30*/  LDL R18, [R1+0x3c] ;  /* 0x00003c0001127983 */ /* 0x000f680000100800 */
[----:B------:R-:W5:Y:S04]  /*8b40*/  LDL R82, [R1+0x60] ;  /* 0x0000600001527983 */ /* 0x000f680000100800 */
[----:B------:R-:W5:Y:S01]  /*8b50*/  LDL R83, [R1+0x28] ;  /* 0x0000280001537983 */ /* 0x000f620000100800 */
[----:B------:R-:W-:Y:S01]  /*8b60*/  IMAD.SHL.U32 R245, R3, 0x8, RZ ;  /* 0x0000000803f57824 */ /* 0x000fe200078e00ff */
[----:B------:R-:W-:-:S02]  /*8b70*/  SHF.R.S32.HI R9, RZ, 0x1f, R3 ;  /* 0x0000001fff097819 */ /* 0x000fc40000011403 */
[----:B------:R-:W5:Y:S04]  /*8b80*/  LDL R27, [R1+0x6c] ;  /* 0x00006c00011b7983 */ /* 0x000f680000100800 */
[----:B------:R-:W5:Y:S01]  /*8b90*/  LDL R29, [R1+0x70] ;  /* 0x00007000011d7983 */ /* 0x000f620000100800 */
[----:B------:R-:W-:-:S03]  /*8ba0*/  SHF.L.U64.HI R244, R3, 0x3, R9 ;  /* 0x0000000303f47819 */ /* 0x000fc60000010209 */
[----:B------:R-:W5:Y:S04]  /*8bb0*/  LDL R74, [R1+0x44] ;  /* 0x00004400014a7983 */ /* 0x000f680000100800 */
[----:B------:R-:W5:Y:S04]  /*8bc0*/  LDL R12, [R1+0x74] ;  /* 0x00007400010c7983 */ /* 0x000f680000100800 */
[----:B------:R-:W5:Y:S04]  /*8bd0*/  LDL R250, [R1+0x78] ;  /* 0x0000780001fa7983 */ /* 0x000f680000100800 */
[----:B------:R-:W5:Y:S04]  /*8be0*/  LDL R61, [R1+0x80] ;  /* 0x00008000013d7983 */ /* 0x000f680000100800 */
[----:B------:R-:W5:Y:S04]  /*8bf0*/  LDL R28, [R1+0x84] ;  /* 0x00008400011c7983 */ /* 0x000f680000100800 */
[----:B------:R-:W5:Y:S01]  /*8c00*/  LDL R60, [R1+0xb8] ;  /* 0x0000b800013c7983 */ /* 0x000f620000100800 */
[----:B--2---:R-:W-:-:S02]  /*8c10*/  SHF.R.S32.HI R5, RZ, 0x1f, R115 ;  /* 0x0000001fff057819 */ /* 0x004fc40000011473 */
[-C--:B------:R-:W-:Y:S02]  /*8c20*/  LEA R14, P4, R115, R245.reuse, 0x2 ;  /* 0x000000f5730e7211 */ /* 0x080fe400078810ff */
[----:B---3--:R-:W-:Y:S02]  /*8c30*/  SHF.R.S32.HI R21, RZ, 0x1f, R19 ;  /* 0x0000001fff157819 */ /* 0x008fe40000011413 */
[----:B------:R-:W-:Y:S02]  /*8c40*/  LEA R15, P6, R19, R245, 0x2 ;  /* 0x000000f5130f7211 */ /* 0x000fe400078c10ff */
[-C--:B------:R-:W-:Y:S02]  /*8c50*/  LEA.HI.X R20, R115, R244.reuse, R5, 0x2, P4 ;  /* 0x000000f473147211 */ /* 0x080fe400020f1405 */
[----:B------:R-:W-:Y:S01]  /*8c60*/  LEA.HI.X R21, R19, R244, R21, 0x2, P6 ;  /* 0x000000f413157211 */ /* 0x000fe200030f1415 */
[----:B------:R-:W2:Y:S01]  /*8c70*/  LDL R115, [R1+0x88] ;  /* 0x0000880001737983 */ /* 0x000ea20000100800 */
[----:B----4-:R-:W-:-:S02]  /*8c80*/  SHF.R.S32.HI R23, RZ, 0x1f, R75 ;  /* 0x0000001fff177819 */ /* 0x010fc4000001144b */
[----:B------:R-:W-:-:S04]  /*8c90*/  LEA R19, P4, R75, R245, 0x2 ;  /* 0x000000f54b137211 */ /* 0x000fc800078810ff */
[-C--:B------:R-:W-:Y:S02]  /*8ca0*/  LEA.HI.X R23, R75, R244.reuse, R23, 0x2, P4 ;  /* 0x000000f44b177211 */ /* 0x080fe400020f1417 */
[----:B------:R-:W3:Y:S01]  /*8cb0*/  LDL R75, [R1+0x2c] ;  /* 0x00002c00014b7983 */ /* 0x000ee20000100800 */
[----:B-----5:R-:W-:Y:S02]  /*8cc0*/  SHF.R.S32.HI R11, RZ, 0x1f, R114 ;  /* 0x0000001fff0b7819 */ /* 0x020fe40000011472 */
[CC--:B------:R-:W-:Y:S02]  /*8cd0*/  LEA R7, P3, R114.reuse, R245.reuse, 0x2 ;  /* 0x000000f572077211 */ /* 0x0c0fe400078610ff */
[----:B------:R-:W-:Y:S02]  /*8ce0*/  SHF.R.S32.HI R13, RZ, 0x1f, R18 ;  /* 0x0000001fff0d7819 */ /* 0x000fe40000011412 */
[-C--:B------:R-:W-:Y:S02]  /*8cf0*/  LEA.HI.X R16, R114, R244.reuse, R11, 0x2, P3 ;  /* 0x000000f472107211 */ /* 0x080fe400018f140b */
[C---:B------:R-:W-:Y:S01]  /*8d00*/  LEA R11, P3, R18.reuse, R245, 0x2 ;  /* 0x000000f5120b7211 */ /* 0x040fe200078610ff */
[----:B------:R-:W4:Y:S03]  /*8d10*/  LDL R114, [R1+0x7c] ;  /* 0x00007c0001727983 */ /* 0x000f260000100800 */
[----:B------:R-:W-:-:S02]  /*8d20*/  LEA.HI.X R18, R18, R244, R13, 0x2, P3 ;  /* 0x000000f412127211 */ /* 0x000fc400018f140d */
[----:B------:R-:W-:Y:S02]  /*8d30*/  SHF.R.S32.HI R13, RZ, 0x1f, R82 ;  /* 0x0000001fff0d7819 */ /* 0x000fe40000011452 */
[CC--:B------:R-:W-:Y:S02]  /*8d40*/  LEA R17, P3, R82.reuse, R245.reuse, 0x2 ;  /* 0x000000f552117211 */ /* 0x0c0fe400078610ff */
[C---:B------:R-:W-:Y:S02]  /*8d50*/  LEA R135, P4, R83.reuse, R245, 0x2 ;  /* 0x000000f553877211 */ /* 0x040fe400078810ff */
[-C--:B------:R-:W-:Y:S02]  /*8d60*/  LEA.HI.X R22, R82, R244.reuse, R13, 0x2, P3 ;  /* 0x000000f452167211 */ /* 0x080fe400018f140d */
[----:B------:R-:W-:Y:S01]  /*8d70*/  SHF.R.S32.HI R13, RZ, 0x1f, R83 ;  /* 0x0000001fff0d7819 */ /* 0x000fe20000011453 */
[----:B------:R-:W5:Y:S03]  /*8d80*/  LDL R82, [R1+0x8c] ;  /* 0x00008c0001527983 */ /* 0x000f660000100800 */
[----:B------:R-:W-:-:S02]  /*8d90*/  LEA.HI.X R134, R83, R244, R13, 0x2, P4 ;  /* 0x000000f453867211 */ /* 0x000fc400020f140d */
[----:B------:R-:W5:Y:S01]  /*8da0*/  LDL R83, [R1+0x90] ;  /* 0x0000900001537983 */ /* 0x000f620000100800 */
[----:B------:R-:W-:Y:S02]  /*8db0*/  SHF.R.S32.HI R5, RZ, 0x1f, R27 ;  /* 0x0000001fff057819 */ /* 0x000fe4000001141b */
[-C--:B------:R-:W-:Y:S02]  /*8dc0*/  LEA R31, P6, R27, R245.reuse, 0x2 ;  /* 0x000000f51b1f7211 */ /* 0x080fe400078c10ff */
[----:B------:R-:W-:Y:S02]  /*8dd0*/  SHF.R.S32.HI R25, RZ, 0x1f, R29 ;  /* 0x0000001fff197819 */ /* 0x000fe4000001141d */
[----:B------:R-:W-:Y:S02]  /*8de0*/  LEA R133, P3, R29, R245, 0x2 ;  /* 0x000000f51d857211 */ /* 0x000fe400078610ff */
[-C--:B------:R-:W-:Y:S02]  /*8df0*/  LEA.HI.X R24, R27, R244.reuse, R5, 0x2, P6 ;  /* 0x000000f41b187211 */ /* 0x080fe400030f1405 */
[----:B------:R-:W-:Y:S01]  /*8e00*/  LEA.HI.X R132, R29, R244, R25, 0x2, P3 ;  /* 0x000000f41d847211 */ /* 0x000fe200018f1419 */
[----:B------:R-:W5:Y:S01]  /*8e10*/  LDL R27, [R1+0x48] ;  /* 0x00004800011b7983 */ /* 0x000f620000100800 */
[----:B------:R-:W-:-:S02]  /*8e20*/  SHF.R.S32.HI R5, RZ, 0x1f, R74 ;  /* 0x0000001fff057819 */ /* 0x000fc4000001144a */
[-C--:B------:R-:W-:Y:S01]  /*8e30*/  LEA R137, P6, R74, R245.reuse, 0x2 ;  /* 0x000000f54a897211 */ /* 0x080fe200078c10ff */
[----:B------:R-:W5:Y:S01]  /*8e40*/  LDL R29, [R1+0x98] ;  /* 0x00009800011d7983 */ /* 0x000f620000100800 */
[----:B------:R-:W-:Y:S02]  /*8e50*/  SHF.R.S32.HI R25, RZ, 0x1f, R12 ;  /* 0x0000001fff197819 */ /* 0x000fe4000001140c */
[----:B------:R-:W-:Y:S02]  /*8e60*/  LEA R139, P3, R12, R245, 0x2 ;  /* 0x000000f50c8b7211 */ /* 0x000fe400078610ff */
[-C--:B------:R-:W-:Y:S02]  /*8e70*/  LEA.HI.X R136, R74, R244.reuse, R5, 0x2, P6 ;  /* 0x000000f44a887211 */ /* 0x080fe400030f1405 */
[----:B------:R-:W-:Y:S01]  /*8e80*/  LEA.HI.X R138, R12, R244, R25, 0x2, P3 ;  /* 0x000000f40c8a7211 */ /* 0x000fe200018f1419 */
[----:B------:R-:W5:Y:S01]  /*8e90*/  LDL R74, [R1+0x94] ;  /* 0x00009400014a7983 */ /* 0x000f620000100800 */
[----:B------:R-:W-:-:S02]  /*8ea0*/  SHF.R.S32.HI R13, RZ, 0x1f, R250 ;  /* 0x0000001fff0d7819 */ /* 0x000fc400000114fa */
[CC--:B------:R-:W-:Y:S01]  /*8eb0*/  LEA R141, P4, R250.reuse, R245.reuse, 0x2 ;  /* 0x000000f5fa8d7211 */ /* 0x0c0fe200078810ff */
[----:B------:R-:W5:Y:S01]  /*8ec0*/  LDL R12, [R1+0x9c] ;  /* 0x00009c00010c7983 */ /* 0x000f620000100800 */
[----:B------:R-:W-:Y:S02]  /*8ed0*/  SHF.R.S32.HI R25, RZ, 0x1f, R61 ;  /* 0x0000001fff197819 */ /* 0x000fe4000001143d */
[C---:B------:R-:W-:Y:S02]  /*8ee0*/  LEA R145, P3, R61.reuse, R245, 0x2 ;  /* 0x000000f53d917211 */ /* 0x040fe400078610ff */
[-C--:B------:R-:W-:Y:S02]  /*8ef0*/  LEA.HI.X R140, R250, R244.reuse, R13, 0x2, P4 ;  /* 0x000000f4fa8c7211 */ /* 0x080fe400020f140d */
[----:B------:R-:W-:Y:S01]  /*8f00*/  LEA.HI.X R144, R61, R244, R25, 0x2, P3 ;  /* 0x000000f43d907211 */ /* 0x000fe200018f1419 */
[----:B------:R-:W5:Y:S01]  /*8f10*/  LDL R250, [R1+0xa0] ;  /* 0x0000a00001fa7983 */ /* 0x000f620000100800 */
[----:B------:R-:W-:-:S02]  /*8f20*/  SHF.R.S32.HI R13, RZ, 0x1f, R28 ;  /* 0x0000001fff0d7819 */ /* 0x000fc4000001141c */
[-C--:B------:R-:W-:Y:S01]  /*8f30*/  LEA R147, P4, R28, R245.reuse, 0x2 ;  /* 0x000000f51c937211 */ /* 0x080fe200078810ff */
[----:B------:R-:W5:Y:S01]  /*8f40*/  LDL R61, [R1+0x34] ;  /* 0x00003400013d7983 */ /* 0x000f620000100800 */
[----:B---3--:R-:W-:Y:S02]  /*8f50*/  SHF.R.S32.HI R25, RZ, 0x1f, R75 ;  /* 0x0000001fff197819 */ /* 0x008fe4000001144b */
[----:B------:R-:W-:-:S04]  /*8f60*/  LEA R151, P3, R75, R245, 0x2 ;  /* 0x000000f54b977211 */ /* 0x000fc800078610ff */
[----:B------:R-:W-:Y:S02]  /*8f70*/  LEA.HI.X R150, R75, R244, R25, 0x2, P3 ;  /* 0x000000f44b967211 */ /* 0x000fe400018f1419 */
[----:B------:R-:W3:Y:S01]  /*8f80*/  LDL R75, [R1+0xa4] ;  /* 0x0000a400014b7983 */ /* 0x000ee20000100800 */
[----:B----4-:R-:W-:Y:S02]  /*8f90*/  SHF.R.S32.HI R5, RZ, 0x1f, R114 ;  /* 0x0000001fff057819 */ /* 0x010fe40000011472 */
[----:B------:R-:W-:-:S04]  /*8fa0*/  LEA R143, P6, R114, R245, 0x2 ;  /* 0x000000f5728f7211 */ /* 0x000fc800078c10ff */
[----:B------:R-:W-:Y:S02]  /*8fb0*/  LEA.HI.X R142, R114, R244, R5, 0x2, P6 ;  /* 0x000000f4728e7211 */ /* 0x000fe400030f1405 */
[----:B--2---:R-:W-:Y:S01]  /*8fc0*/  SHF.R.S32.HI R5, RZ, 0x1f, R115 ;  /* 0x0000001fff057819 */ /* 0x004fe20000011473 */
[----:B------:R-:W2:Y:S01]  /*8fd0*/  LDL R114, [R1+0x30] ;  /* 0x0000300001727983 */ /* 0x000ea20000100800 */
[----:B------:R-:W-:-:S04]  /*8fe0*/  LEA R149, P6, R115, R245, 0x2 ;  /* 0x000000f573957211 */ /* 0x000fc800078c10ff */
[-C--:B------:R-:W-:Y:S02]  /*8ff0*/  LEA.HI.X R148, R115, R244.reuse, R5, 0x2, P6 ;  /* 0x000000f473947211 */ /* 0x080fe400030f1405 */
[----:B-----5:R-:W-:Y:S01]  /*9000*/  SHF.R.S32.HI R5, RZ, 0x1f, R82 ;  /* 0x0000001fff057819 */ /* 0x020fe20000011452 */
[----:B------:R-:W4:Y:S01]  /*9010*/  LDL R115, [R1+0x4c] ;  /* 0x00004c0001737983 */ /* 0x000f220000100800 */
[CC--:B------:R-:W-:Y:S02]  /*9020*/  LEA R155, P6, R82.reuse, R245.reuse, 0x2 ;  /* 0x000000f5529b7211 */ /* 0x0c0fe400078c10ff */
[----:B------:R-:W-:Y:S02]  /*9030*/  SHF.R.S32.HI R25, RZ, 0x1f, R83 ;  /* 0x0000001fff197819 */ /* 0x000fe40000011453 */
[----:B------:R-:W-:Y:S02]  /*9040*/  LEA R157, P3, R83, R245, 0x2 ;  /* 0x000000f5539d7211 */ /* 0x000fe400078610ff */
[----:B------:R-:W-:-:S02]  /*9050*/  LEA.HI.X R154, R82, R244, R5, 0x2, P6 ;  /* 0x000000f4529a7211 */ /* 0x000fc400030f1405 */
[-C--:B------:R-:W-:Y:S01]  /*9060*/  LEA.HI.X R156, R83, R244.reuse, R25, 0x2, P3 ;  /* 0x000000f4539c7211 */ /* 0x080fe200018f1419 */
[----:B------:R-:W5:Y:S04]  /*9070*/  LDL R82, [R1+0xac] ;  /* 0x0000ac0001527983 */ /* 0x000f680000100800 */
[----:B------:R-:W5:Y:S01]  /*9080*/  LDL R83, [R1+0xb0] ;  /* 0x0000b00001537983 */ /* 0x000f620000100800 */
[----:B------:R-:W-:Y:S02]  /*9090*/  LEA.HI.X R146, R28, R244, R13, 0x2, P4 ;  /* 0x000000f41c927211 */ /* 0x000fe400020f140d */
[----:B------:R-:W-:Y:S01]  /*90a0*/  SHF.R.S32.HI R13, RZ, 0x1f, R27 ;  /* 0x0000001fff0d7819 */ /* 0x000fe2000001141b */
[----:B------:R-:W5:Y:S01]  /*90b0*/  LDL R28, [R1+0x58] ;  /* 0x00005800011c7983 */ /* 0x000f620000100800 */
[----:B------:R-:W-:-:S04]  /*90c0*/  LEA R153, P4, R27, R245, 0x2 ;  /* 0x000000f51b997211 */ /* 0x000fc800078810ff */
[----:B------:R-:W-:Y:S02]  /*90d0*/  LEA.HI.X R152, R27, R244, R13, 0x2, P4 ;  /* 0x000000f41b987211 */ /* 0x000fe400020f140d */
[----:B------:R-:W5:Y:S01]  /*90e0*/  LDL R27, [R1+0xa8] ;  /* 0x0000a800011b7983 */ /* 0x000f620000100800 */
[----:B------:R-:W-:Y:S02]  /*90f0*/  SHF.R.S32.HI R13, RZ, 0x1f, R74 ;  /* 0x0000001fff0d7819 */ /* 0x000fe4000001144a */
[----:B------:R-:W-:-:S04]  /*9100*/  LEA R159, P4, R74, R245, 0x2 ;  /* 0x000000f54a9f7211 */ /* 0x000fc800078810ff */
[-C--:B------:R-:W-:Y:S02]  /*9110*/  LEA.HI.X R158, R74, R244.reuse, R13, 0x2, P4 ;  /* 0x000000f44a9e7211 */ /* 0x080fe400020f140d */
[----:B------:R-:W5:Y:S01]  /*9120*/  LDL R74, [R1+0xb4] ;  /* 0x0000b400014a7983 */ /* 0x000f620000100800 */
[----:B------:R-:W-:Y:S02]  /*9130*/  SHF.R.S32.HI R13, RZ, 0x1f, R250 ;  /* 0x0000001fff0d7819 */ /* 0x000fe400000114fa */
[CC--:B------:R-:W-:Y:S02]  /*9140*/  LEA R165, P4, R250.reuse, R245.reuse, 0x2 ;  /* 0x000000f5faa57211 */ /* 0x0c0fe400078810ff */
[----:B------:R-:W-:Y:S02]  /*9150*/  SHF.R.S32.HI R5, RZ, 0x1f, R29 ;  /* 0x0000001fff057819 */ /* 0x000fe4000001141d */
[----:B------:R-:W-:Y:S02]  /*9160*/  LEA R161, P6, R29, R245, 0x2 ;  /* 0x000000f51da17211 */ /* 0x000fe400078c10ff */
[----:B------:R-:W-:-:S02]  /*9170*/  LEA.HI.X R164, R250, R244, R13, 0x2, P4 ;  /* 0x000000f4faa47211 */ /* 0x000fc400020f140d */
[----:B------:R-:W5:Y:S01]  /*9180*/  LDL R250, [R1+0xc0] ;  /* 0x0000c00001fa7983 */ /* 0x000f620000100800 */
[----:B------:R-:W-:-:S03]  /*9190*/  LEA.HI.X R160, R29, R244, R5, 0x2, P6 ;  /* 0x000000f41da07211 */ /* 0x000fc600030f1405 */
[----:B------:R-:W5:Y:S01]  /*91a0*/  LDL R29, [R1+0xbc] ;  /* 0x0000bc00011d7983 */ /* 0x000f620000100800 */
[----:B---3--:R-:W-:Y:S02]  /*91b0*/  SHF.R.S32.HI R13, RZ, 0x1f, R75 ;  /* 0x0000001fff0d7819 */ /* 0x008fe4000001144b */
[----:B------:R-:W-:-:S04]  /*91c0*/  LEA R171, P4, R75, R245, 0x2 ;  /* 0x000000f54bab7211 */ /* 0x000fc800078810ff */
[-C--:B------:R-:W-:Y:S02]  /*91d0*/  LEA.HI.X R170, R75, R244.reuse, R13, 0x2, P4 ;  /* 0x000000f44baa7211 */ /* 0x080fe400020f140d */
[----:B------:R-:W3:Y:S01]  /*91e0*/  LDL R75, [R1+0xcc] ;  /* 0x0000cc00014b7983 */ /* 0x000ee20000100800 */
[----:B------:R-:W-:Y:S02]  /*91f0*/  SHF.R.S32.HI R25, RZ, 0x1f, R12 ;  /* 0x0000001fff197819 */ /* 0x000fe4000001140c */
[CC--:B------:R-:W-:Y:S02]  /*9200*/  LEA R163, P3, R12.reuse, R245.reuse, 0x2 ;  /* 0x000000f50ca37211 */ /* 0x0c0fe400078610ff */
[----:B--2---:R-:W-:Y:S02]  /*9210*/  SHF.R.S32.HI R5, RZ, 0x1f, R114 ;  /* 0x0000001fff057819 */ /* 0x004fe40000011472 */
[----:B------:R-:W-:Y:S02]  /*9220*/  LEA.HI.X R162, R12, R244, R25, 0x2, P3 ;  /* 0x000000f40ca27211 */ /* 0x000fe400018f1419 */
[----:B------:R-:W-:Y:S01]  /*9230*/  LEA R167, P6, R114, R245, 0x2 ;  /* 0x000000f572a77211 */ /* 0x000fe200078c10ff */
[----:B------:R-:W2:Y:S01]  /*9240*/  LDL R12, [R1+0x20] ;  /* 0x00002000010c7983 */ /* 0x000ea20000100800 */
[----:B----4-:R-:W-:-:S02]  /*9250*/  SHF.R.S32.HI R25, RZ, 0x1f, R115 ;  /* 0x0000001fff197819 */ /* 0x010fc40000011473 */
[C---:B------:R-:W-:Y:S02]  /*9260*/  LEA R169, P3, R115.reuse, R245, 0x2 ;  /* 0x000000f573a97211 */ /* 0x040fe400078610ff */
[-C--:B------:R-:W-:Y:S02]  /*9270*/  LEA.HI.X R166, R114, R244.reuse, R5, 0x2, P6 ;  /* 0x000000f472a67211 */ /* 0x080fe400030f1405 */
[----:B------:R-:W-:Y:S01]  /*9280*/  LEA.HI.X R168, R115, R244, R25, 0x2, P3 ;  /* 0x000000f473a87211 */ /* 0x000fe200018f1419 */
[----:B------:R-:W4:Y:S01]  /*9290*/  LDL R114, [R1+0xc4] ;  /* 0x0000c40001727983 */ /* 0x000f220000100800 */
[----:B-----5:R-:W-:-:S03]  /*92a0*/  SHF.R.S32.HI R25, RZ, 0x1f, R82 ;  /* 0x0000001fff197819 */ /* 0x020fc60000011452 */
[----:B------:R-:W5:Y:S01]  /*92b0*/  LDL R115, [R1+0xc8] ;  /* 0x0000c80001737983 */ /* 0x000f620000100800 */
[CC--:B------:R-:W-:Y:S02]  /*92c0*/  LEA R175, P3, R82.reuse, R245.reuse, 0x2 ;  /* 0x000000f552af7211 */ /* 0x0c0fe400078610ff */
[----:B------:R-:W-:Y:S02]  /*92d0*/  SHF.R.S32.HI R13, RZ, 0x1f, R83 ;  /* 0x0000001fff0d7819 */ /* 0x000fe40000011453 */
[C---:B------:R-:W-:Y:S02]  /*92e0*/  LEA R177, P4, R83.reuse, R245, 0x2 ;  /* 0x000000f553b17211 */ /* 0x040fe400078810ff */
[-C--:B------:R-:W-:Y:S02]  /*92f0*/  LEA.HI.X R174, R82, R244.reuse, R25, 0x2, P3 ;  /* 0x000000f452ae7211 */ /* 0x080fe400018f1419 */
[----:B------:R-:W-:Y:S01]  /*9300*/  LEA.HI.X R176, R83, R244, R13, 0x2, P4 ;  /* 0x000000f453b07211 */ /* 0x000fe200020f140d */
[----:B------:R-:W2:Y:S04]  /*9310*/  LDL R82, [R1+0x38] ;  /* 0x0000380001527983 */ /* 0x000ea80000100800 */
[----:B------:R-:W2:Y:S01]  /*9320*/  LDL R83, [R1+0x68] ;  /* 0x0000680001537983 */ /* 0x000ea20000100800 */
[----:B------:R-:W-:-:S02]  /*9330*/  SHF.R.S32.HI R5, RZ, 0x1f, R27 ;  /* 0x0000001fff057819 */ /* 0x000fc4000001141b */
[CC--:B------:R-:W-:Y:S02]  /*9340*/  LEA R173, P6, R27.reuse, R245.reuse, 0x2 ;  /* 0x000000f51bad7211 */ /* 0x0c0fe400078c10ff */
[----:B------:R-:W-:Y:S02]  /*9350*/  SHF.R.S32.HI R13, RZ, 0x1f, R61 ;  /* 0x0000001fff0d7819 */ /* 0x000fe4000001143d */
[----:B------:R-:W-:Y:S02]  /*9360*/  LEA.HI.X R172, R27, R244, R5, 0x2, P6 ;  /* 0x000000f41bac7211 */ /* 0x000fe400030f1405 */
[----:B------:R-:W2:Y:S01]  /*9370*/  LDL R27, [R1+0xd0] ;  /* 0x0000d000011b7983 */ /* 0x000ea20000100800 */
[----:B------:R-:W-:Y:S02]  /*9380*/  SHF.R.S32.HI R5, RZ, 0x1f, R74 ;  /* 0x0000001fff057819 */ /* 0x000fe4000001144a */
[-C--:B------:R-:W-:Y:S02]  /*9390*/  LEA R179, P6, R74, R245.reuse, 0x2 ;  /* 0x000000f54ab37211 */ /* 0x080fe400078c10ff */
[----:B------:R-:W-:-:S02]  /*93a0*/  LEA R183, P4, R61, R245, 0x2 ;  /* 0x000000f53db77211 */ /* 0x000fc400078810ff */
[-C--:B------:R-:W-:Y:S02]  /*93b0*/  LEA.HI.X R178, R74, R244.reuse, R5, 0x2, P6 ;  /* 0x000000f44ab27211 */ /* 0x080fe400030f1405 */
[----:B------:R-:W-:Y:S01]  /*93c0*/  SHF.R.S32.HI R25, RZ, 0x1f, R60 ;  /* 0x0000001fff197819 */ /* 0x000fe2000001143c */
[----:B------:R-:W2:Y:S01]  /*93d0*/  LDL R74, [R1+0xd4] ;  /* 0x0000d400014a7983 */ /* 0x000ea20000100800 */
[-C--:B------:R-:W-:Y:S02]  /*93e0*/  LEA R181, P3, R60, R245.reuse, 0x2 ;  /* 0x000000f53cb57211 */ /* 0x080fe400078610ff */
[----:B------:R-:W-:Y:S02]  /*93f0*/  LEA.HI.X R182, R61, R244, R13, 0x2, P4 ;  /* 0x000000f43db67211 */ /* 0x000fe400020f140d */
[----:B------:R-:W-:Y:S02]  /*9400*/  SHF.R.S32.HI R13, RZ, 0x1f, R250 ;  /* 0x0000001fff0d7819 */ /* 0x000fe400000114fa */
[----:B------:R-:W-:-:S02]  /*9410*/  LEA R189, P4, R250, R245, 0x2 ;  /* 0x000000f5fabd7211 */ /* 0x000fc400078810ff */
[----:B------:R-:W-:Y:S02]  /*9420*/  SHF.R.S32.HI R5, RZ, 0x1f, R28 ;  /* 0x0000001fff057819 */ /* 0x000fe4000001141c */
[-C--:B------:R-:W-:Y:S02]  /*9430*/  LEA R185, P6, R28, R245.reuse, 0x2 ;  /* 0x000000f51cb97211 */ /* 0x080fe400078c10ff */
[-C--:B------:R-:W-:Y:S02]  /*9440*/  LEA.HI.X R180, R60, R244.reuse, R25, 0x2, P3 ;  /* 0x000000f43cb47211 */ /* 0x080fe400018f1419 */
[----:B------:R-:W-:Y:S02]  /*9450*/  SHF.R.S32.HI R25, RZ, 0x1f, R29 ;  /* 0x0000001fff197819 */ /* 0x000fe4000001141d */
[----:B------:R-:W-:Y:S02]  /*9460*/  LEA R187, P3, R29, R245, 0x2 ;  /* 0x000000f51dbb7211 */ /* 0x000fe400078610ff */
[----:B------:R-:W-:-:S02]  /*9470*/  LEA.HI.X R188, R250, R244, R13, 0x2, P4 ;  /* 0x000000f4fabc7211 */ /* 0x000fc400020f140d */
[----:B------:R-:W2:Y:S01]  /*9480*/  LDL R250, [R1+0xe4] ;  /* 0x0000e40001fa7983 */ /* 0x000ea20000100800 */
[-C--:B------:R-:W-:Y:S02]  /*9490*/  LEA.HI.X R184, R28, R244.reuse, R5, 0x2, P6 ;  /* 0x000000f41cb87211 */ /* 0x080fe400030f1405 */
[----:B------:R-:W-:Y:S01]  /*94a0*/  LEA.HI.X R186, R29, R244, R25, 0x2, P3 ;  /* 0x000000f41dba7211 */ /* 0x000fe200018f1419 */
[----:B------:R-:W2:Y:S04]  /*94b0*/  LDL R28, [R1+0xd8] ;  /* 0x0000d800011c7983 */ /* 0x000ea80000100800 */
[----:B------:R-:W2:Y:S01]  /*94c0*/  LDL R29, [R1+0xe0] ;  /* 0x0000e000011d7983 */ /* 0x000ea20000100800 */
[----:B---3--:R-:W-:Y:S02]  /*94d0*/  SHF.R.S32.HI R194, RZ, 0x1f, R75 ;  /* 0x0000001fffc27819 */ /* 0x008fe4000001144b */
[----:B------:R-:W-:-:S04]  /*94e0*/  LEA R195, P4, R75, R245, 0x2 ;  /* 0x000000f54bc37211 */ /* 0x000fc800078810ff */
[-C--:B------:R-:W-:Y:S02]  /*94f0*/  LEA.HI.X R194, R75, R244.reuse, R194, 0x2, P4 ;  /* 0x000000f44bc27211 */ /* 0x080fe400020f14c2 */
[----:B------:R-:W3:Y:S01]  /*9500*/  LDL R75, [R1+0x40] ;  /* 0x00004000014b7983 */ /* 0x000ee20000100800 */
[----:B----4-:R-:W-:Y:S02]  /*9510*/  SHF.R.S32.HI R5, RZ, 0x1f, R114 ;  /* 0x0000001fff057819 */ /* 0x010fe40000011472 */
[CC--:B------:R-:W-:Y:S02]  /*9520*/  LEA R191, P6, R114.reuse, R245.reuse, 0x2 ;  /* 0x000000f572bf7211 */ /* 0x0c0fe400078c10ff */
[----:B-----5:R-:W-:Y:S02]  /*9530*/  SHF.R.S32.HI R192, RZ, 0x1f, R115 ;  /* 0x0000001fffc07819 */ /* 0x020fe40000011473 */
[----:B------:R-:W-:Y:S02]  /*9540*/  LEA R193, P3, R115, R245, 0x2 ;  /* 0x000000f573c17211 */ /* 0x000fe400078610ff */
[----:B------:R-:W-:-:S02]  /*9550*/  LEA.HI.X R190, R114, R244, R5, 0x2, P6 ;  /* 0x000000f472be7211 */ /* 0x000fc400030f1405 */
[----:B------:R-:W-:Y:S01]  /*9560*/  LEA.HI.X R192, R115, R244, R192, 0x2, P3 ;  /* 0x000000f473c07211 */ /* 0x000fe200018f14c0 */
[----:B------:R-:W4:Y:S01]  /*9570*/  LDL R114, [R1+0xe8] ;  /* 0x0000e80001727983 */ /* 0x000f220000100800 */
[----:B--2---:R-:W-:-:S03]  /*9580*/  SHF.R.S32.HI R198, RZ, 0x1f, R82 ;  /* 0x0000001fffc67819 */ /* 0x004fc60000011452 */
[----:B------:R-:W2:Y:S01]  /*9590*/  LDL R115, [R1+0xec] ;  /* 0x0000ec0001737983 */ /* 0x000ea20000100800 */
[CC--:B------:R-:W-:Y:S02]  /*95a0*/  LEA R199, P3, R82.reuse, R245.reuse, 0x2 ;  /* 0x000000f552c77211 */ /* 0x0c0fe400078610ff */
[----:B------:R-:W-:Y:S02]  /*95b0*/  SHF.R.S32.HI R200, RZ, 0x1f, R83 ;  /* 0x0000001fffc87819 */ /* 0x000fe40000011453 */
[C---:B------:R-:W-:Y:S02]  /*95c0*/  LEA R201, P4, R83.reuse, R245, 0x2 ;  /* 0x000000f553c97211 */ /* 0x040fe400078810ff */
[-C--:B------:R-:W-:Y:S02]  /*95d0*/  LEA.HI.X R198, R82, R244.reuse, R198, 0x2, P3 ;  /* 0x000000f452c67211 */ /* 0x080fe400018f14c6 */
[----:B------:R-:W-:Y:S01]  /*95e0*/  LEA.HI.X R200, R83, R244, R200, 0x2, P4 ;  /* 0x000000f453c87211 */ /* 0x000fe200020f14c8 */
[----:B------:R-:W5:Y:S04]  /*95f0*/  LDL R82, [R1+0xf0] ;  /* 0x0000f00001527983 */ /* 0x000f680000100800 */
[----:B------:R-:W5:Y:S01]  /*9600*/  LDL.LU R83, [R1+0xf4] ;  /* 0x0000f40001537983 */ /* 0x000f620000300800 */
[----:B------:R-:W-:-:S02]  /*9610*/  SHF.R.S32.HI R196, RZ, 0x1f, R27 ;  /* 0x0000001fffc47819 */ /* 0x000fc4000001141b */
[----:B------:R-:W-:-:S04]  /*9620*/  LEA R197, P6, R27, R245, 0x2 ;  /* 0x000000f51bc57211 */ /* 0x000fc800078c10ff */
[----:B------:R-:W-:Y:S02]  /*9630*/  LEA.HI.X R196, R27, R244, R196, 0x2, P6 ;  /* 0x000000f41bc47211 */ /* 0x000fe400030f14c4 */
[----:B------:R-:W-:Y:S02]  /*9640*/  SHF.R.S32.HI R202, RZ, 0x1f, R74 ;  /* 0x0000001fffca7819 */ /* 0x000fe4000001144a */
[----:B------:R-:W-:-:S04]  /*9650*/  LEA R203, P6, R74, R245, 0x2 ;  /* 0x000000f54acb7211 */ /* 0x000fc800078c10ff */
[----:B------:R-:W-:Y:S02]  /*9660*/  LEA.HI.X R202, R74, R244, R202, 0x2, P6 ;  /* 0x000000f44aca7211 */ /* 0x000fe400030f14ca */
[----:B------:R-:W5:Y:S04]  /*9670*/  LDL.LU R74, [R1+0xf8] ;  /* 0x0000f800014a7983 */ /* 0x000f680000300800 */
[----:B------:R-:W5:Y:S01]  /*9680*/  LDL.LU R61, [R1+0xfc] ;  /* 0x0000fc00013d7983 */ /* 0x000f620000300800 */
[----:B------:R-:W-:Y:S02]  /*9690*/  SHF.R.S32.HI R208, RZ, 0x1f, R250 ;  /* 0x0000001fffd07819 */ /* 0x000fe400000114fa */
[----:B------:R-:W-:Y:S02]  /*96a0*/  LEA R209, P6, R250, R245, 0x2 ;  /* 0x000000f5fad17211 */ /* 0x000fe400078c10ff */
[----:B------:R-:W-:-:S02]  /*96b0*/  SHF.R.S32.HI R204, RZ, 0x1f, R28 ;  /* 0x0000001fffcc7819 */ /* 0x000fc4000001141c */
[-C--:B------:R-:W-:Y:S02]  /*96c0*/  LEA R205, P3, R28, R245.reuse, 0x2 ;  /* 0x000000f51ccd7211 */ /* 0x080fe400078610ff */
[----:B------:R-:W-:Y:S02]  /*96d0*/  SHF.R.S32.HI R206, RZ, 0x1f, R29 ;  /* 0x0000001fffce7819 */ /* 0x000fe4000001141d */
[C---:B------:R-:W-:Y:S02]  /*96e0*/  LEA R207, P4, R29.reuse, R245, 0x2 ;  /* 0x000000f51dcf7211 */ /* 0x040fe400078810ff */
[-C--:B------:R-:W-:Y:S02]  /*96f0*/  LEA.HI.X R208, R250, R244.reuse, R208, 0x2, P6 ;  /* 0x000000f4fad07211 */ /* 0x080fe400030f14d0 */
[-C--:B------:R-:W-:Y:S02]  /*9700*/  LEA.HI.X R204, R28, R244.reuse, R204, 0x2, P3 ;  /* 0x000000f41ccc7211 */ /* 0x080fe400018f14cc */
[----:B------:R-:W-:Y:S01]  /*9710*/  LEA.HI.X R206, R29, R244, R206, 0x2, P4 ;  /* 0x000000f41dce7211 */ /* 0x000fe200020f14ce */
[----:B------:R-:W5:Y:S04]  /*9720*/  LDL.LU R28, [R1+0x100] ;  /* 0x00010000011c7983 */ /* 0x000f680000300800 */
[----:B------:R-:W5:Y:S01]  /*9730*/  LDL.LU R29, [R1+0x104] ;  /* 0x00010400011d7983 */ /* 0x000f620000300800 */
[----:B---3--:R-:W-:-:S02]  /*9740*/  SHF.R.S32.HI R214, RZ, 0x1f, R75 ;  /* 0x0000001fffd67819 */ /* 0x008fc4000001144b */
[----:B------:R-:W-:-:S04]  /*9750*/  LEA R215, P6, R75, R245, 0x2 ;  /* 0x000000f54bd77211 */ /* 0x000fc800078c10ff */
[----:B------:R-:W-:Y:S02]  /*9760*/  LEA.HI.X R214, R75, R244, R214, 0x2, P6 ;  /* 0x000000f44bd67211 */ /* 0x000fe400030f14d6 */
[----:B------:R-:W3:Y:S01]  /*9770*/  LDL.LU R75, [R1+0x108] ;  /* 0x00010800014b7983 */ /* 0x000ee20000300800 */
[----:B------:R-:W-:-:S03]  /*9780*/  IMAD R251, R251, c[0x0][0x18c], RZ ;  /* 0x00006300fbfb7a24 */ /* 0x000fc600078e02ff */
[----:B------:R-:W3:Y:S02]  /*9790*/  LDL R250, [R1+0x50] ;  /* 0x0000500001fa7983 */ /* 0x000ee40000100800 */
[----:B------:R-:W-:Y:S02]  /*97a0*/  SHF.R.S32.HI R8, RZ, 0x1f, R251 ;  /* 0x0000001fff087819 */ /* 0x000fe400000114fb */
[----:B------:R-:W-:Y:S02]  /*97b0*/  SHF.R.S32.HI R248, RZ, 0x1f, R98 ;  /* 0x0000001ffff87819 */ /* 0x000fe40000011462 */
[----:B------:R-:W-:Y:S02]  /*97c0*/  SHF.L.U64.HI R8, R251, 0x2, R8 ;  /* 0x00000002fb087819 */ /* 0x000fe40000010208 */
[----:B------:R-:W3:Y:S01]  /*97d0*/  LDL.LU R251, [R1+0x10c] ;  /* 0x00010c0001fb7983 */ /* 0x000ee20000300800 */
[----:B----4-:R-:W-:Y:S02]  /*97e0*/  SHF.R.S32.HI R210, RZ, 0x1f, R114 ;  /* 0x0000001fffd27819 */ /* 0x010fe40000011472 */
[----:B------:R-:W-:-:S02]  /*97f0*/  LEA R211, P3, R114, R245, 0x2 ;  /* 0x000000f572d37211 */ /* 0x000fc400078610ff */
[----:B--2---:R-:W-:Y:S02]  /*9800*/  SHF.R.S32.HI R212, RZ, 0x1f, R115 ;  /* 0x0000001fffd47819 */ /* 0x004fe40000011473 */
[C---:B------:R-:W-:Y:S02]  /*9810*/  LEA R213, P4, R115.reuse, R245, 0x2 ;  /* 0x000000f573d57211 */ /* 0x040fe400078810ff */
[-C--:B------:R-:W-:Y:S02]  /*9820*/  LEA.HI.X R210, R114, R244.reuse, R210, 0x2, P3 ;  /* 0x000000f472d27211 */ /* 0x080fe400018f14d2 */
[----:B------:R-:W-:Y:S01]  /*9830*/  LEA.HI.X R212, R115, R244, R212, 0x2, P4 ;  /* 0x000000f473d47211 */ /* 0x000fe200020f14d4 */
[----:B------:R-:W2:Y:S01]  /*9840*/  LDL.LU R114, [R1+0x110] ;  /* 0x0001100001727983 */ /* 0x000ea20000300800 */
[----:B-----5:R-:W-:-:S03]  /*9850*/  SHF.R.S32.HI R216, RZ, 0x1f, R82 ;  /* 0x0000001fffd87819 */ /* 0x020fc60000011452 */
[----:B------:R-:W4:Y:S01]  /*9860*/  LDL.LU R115, [R1+0x114] ;  /* 0x0001140001737983 */ /* 0x000f220000300800 */
[-C--:B------:R-:W-:Y:S02]  /*9870*/  LEA R217, P3, R82, R245.reuse, 0x2 ;  /* 0x000000f552d97211 */ /* 0x080fe400078610ff */
[----:B------:R-:W-:Y:S02]  /*9880*/  SHF.R.S32.HI R218, RZ, 0x1f, R83 ;  /* 0x0000001fffda7819 */ /* 0x000fe40000011453 */
[C---:B------:R-:W-:Y:S02]  /*9890*/  LEA R219, P4, R83.reuse, R245, 0x2 ;  /* 0x000000f553db7211 */ /* 0x040fe400078810ff */
[----:B------:R-:W-:Y:S02]  /*98a0*/  LEA.HI R248, R248, R98, RZ, 0x6 ;  /* 0x00000062f8f87211 */ /* 0x000fe400078f30ff */
[-C--:B------:R-:W-:Y:S01]  /*98b0*/  LEA.HI.X R216, R82, R244.reuse, R216, 0x2, P3 ;  /* 0x000000f452d87211 */ /* 0x080fe200018f14d8 */
[----:B------:R-:W5:Y:S01]  /*98c0*/  LDL.LU R98, [R1+0x118] ;  /* 0x0001180001627983 */ /* 0x000f620000300800 */
[----:B------:R-:W-:-:S03]  /*98d0*/  LEA.HI.X R218, R83, R244, R218, 0x2, P4 ;  /* 0x000000f453da7211 */ /* 0x000fc600020f14da */
[----:B------:R-:W2:Y:S04]  /*98e0*/  LDL.LU R82, [R1+0x11c] ;  /* 0x00011c0001527983 */ /* 0x000ea80000300800 */
[----:B------:R-:W2:Y:S01]  /*98f0*/  LDL.LU R83, [R1+0x120] ;  /* 0x0001200001537983 */ /* 0x000ea20000300800 */
[----:B------:R-:W-:Y:S02]  /*9900*/  SHF.R.S32.HI R220, RZ, 0x1f, R74 ;  /* 0x0000001fffdc7819 */ /* 0x000fe4000001144a */
[----:B------:R-:W-:Y:S02]  /*9910*/  SHF.R.S32.HI R222, RZ, 0x1f, R61 ;  /* 0x0000001fffde7819 */ /* 0x000fe4000001143d */
[-C--:B------:R-:W-:Y:S02]  /*9920*/  LEA R223, P3, R61, R245.reuse, 0x2 ;  /* 0x000000f53ddf7211 */ /* 0x080fe400078610ff */
[----:B------:R-:W-:-:S02]  /*9930*/  LEA R221, P6, R74, R245, 0x2 ;  /* 0x000000f54add7211 */ /* 0x000fc400078c10ff */
[-C--:B------:R-:W-:Y:S02]  /*9940*/  LEA.HI.X R222, R61, R244.reuse, R222, 0x2, P3 ;  /* 0x000000f43dde7211 */ /* 0x080fe400018f14de */
[----:B------:R-:W-:Y:S02]  /*9950*/  LEA.HI.X R220, R74, R244, R220, 0x2, P6 ;  /* 0x000000f44adc7211 */ /* 0x000fe400030f14dc */
[----:B------:R-:W5:Y:S01]  /*9960*/  LDL.LU R74, [R1+0x124] ;  /* 0x00012400014a7983 */ /* 0x000f620000300800 */
[----:B---3--:R-:W-:Y:S02]  /*9970*/  SHF.R.S32.HI R228, RZ, 0x1f, R75 ;  /* 0x0000001fffe47819 */ /* 0x008fe4000001144b */
[----:B------:R-:W-:-:S04]  /*9980*/  LEA R229, P3, R75, R245, 0x2 ;  /* 0x000000f54be57211 */ /* 0x000fc800078610ff */
[-C--:B------:R-:W-:Y:S02]  /*9990*/  LEA.HI.X R228, R75, R244.reuse, R228, 0x2, P3 ;  /* 0x000000f44be47211 */ /* 0x080fe400018f14e4 */
[----:B------:R-:W3:Y:S01]  /*99a0*/  LDL.LU R75, [R1+0x128] ;  /* 0x00012800014b7983 */ /* 0x000ee20000300800 */
[----:B------:R-:W-:Y:S02]  /*99b0*/  SHF.R.S32.HI R224, RZ, 0x1f, R28 ;  /* 0x0000001fffe07819 */ /* 0x000fe4000001141c */
[CC--:B------:R-:W-:Y:S02]  /*99c0*/  LEA R225, P4, R28.reuse, R245.reuse, 0x2 ;  /* 0x000000f51ce17211 */ /* 0x0c0fe400078810ff */
[----:B------:R-:W-:Y:S02]  /*99d0*/  SHF.R.S32.HI R230, RZ, 0x1f, R250 ;  /* 0x0000001fffe67819 */ /* 0x000fe400000114fa */
[----:B------:R-:W-:Y:S02]  /*99e0*/  LEA.HI.X R224, R28, R244, R224, 0x2, P4 ;  /* 0x000000f41ce07211 */ /* 0x000fe400020f14e0 */
[----:B------:R-:W-:-:S04]  /*99f0*/  LEA R231, P4, R250, R245, 0x2 ;  /* 0x000000f5fae77211 */ /* 0x000fc800078810ff */
[----:B------:R-:W-:Y:S02]  /*9a00*/  LEA.HI.X R230, R250, R244, R230, 0x2, P4 ;  /* 0x000000f4fae67211 */ /* 0x000fe400020f14e6 */
[----:B----4-:R-:W-:Y:S02]  /*9a10*/  SHF.R.S32.HI R236, RZ, 0x1f, R115 ;  /* 0x0000001fffec7819 */ /* 0x010fe40000011473 */
[----:B------:R-:W-:-:S04]  /*9a20*/  LEA R237, P4, R115, R245, 0x2 ;  /* 0x000000f573ed7211 */ /* 0x000fc800078810ff */
[----:B------:R-:W-:Y:S02]  /*9a30*/  LEA.HI.X R236, R115, R244, R236, 0x2, P4 ;  /* 0x000000f473ec7211 */ /* 0x000fe400020f14ec */
[----:B------:R-:W-:Y:S02]  /*9a40*/  SHF.R.S32.HI R27, RZ, 0x1f, R12 ;  /* 0x0000001fff1b7819 */ /* 0x000fe4000001140c */
[----:B--2---:R-:W-:Y:S02]  /*9a50*/  SHF.R.S32.HI R242, RZ, 0x1f, R83 ;  /* 0x0000001ffff27819 */ /* 0x004fe40000011453 */
[----:B------:R-:W-:-:S04]  /*9a60*/  LEA R243, P4, R83, R245, 0x2 ;  /* 0x000000f553f37211 */ /* 0x000fc800078810ff */
[----:B------:R-:W-:Y:S02]  /*9a70*/  LEA.HI.X R242, R83, R244, R242, 0x2, P4 ;  /* 0x000000f453f27211 */ /* 0x000fe400020f14f2 */
[----:B------:R-:W-:-:S04]  /*9a80*/  IADD3 R7, P4, R7, c[0x0][0x168], RZ ;  /* 0x00005a0007077a10 */ /* 0x000fc80007f9e0ff */
[----:B------:R-:W-:Y:S02]  /*9a90*/  IADD3.X R16, R16, c[0x0][0x16c], RZ, P4, !PT ;  /* 0x00005b0010107a10 */ /* 0x000fe400027fe4ff */
[----:B------:R-:W-:Y:S02]  /*9aa0*/  IADD3 R14, P4, R14, c[0x0][0x168], RZ ;  /* 0x00005a000e0e7a10 */ /* 0x000fe40007f9e0ff */
[----:B------:R-:W-:Y:S01]  /*9ab0*/  SHF.L.U64.HI R27, R12, 0x2, R27 ;  /* 0x000000020c1b7819 */ /* 0x000fe2000001021b */
[----:B------:R-:W-:Y:S01]  /*9ac0*/  IMAD.MOV.U32 R12, RZ, RZ, c[0x0][0x188] ;  /* 0x00006200ff0c7624 */ /* 0x000fe200078e00ff */
[----:B------:R-:W-:Y:S02]  /*9ad0*/  IADD3.X R20, R20, c[0x0][0x16c], RZ, P4, !PT ;  /* 0x00005b0014147a10 */ /* 0x000fe400027fe4ff */
[----:B------:R-:W-:Y:S02]  /*9ae0*/  IADD3 R17, P4, R17, c[0x0][0x168], RZ ;  /* 0x00005a0011117a10 */ /* 0x000fe40007f9e0ff */
[----:B------:R-:W-:-:S02]  /*9af0*/  SHF.R.S32.HI R4, RZ, 0x1f, R12 ;  /* 0x0000001fff047819 */ /* 0x000fc4000001140c */
[----:B------:R-:W-:Y:S02]  /*9b00*/  IADD3.X R22, R22, c[0x0][0x16c], RZ, P4, !PT ;  /* 0x00005b0016167a10 */ /* 0x000fe400027fe4ff */
[----:B------:R-:W-:Y:S02]  /*9b10*/  IADD3 R31, P4, R31, c[0x0][0x168], RZ ;  /* 0x00005a001f1f7a10 */ /* 0x000fe40007f9e0ff */
[----:B------:R-:W-:Y:S02]  /*9b20*/  SHF.L.U64.HI R4, R12, 0x2, R4 ;  /* 0x000000020c047819 */ /* 0x000fe40000010204 */
[----:B------:R-:W-:Y:S01]  /*9b30*/  IADD3.X R24, R24, c[0x0][0x16c], RZ, P4, !PT ;  /* 0x00005b0018187a10 */ /* 0x000fe200027fe4ff */
[----:B------:R-:W-:Y:S01]  /*9b40*/  IMAD R28, R12, 0x3d, RZ ;  /* 0x0000003d0c1c7824 */ /* 0x000fe200078e02ff */
[C---:B------:R-:W-:Y:S02]  /*9b50*/  LOP3.LUT R4, R99.reuse, 0x3, RZ, 0xc0, !PT ;  /* 0x0000000363047812 */ /* 0x040fe400078ec0ff */
[----:B------:R-:W-:-:S02]  /*9b60*/  LOP3.LUT R246, R99, 0x1c, RZ, 0xc0, !PT ;  /* 0x0000001c63f67812 */ /* 0x000fc400078ec0ff */
[----:B------:R-:W-:Y:S02]  /*9b70*/  IADD3 R135, P4, R135, c[0x0][0x168], RZ ;  /* 0x00005a0087877a10 */ /* 0x000fe40007f9e0ff */
[----:B------:R-:W-:Y:S02]  /*9b80*/  LOP3.LUT R247, R99, 0x7, RZ, 0xc0, !PT ;  /* 0x0000000763f77812 */ /* 0x000fe400078ec0ff */
[----:B------:R-:W-:Y:S02]  /*9b90*/  SHF.R.S32.HI R226, RZ, 0x1f, R29 ;  /* 0x0000001fffe27819 */ /* 0x000fe4000001141d */
[-C--:B------:R-:W-:Y:S01]  /*9ba0*/  LEA R227, P6, R29, R245.reuse, 0x2 ;  /* 0x000000f51de37211 */ /* 0x080fe200078c10ff */
[----:B------:R-:W-:Y:S01]  /*9bb0*/  IMAD R246, R4, 0x120, R246 ;  /* 0x0000012004f67824 */ /* 0x000fe200078e02f6 */
[----:B------:R-:W-:Y:S01]  /*9bc0*/  IADD3.X R134, R134, c[0x0][0x16c], RZ, P4, !PT ;  /* 0x00005b0086867a10 */ /* 0x000fe200027fe4ff */
[----:B------:R-:W-:Y:S01]  /*9bd0*/  IMAD R247, R247, 0x110, RZ ;  /* 0x00000110f7f77824 */ /* 0x000fe200078e02ff */
[----:B------:R-:W-:Y:S01]  /*9be0*/  SHF.R.S32.HI R234, RZ, 0x1f, R114 ;  /* 0x0000001fffea7819 */ /* 0x000fe20000011472 */
[----:B------:R-:W-:Y:S01]  /*9bf0*/  IMAD.SHL.U32 R4, R99, 0x2, RZ ;  /* 0x0000000263047824 */ /* 0x000fe200078e00ff */
[----:B------:R-:W-:-:S02]  /*9c00*/  LEA R235, P3, R114, R245, 0x2 ;  /* 0x000000f572eb7211 */ /* 0x000fc400078610ff */
[----:B------:R-:W-:Y:S02]  /*9c10*/  SHF.L.U64.HI R9, R3, 0x2, R9 ;  /* 0x0000000203097819 */ /* 0x000fe40000010209 */
[----:B------:R-:W-:Y:S02]  /*9c20*/  IADD3 R139, P4, R139, c[0x0][0x168], RZ ;  /* 0x00005a008b8b7a10 */ /* 0x000fe40007f9e0ff */
[-C--:B------:R-:W-:Y:S01]  /*9c30*/  LEA.HI.X R226, R29, R244.reuse, R226, 0x2, P6 ;  /* 0x000000f41de27211 */ /* 0x080fe200030f14e2 */
[----:B------:R-:W-:Y:S01]  /*9c40*/  IMAD R29, R12, 0x3e, RZ ;  /* 0x0000003e0c1d7824 */ /* 0x000fe200078e02ff */
[----:B------:R-:W-:Y:S02]  /*9c50*/  SHF.R.S32.HI R3, RZ, 0x1f, R28 ;  /* 0x0000001fff037819 */ /* 0x000fe4000001141c */
[----:B------:R-:W-:Y:S02]  /*9c60*/  SHF.R.S32.HI R232, RZ, 0x1f, R251 ;  /* 0x0000001fffe87819 */ /* 0x000fe400000114fb */
[-C--:B------:R-:W-:Y:S01]  /*9c70*/  LEA R233, P6, R251, R245.reuse, 0x2 ;  /* 0x000000f5fbe97211 */ /* 0x080fe200078c10ff */
[----:B------:R-:W-:Y:S01]  /*9c80*/  IMAD.SHL.U32 R5, R99, 0x40, RZ ;  /* 0x0000004063057824 */ /* 0x000fe200078e00ff */
[----:B------:R-:W-:Y:S01]  /*9c90*/  LEA.HI.X R234, R114, R244, R234, 0x2, P3 ;  /* 0x000000f472ea7211 */ /* 0x000fe200018f14ea */
[----:B------:R-:W-:Y:S01]  /*9ca0*/  IMAD.SHL.U32 R42, R12, 0x40, RZ ;  /* 0x000000400c2a7824 */ /* 0x000fe200078e00ff */
[----:B------:R-:W-:Y:S01]  /*9cb0*/  IADD3.X R138, R138, c[0x0][0x16c], RZ, P4, !PT ;  /* 0x00005b008a8a7a10 */ /* 0x000fe200027fe4ff */
[C---:B------:R-:W-:Y:S01]  /*9cc0*/  IMAD R30, R12.reuse, 0x3f, RZ ;  /* 0x0000003f0c1e7824 */ /* 0x040fe200078e02ff */
[----:B------:R-:W-:Y:S01]  /*9cd0*/  SHF.R.S32.HI R240, RZ, 0x1f, R82 ;  /* 0x0000001ffff07819 */ /* 0x000fe20000011452 */
[----:B------:R-:W-:Y:S01]  /*9ce0*/  IMAD R10, R12, 0x3c, RZ ;  /* 0x0000003c0c0a7824 */ /* 0x000fe200078e02ff */
[----:B------:R-:W-:-:S02]  /*9cf0*/  LEA R241, P3, R82, R245, 0x2 ;  /* 0x000000f552f17211 */ /* 0x000fc400078610ff */
[----:B------:R-:W-:Y:S02]  /*9d00*/  IADD3 R143, P4, R143, c[0x0][0x168], RZ ;  /* 0x00005a008f8f7a10 */ /* 0x000fe40007f9e0ff */
[----:B------:R-:W-:Y:S01]  /*9d10*/  SHF.L.U64.HI R3, R28, 0x2, R3 ;  /* 0x000000021c037819 */ /* 0x000fe20000010203 */
[----:B------:R-:W-:Y:S01]  /*9d20*/  IMAD.MOV.U32 R28, RZ, RZ, c[0x0][0x188] ;  /* 0x00006200ff1c7624 */ /* 0x000fe200078e00ff */
[-C--:B------:R-:W-:Y:S02]  /*9d30*/  LEA.HI.X R232, R251, R244.reuse, R232, 0x2, P6 ;  /* 0x000000f4fbe87211 */ /* 0x080fe400030f14e8 */
[----:B------:R-:W-:Y:S02]  /*9d40*/  LOP3.LUT R247, R247, 0x30, R4, 0x78, !PT ;  /* 0x00000030f7f77812 */ /* 0x000fe400078e7804 */
[----:B------:R-:W-:Y:S01]  /*9d50*/  SHF.R.S32.HI R251, RZ, 0x1f, R29 ;  /* 0x0000001ffffb7819 */ /* 0x000fe2000001141d */
[----:B------:R-:W-:Y:S01]  /*9d60*/  IMAD R252, R12, 0x3b, RZ ;  /* 0x0000003b0cfc7824 */ /* 0x000fe200078e02ff */
[----:B------:R-:W-:Y:S01]  /*9d70*/  LEA.HI.X R240, R82, R244, R240, 0x2, P3 ;  /* 0x000000f452f07211 */ /* 0x000fe200018f14f0 */
[----:B------:R-:W-:Y:S01]  /*9d80*/  IMAD R28, R28, 0x3a, RZ ;  /* 0x0000003a1c1c7824 */ /* 0x000fe200078e02ff */
[----:B------:R-:W-:Y:S01]  /*9d90*/  IADD3.X R142, R142, c[0x0][0x16c], RZ, P4, !PT ;  /* 0x00005b008e8e7a10 */ /* 0x000fe200027fe4ff */
[----:B------:R-:W-:Y:S01]  /*9da0*/  IMAD.MOV.U32 R3, RZ, RZ, c[0x0][0x188] ;  /* 0x00006200ff037624 */ /* 0x000fe200078e00ff */
[----:B------:R-:W-:-:S02]  /*9db0*/  LOP3.LUT R247, R247, 0x800, R5, 0xf8, !PT ;  /* 0x00000800f7f77812 */ /* 0x000fc400078ef805 */
[----:B------:R-:W-:Y:S02]  /*9dc0*/  SHF.R.S32.HI R250, RZ, 0x1f, R42 ;  /* 0x0000001ffffa7819 */ /* 0x000fe4000001142a */
[----:B------:R-:W-:Y:S02]  /*9dd0*/  SHF.R.S32.HI R249, RZ, 0x1f, R30 ;  /* 0x0000001ffff97819 */ /* 0x000fe4000001141e */
[----:B------:R-:W-:Y:S02]  /*9de0*/  IADD3 R147, P4, R147, c[0x0][0x168], RZ ;  /* 0x00005a0093937a10 */ /* 0x000fe40007f9e0ff */
[----:B------:R-:W-:Y:S02]  /*9df0*/  SHF.R.S32.HI R5, RZ, 0x1f, R10 ;  /* 0x0000001fff057819 */ /* 0x000fe4000001140a */
[----:B------:R-:W-:Y:S01]  /*9e00*/  SHF.L.U64.HI R251, R29, 0x2, R251 ;  /* 0x000000021dfb7819 */ /* 0x000fe200000102fb */
[----:B------:R-:W-:Y:S01]  /*9e10*/  IMAD.MOV.U32 R29, RZ, RZ, c[0x0][0x188] ;  /* 0x00006200ff1d7624 */ /* 0x000fe200078e00ff */
[----:B------:R-:W-:Y:S01]  /*9e20*/  SHF.R.S32.HI R6, RZ, 0x1f, R252 ;  /* 0x0000001fff067819 */ /* 0x000fe200000114fc */
[----:B------:R-:W-:Y:S01]  /*9e30*/  IMAD R3, R3, 0x3a, RZ ;  /* 0x0000003a03037824 */ /* 0x000fe200078e02ff */
[----:B------:R-:W-:-:S02]  /*9e40*/  IADD3.X R146, R146, c[0x0][0x16c], RZ, P4, !PT ;  /* 0x00005b0092927a10 */ /* 0x000fc400027fe4ff */
[----:B------:R-:W-:Y:S01]  /*9e50*/  SHF.L.U64.HI R249, R30, 0x2, R249 ;  /* 0x000000021ef97819 */ /* 0x000fe200000102f9 */
[----:B------:R-:W-:Y:S01]  /*9e60*/  IMAD.MOV.U32 R30, RZ, RZ, c[0x0][0x188] ;  /* 0x00006200ff1e7624 */ /* 0x000fe200078e00ff */
[----:B------:R-:W-:Y:S01]  /*9e70*/  IADD3 R151, P4, R151, c[0x0][0x168], RZ ;  /* 0x00005a0097977a10 */ /* 0x000fe20007f9e0ff */
[----:B------:R-:W-:Y:S01]  /*9e80*/  IMAD R29, R29, 0x39, RZ ;  /* 0x000000391d1d7824 */ /* 0x000fe200078e02ff */
[----:B------:R-:W-:Y:S02]  /*9e90*/  SHF.R.S32.HI R28, RZ, 0x1f, R28 ;  /* 0x0000001fff1c7819 */ /* 0x000fe4000001141c */
[----:B------:R-:W-:Y:S01]  /*9ea0*/  SHF.L.U64.HI R5, R10, 0x2, R5 ;  /* 0x000000020a057819 */ /* 0x000fe20000010205 */
[----:B------:R-:W-:Y:S01]  /*9eb0*/  IMAD.MOV.U32 R5, RZ, RZ, c[0x0][0x188] ;  /* 0x00006200ff057624 */ /* 0x000fe200078e00ff */
[----:B------:R-:W-:Y:S01]  /*9ec0*/  SHF.L.U64.HI R6, R252, 0x2, R6 ;  /* 0x00000002fc067819 */ /* 0x000fe20000010206 */
[----:B------:R-:W-:Y:S01]  /*9ed0*/  IMAD R30, R30, 0x38, RZ ;  /* 0x000000381e1e7824 */ /* 0x000fe200078e02ff */
[----:B------:R-:W-:-:S02]  /*9ee0*/  IADD3.X R150, R150, c[0x0][0x16c], RZ, P4, !PT ;  /* 0x00005b0096967a10 */ /* 0x000fc400027fe4ff */
[----:B------:R-:W-:Y:S01]  /*9ef0*/  SHF.L.U64.HI R6, R3, 0x2, R28 ;  /* 0x0000000203067819 */ /* 0x000fe2000001021c */
[----:B------:R-:W-:Y:S01]  /*9f00*/  IMAD R3, R5, 0x39, RZ ;  /* 0x0000003905037824 */ /* 0x000fe200078e02ff */
[----:B-----5:R-:W-:Y:S02]  /*9f10*/  SHF.R.S32.HI R238, RZ, 0x1f, R98 ;  /* 0x0000001fffee7819 */ /* 0x020fe40000011462 */
[C---:B------:R-:W-:Y:S02]  /*9f20*/  LEA R239, P6, R98.reuse, R245, 0x2 ;  /* 0x000000f562ef7211 */ /* 0x040fe400078c10ff */
[----:B------:R-:W-:Y:S02]  /*9f30*/  IADD3 R155, P4, R155, c[0x0][0x168], RZ ;  /* 0x00005a009b9b7a10 */ /* 0x000fe40007f9e0ff */
[----:B------:R-:W-:Y:S01]  /*9f40*/  SHF.R.S32.HI R29, RZ, 0x1f, R29 ;  /* 0x0000001fff1d7819 */ /* 0x000fe2000001141d */
[C---:B------:R-:W-:Y:S01]  /*9f50*/  IMAD R6, R5.reuse, 0x38, RZ ;  /* 0x0000003805067824 */ /* 0x040fe200078e02ff */
[----:B------:R-:W-:Y:S01]  /*9f60*/  LEA.HI.X R238, R98, R244, R238, 0x2, P6 ;  /* 0x000000f462ee7211 */ /* 0x000fe200030f14ee */
[----:B------:R-:W-:Y:S01]  /*9f70*/  IMAD R5, R5, 0x37, RZ ;  /* 0x0000003705057824 */ /* 0x000fe200078e02ff */
[----:B------:R-:W-:-:S02]  /*9f80*/  IADD3.X R154, R154, c[0x0][0x16c], RZ, P4, !PT ;  /* 0x00005b009a9a7a10 */ /* 0x000fc400027fe4ff */
[----:B------:R-:W-:Y:S02]  /*9f90*/  SHF.R.S32.HI R30, RZ, 0x1f, R30 ;  /* 0x0000001fff1e7819 */ /* 0x000fe4000001141e */
[----:B------:R-:W-:Y:S02]  /*9fa0*/  SHF.R.S32.HI R4, RZ, 0x1f, R74 ;  /* 0x0000001fff047819 */ /* 0x000fe4000001144a */
[----:B------:R-:W-:Y:S02]  /*9fb0*/  LEA R245, P6, R74, R245, 0x2 ;  /* 0x000000f54af57211 */ /* 0x000fe400078c10ff */
[----:B------:R-:W-:Y:S02]  /*9fc0*/  IADD3 R159, P4, R159, c[0x0][0x168], RZ ;  /* 0x00005a009f9f7a10 */ /* 0x000fe40007f9e0ff */
[----:B------:R-:W-:Y:S01]  /*9fd0*/  SHF.L.U64.HI R29, R3, 0x2, R29 ;  /* 0x00000002031d7819 */ /* 0x000fe2000001021d */
[----:B------:R-:W-:Y:S01]  /*9fe0*/  IMAD.MOV.U32 R3, RZ, RZ, c[0x0][0x188] ;  /* 0x00006200ff037624 */ /* 0x000fe200078e00ff */
[----:B------:R-:W-:-:S02]  /*9ff0*/  SHF.L.U64.HI R28, R6, 0x2, R30 ;  /* 0x00000002061c7819 */ /* 0x000fc4000001021e */
[----:B------:R-:W-:Y:S02]  /*a000*/  LEA.HI.X R244, R74, R244, R4, 0x2, P6 ;  /* 0x000000f44af47211 */ /* 0x000fe400030f1404 */
[----:B------:R-:W-:Y:S02]  /*a010*/  IADD3.X R158, R158, c[0x0][0x16c], RZ, P4, !PT ;  /* 0x00005b009e9e7a10 */ /* 0x000fe400027fe4ff */
[----:B------:R-:W-:-:S04]  /*a020*/  IADD3 R163, P4, R163, c[0x0][0x168], RZ ;  /* 0x00005a00a3a37a10 */ /* 0x000fc80007f9e0ff */
        /* <DEDUP_REMOVED lines=17> */
[----:B------:R-:W-:Y:S02]  /*a140*/  IADD3 R199, P4, R199, c[0x0][0x168], RZ ;  /* 0x00005a00c7c77a10 */ /* 0x000fe40007f9e0ff */
[----:B---3--:R-:W-:-:S04]  /*a150*/  LEA R25, P3, R42, R75, 0x3 ;  /* 0x0000004b2a197211 */ /* 0x008fc800078618ff */
[C-C-:B------:R-:W-:Y:S02]  /*a160*/  LEA.HI.X R27, R42.reuse, R27, R250.reuse, 0x3, P3 ;  /* 0x0000001b2a1b7211 */ /* 0x140fe400018f1cfa */
[----:B------:R-:W-:Y:S01]  /*a170*/  SHF.L.U64.HI R250, R42, 0x2, R250 ;  /* 0x000000022afa7819 */ /* 0x000fe200000102fa */
[----:B------:R-:W-:Y:S02]  /*a180*/  IMAD.MOV.U32 R42, RZ, RZ, c[0x0][0x188] ;  /* 0x00006200ff2a7624 */ /* 0x000fe400078e00ff */
[----:B------:R-:W-:Y:S02]  /*a190*/  IMAD.MOV.U32 R75, RZ, RZ, c[0x0][0x188] ;  /* 0x00006200ff4b7624 */ /* 0x000fe400078e00ff */
[----:B------:R-:W-:Y:S02]  /*a1a0*/  IMAD R42, R42, 0x37, RZ ;  /* 0x000000372a2a7824 */ /* 0x000fe400078e02ff */
[----:B------:R-:W-:-:S03]  /*a1b0*/  IMAD R82, R75, 0x36, RZ ;  /* 0x000000364b527824 */ /* 0x000fc600078e02ff */
[----:B------:R-:W-:Y:S01]  /*a1c0*/  SHF.R.S32.HI R42, RZ, 0x1f, R42 ;  /* 0x0000001fff2a7819 */ /* 0x000fe2000001142a */
[C---:B------:R-:W-:Y:S01]  /*a1d0*/  IMAD R83, R75.reuse, 0x35, RZ ;  /* 0x000000354b537824 */ /* 0x040fe200078e02ff */
[----:B------:R-:W-:Y:S01]  /*a1e0*/  SHF.R.S32.HI R43, RZ, 0x1f, R82 ;  /* 0x0000001fff2b7819 */ /* 0x000fe20000011452 */
[----:B------:R-:W-:Y:S01]  /*a1f0*/  IMAD R74, R75, 0x34, RZ ;  /* 0x000000344b4a7824 */ /* 0x000fe200078e02ff */
[----:B------:R-:W-:Y:S01]  /*a200*/  SHF.L.U64.HI R6, R5, 0x2, R42 ;  /* 0x0000000205067819 */ /* 0x000fe2000001022a */
[C---:B------:R-:W-:Y:S01]  /*a210*/  IMAD R5, R3.reuse, 0x36, RZ ;  /* 0x0000003603057824 */ /* 0x040fe200078e02ff */
[----:B------:R-:W-:Y:S01]  /*a220*/  SHF.R.S32.HI R44, RZ, 0x1f, R83 ;  /* 0x0000001fff2c7819 */ /* 0x000fe20000011453 */
[C---:B------:R-:W-:Y:S01]  /*a230*/  IMAD R6, R3.reuse, 0x35, RZ ;  /* 0x0000003503067824 */ /* 0x040fe200078e02ff */
[----:B------:R-:W-:Y:S01]  /*a240*/  SHF.R.S32.HI R45, RZ, 0x1f, R74 ;  /* 0x0000001fff2d7819 */ /* 0x000fe2000001144a */
[----:B------:R-:W-:Y:S01]  /*a250*/  IMAD R3, R3, 0x34, RZ ;  /* 0x0000003403037824 */ /* 0x000fe200078e02ff */
[----:B------:R-:W-:Y:S01]  /*a260*/  SHF.L.U64.HI R29, R5, 0x2, R43 ;  /* 0x00000002051d7819 */ /* 0x000fe2000001022b */
[----:B------:R-:W-:-:S02]  /*a270*/  IMAD R82, R75, 0x33, RZ ;  /* 0x000000334b527824 */ /* 0x000fc400078e02ff */
[----:B------:R-:W-:Y:S01]  /*a280*/  IMAD.MOV.U32 R5, RZ, RZ, c[0x0][0x188] ;  /* 0x00006200ff057624 */ /* 0x000fe200078e00ff */
[----:B------:R-:W-:Y:S01]  /*a290*/  SHF.L.U64.HI R28, R6, 0x2, R44 ;  /* 0x00000002061c7819 */ /* 0x000fe2000001022c */
[----:B------:R-:W-:Y:S01]  /*a2a0*/  IMAD R83, R75, 0x32, RZ ;  /* 0x000000324b537824 */ /* 0x000fe200078e02ff */
[----:B------:R-:W-:Y:S01]  /*a2b0*/  SHF.L.U64.HI R6, R3, 0x2, R45 ;  /* 0x0000000203067819 */ /* 0x000fe2000001022d */
[----:B------:R-:W-:Y:S01]  /*a2c0*/  IMAD R74, R75, 0x31, RZ ;  /* 0x000000314b4a7824 */ /* 0x000fe200078e02ff */
[----:B------:R-:W-:Y:S01]  /*a2d0*/  SHF.R.S32.HI R46, RZ, 0x1f, R82 ;  /* 0x0000001fff2e7819 */ /* 0x000fe20000011452 */
        /* <DEDUP_REMOVED lines=48> */
[C---:B------:R-:W-:Y:S01]  /*a5e0*/  IMAD R83, R75.reuse, 0x26, RZ ;  /* 0x000000264b537824 */ /* 0x040fe200078e02ff */
[----:B------:R-:W-:Y:S01]  /*a5f0*/  IADD3.X R198, R198, c[0x0][0x16c], RZ, P4, !PT ;  /* 0x00005b00c6c67a10 */ /* 0x000fe200027fe4ff */
[----:B------:R-:W-:Y:S01]  /*a600*/  IMAD R74, R75, 0x25, RZ ;  /* 0x000000254b4a7824 */ /* 0x000fe200078e02ff */
[----:B------:R-:W-:Y:S01]  /*a610*/  SHF.L.U64.HI R6, R3, 0x2, R69 ;  /* 0x0000000203067819 */ /* 0x000fe20000010245 */
[----:B------:R-:W-:Y:S01]  /*a620*/  IMAD R3, R5, 0x27, RZ ;  /* 0x0000002705037824 */ /* 0x000fe200078e02ff */
[----:B------:R-:W-:Y:S02]  /*a630*/  IADD3 R203, P4, R203, c[0x0][0x168], RZ ;  /* 0x00005a00cbcb7a10 */ /* 0x000fe40007f9e0ff */
[----:B------:R-:W-:Y:S01]  /*a640*/  SHF.R.S32.HI R70, RZ, 0x1f, R82 ;  /* 0x0000001fff467819 */ /* 0x000fe20000011452 */
[C---:B------:R-:W-:Y:S01]  /*a650*/  IMAD R6, R5.reuse, 0x26, RZ ;  /* 0x0000002605067824 */ /* 0x040fe200078e02ff */
[----:B------:R-:W-:Y:S01]  /*a660*/  SHF.R.S32.HI R71, RZ, 0x1f, R83 ;  /* 0x0000001fff477819 */ /* 0x000fe20000011453 */
[----:B------:R-:W-:Y:S01]  /*a670*/  IMAD R5, R5, 0x25, RZ ;  /* 0x0000002505057824 */ /* 0x000fe200078e02ff */
[----:B------:R-:W-:Y:S01]  /*a680*/  IADD3.X R202, R202, c[0x0][0x16c], RZ, P4, !PT ;  /* 0x00005b00caca7a10 */ /* 0x000fe200027fe4ff */
[----:B------:R-:W-:Y:S01]  /*a690*/  IMAD R82, R75, 0x24, RZ ;  /* 0x000000244b527824 */ /* 0x000fe200078e02ff */
[----:B------:R-:W-:-:S02]  /*a6a0*/  SHF.R.S32.HI R72, RZ, 0x1f, R74 ;  /* 0x0000001fff487819 */ /* 0x000fc4000001144a */
[----:B------:R-:W-:Y:S02]  /*a6b0*/  IADD3 R11, P6, R11, c[0x0][0x168], RZ ;  /* 0x00005a000b0b7a10 */ /* 0x000fe40007fde0ff */
[----:B------:R-:W-:Y:S02]  /*a6c0*/  IADD3 R205, P4, R205, c[0x0][0x168], RZ ;  /* 0x00005a00cdcd7a10 */ /* 0x000fe40007f9e0ff */
[----:B------:R-:W-:Y:S01]  /*a6d0*/  SHF.L.U64.HI R29, R3, 0x2, R70 ;  /* 0x00000002031d7819 */ /* 0x000fe20000010246 */
[----:B------:R-:W-:Y:S01]  /*a6e0*/  IMAD.MOV.U32 R3, RZ, RZ, c[0x0][0x188] ;  /* 0x00006200ff037624 */ /* 0x000fe200078e00ff */
[----:B------:R-:W-:Y:S01]  /*a6f0*/  SHF.L.U64.HI R28, R6, 0x2, R71 ;  /* 0x00000002061c7819 */ /* 0x000fe20000010247 */
[C---:B------:R-:W-:Y:S01]  /*a700*/  IMAD R74, R75.reuse, 0x23, RZ ;  /* 0x000000234b4a7824 */ /* 0x040fe200078e02ff */
[----:B------:R-:W-:Y:S01]  /*a710*/  IADD3.X R18, R18, c[0x0][0x16c], RZ, P6, !PT ;  /* 0x00005b0012127a10 */ /* 0x000fe200037fe4ff */
[----:B------:R-:W-:Y:S01]  /*a720*/  IMAD R75, R75, 0x22, RZ ;  /* 0x000000224b4b7824 */ /* 0x000fe200078e02ff */
[----:B------:R-:W-:-:S02]  /*a730*/  IADD3.X R204, R204, c[0x0][0x16c], RZ, P4, !PT ;  /* 0x00005b00cccc7a10 */ /* 0x000fc400027fe4ff */
[----:B------:R-:W-:Y:S01]  /*a740*/  SHF.L.U64.HI R6, R5, 0x2, R72 ;  /* 0x0000000205067819 */ /* 0x000fe20000010248 */
[----:B------:R-:W-:Y:S01]  /*a750*/  IMAD R5, R3, 0x24, RZ ;  /* 0x0000002403057824 */ /* 0x000fe200078e02ff */
[----:B------:R-:W-:Y:S02]  /*a760*/  IADD3 R15, P6, R15, c[0x0][0x168], RZ ;  /* 0x00005a000f0f7a10 */ /* 0x000fe40007fde0ff */
[----:B------:R-:W-:Y:S01]  /*a770*/  IADD3 R207, P4, R207, c[0x0][0x168], RZ ;  /* 0x00005a00cfcf7a10 */ /* 0x000fe20007f9e0ff */
[----:B------:R-:W-:Y:S01]  /*a780*/  IMAD.MOV.U32 R83, RZ, RZ, c[0x0][0x188] ;  /* 0x00006200ff537624 */ /* 0x000fe200078e00ff */
[----:B------:R-:W-:Y:S01]  /*a790*/  SHF.R.S32.HI R73, RZ, 0x1f, R82 ;  /* 0x0000001fff497819 */ /* 0x000fe20000011452 */
[C---:B------:R-:W-:Y:S01]  /*a7a0*/  IMAD R6, R3.reuse, 0x23, RZ ;  /* 0x0000002303067824 */ /* 0x040fe200078e02ff */
[----:B------:R-:W-:Y:S01]  /*a7b0*/  SHF.R.S32.HI R74, RZ, 0x1f, R74 ;  /* 0x0000001fff4a7819 */ /* 0x000fe2000001144a */
[----:B------:R-:W-:Y:S01]  /*a7c0*/  IMAD R3, R3, 0x22, RZ ;  /* 0x0000002203037824 */ /* 0x000fe200078e02ff */
[----:B------:R-:W-:-:S02]  /*a7d0*/  IADD3.X R21, R21, c[0x0][0x16c], RZ, P6, !PT ;  /* 0x00005b0015157a10 */ /* 0x000fc400037fe4ff */
[----:B------:R-:W-:Y:S01]  /*a7e0*/  IADD3.X R206, R206, c[0x0][0x16c], RZ, P4, !PT ;  /* 0x00005b00cece7a10 */ /* 0x000fe200027fe4ff */
[----:B------:R-:W-:Y:S01]  /*a7f0*/  IMAD R98, R83, 0x21, RZ ;  /* 0x0000002153627824 */ /* 0x000fe200078e02ff */
[----:B------:R-:W-:Y:S02]  /*a800*/  SHF.R.S32.HI R75, RZ, 0x1f, R75 ;  /* 0x0000001fff4b7819 */ /* 0x000fe4000001144b */
[----:B------:R-:W-:Y:S02]  /*a810*/  IADD3 R19, P6, R19, c[0x0][0x168], RZ ;  /* 0x00005a0013137a10 */ /* 0x000fe40007fde0ff */
[----:B------:R-:W-:Y:S02]  /*a820*/  IADD3 R209, P4, R209, c[0x0][0x168], RZ ;  /* 0x00005a00d1d17a10 */ /* 0x000fe40007f9e0ff */
[----:B------:R-:W-:Y:S01]  /*a830*/  SHF.L.U64.HI R29, R5, 0x2, R73 ;  /* 0x00000002051d7819 */ /* 0x000fe20000010249 */
[----:B------:R-:W-:Y:S01]  /*a840*/  IMAD.MOV.U32 R5, RZ, RZ, c[0x0][0x188] ;  /* 0x00006200ff057624 */ /* 0x000fe200078e00ff */
[----:B------:R-:W-:Y:S01]  /*a850*/  SHF.L.U64.HI R28, R6, 0x2, R74 ;  /* 0x00000002061c7819 */ /* 0x000fe2000001024a */
[----:B------:R-:W-:Y:S01]  /*a860*/  IMAD.SHL.U32 R99, R83, 0x20, RZ ;  /* 0x0000002053637824 */ /* 0x000fe200078e00ff */
[----:B------:R-:W-:Y:S01]  /*a870*/  IADD3.X R23, R23, c[0x0][0x16c], RZ, P6, !PT ;  /* 0x00005b0017177a10 */ /* 0x000fe200037fe4ff */
[----:B------:R-:W-:Y:S01]  /*a880*/  IMAD R82, R83, 0x1f, RZ ;  /* 0x0000001f53527824 */ /* 0x000fe200078e02ff */
[----:B------:R-:W-:-:S02]  /*a890*/  IADD3.X R208, R208, c[0x0][0x16c], RZ, P4, !PT ;  /* 0x00005b00d0d07a10 */ /* 0x000fc400027fe4ff */
[----:B------:R-:W-:Y:S01]  /*a8a0*/  SHF.L.U64.HI R6, R3, 0x2, R75 ;  /* 0x0000000203067819 */ /* 0x000fe2000001024b */
[----:B------:R-:W-:Y:S01]  /*a8b0*/  IMAD R3, R5, 0x21, RZ ;  /* 0x0000002105037824 */ /* 0x000fe200078e02ff */
[----:B------:R-:W-:Y:S02]  /*a8c0*/  IADD3 R133, P6, R133, c[0x0][0x168], RZ ;  /* 0x00005a0085857a10 */ /* 0x000fe40007fde0ff */
[----:B------:R-:W-:Y:S02]  /*a8d0*/  IADD3 R211, P4, R211, c[0x0][0x168], RZ ;  /* 0x00005a00d3d37a10 */ /* 0x000fe40007f9e0ff */
[----:B------:R-:W-:Y:S01]  /*a8e0*/  SHF.R.S32.HI R76, RZ, 0x1f, R98 ;  /* 0x0000001fff4c7819 */ /* 0x000fe20000011462 */
[C---:B------:R-:W-:Y:S01]  /*a8f0*/  IMAD.SHL.U32 R6, R5.reuse, 0x20, RZ ;  /* 0x0000002005067824 */ /* 0x040fe200078e00ff */
        /* <DEDUP_REMOVED lines=54> */
[----:B------:R-:W-:Y:S01]  /*ac60*/  IMAD R115, R99, 0x17, RZ ;  /* 0x0000001763737824 */ /* 0x000fe200078e02ff */
[----:B------:R-:W-:-:S02]  /*ac70*/  IADD3.X R152, R152, c[0x0][0x16c], RZ, P6, !PT ;  /* 0x00005b0098987a10 */ /* 0x000fc400037fe4ff */
[----:B------:R-:W-:Y:S02]  /*ac80*/  IADD3.X R220, R220, c[0x0][0x16c], RZ, P4, !PT ;  /* 0x00005b00dcdc7a10 */ /* 0x000fe400027fe4ff */
[----:B------:R-:W-:Y:S01]  /*ac90*/  SHF.L.U64.HI R6, R5, 0x2, R92 ;  /* 0x0000000205067819 */ /* 0x000fe2000001025c */
[----:B------:R-:W-:Y:S01]  /*aca0*/  IMAD R5, R3, 0x18, RZ ;  /* 0x0000001803057824 */ /* 0x000fe200078e02ff */
[----:B------:R-:W-:Y:S01]  /*acb0*/  IADD3 R157, P6, R157, c[0x0][0x168], RZ ;  /* 0x00005a009d9d7a10 */ /* 0x000fe20007fde0ff */
[----:B------:R-:W-:Y:S01]  /*acc0*/  IMAD R98, R99, 0x16, RZ ;  /* 0x0000001663627824 */ /* 0x000fe200078e02ff */
[----:B------:R-:W-:Y:S02]  /*acd0*/  IADD3 R223, P4, R223, c[0x0][0x168], RZ ;  /* 0x00005a00dfdf7a10 */ /* 0x000fe40007f9e0ff */
[----:B------:R-:W-:Y:S01]  /*ace0*/  SHF.R.S32.HI R93, RZ, 0x1f, R114 ;  /* 0x0000001fff5d7819 */ /* 0x000fe20000011472 */
[C---:B------:R-:W-:Y:S01]  /*acf0*/  IMAD R6, R3.reuse, 0x17, RZ ;  /* 0x0000001703067824 */ /* 0x040fe200078e02ff */
[----:B------:R-:W-:Y:S01]  /*ad00*/  IADD3.X R156, R156, c[0x0][0x16c], RZ, P6, !PT ;  /* 0x00005b009c9c7a10 */ /* 0x000fe200037fe4ff */
        /* <DEDUP_REMOVED lines=8> */
[----:B------:R-:W-:Y:S01]  /*ad90*/  SHF.R.S32.HI R95, RZ, 0x1f, R98 ;  /* 0x0000001fff5f7819 */ /* 0x000fe20000011462 */
[----:B------:R-:W-:Y:S01]  /*ada0*/  IMAD R98, R99, 0x14, RZ ;  /* 0x0000001463627824 */ /* 0x000fe200078e02ff */
[----:B------:R-:W-:Y:S02]  /*adb0*/  IADD3.X R160, R160, c[0x0][0x16c], RZ, P6, !PT ;  /* 0x00005b00a0a07a10 */ /* 0x000fe400037fe4ff */
[----:B------:R-:W-:-:S02]  /*adc0*/  IADD3.X R224, R224, c[0x0][0x16c], RZ, P4, !PT ;  /* 0x00005b00e0e07a10 */ /* 0x000fc400027fe4ff */
[----:B------:R-:W-:Y:S01]  /*add0*/  SHF.L.U64.HI R6, R6, 0x2, R94 ;  /* 0x0000000206067819 */ /* 0x000fe2000001025e */
[----:B------:R-:W-:Y:S01]  /*ade0*/  IMAD R6, R5, 0x15, RZ ;  /* 0x0000001505067824 */ /* 0x000fe200078e02ff */
[----:B------:R-:W-:Y:S01]  /*adf0*/  IADD3 R165, P6, R165, c[0x0][0x168], RZ ;  /* 0x00005a00a5a57a10 */ /* 0x000fe20007fde0ff */
[----:B------:R-:W-:Y:S01]  /*ae00*/  IMAD R99, R99, 0x13, RZ ;  /* 0x0000001363637824 */ /* 0x000fe200078e02ff */
[----:B------:R-:W-:Y:S02]  /*ae10*/  IADD3 R227, P4, R227, c[0x0][0x168], RZ ;  /* 0x00005a00e3e37a10 */ /* 0x000fe40007f9e0ff */
[----:B------:R-:W-:Y:S01]  /*ae20*/  SHF.L.U64.HI R3, R3, 0x2, R95 ;  /* 0x0000000203037819 */ /* 0x000fe2000001025f */
[----:B------:R-:W-:Y:S01]  /*ae30*/  IMAD R3, R5, 0x14, RZ ;  /* 0x0000001405037824 */ /* 0x000fe200078e02ff */
[----:B------:R-:W-:Y:S01]  /*ae40*/  SHF.R.S32.HI R96, RZ, 0x1f, R114 ;  /* 0x0000001fff607819 */ /* 0x000fe20000011472 */
[----:B------:R-:W-:Y:S01]  /*ae50*/  IMAD.MOV.U32 R115, RZ, RZ, c[0x0][0x188] ;  /* 0x00006200ff737624 */ /* 0x000fe200078e00ff */
[----:B------:R-:W-:-:S02]  /*ae60*/  SHF.R.S32.HI R97, RZ, 0x1f, R98 ;  /* 0x0000001fff617819 */ /* 0x000fc40000011462 */
[----:B------:R-:W-:Y:S02]  /*ae70*/  IADD3.X R164, R164, c[0x0][0x16c], RZ, P6, !PT ;  /* 0x00005b00a4a47a10 */ /* 0x000fe400037fe4ff */
[----:B------:R-:W-:Y:S02]  /*ae80*/  IADD3.X R226, R226, c[0x0][0x16c], RZ, P4, !PT ;  /* 0x00005b00e2e27a10 */ /* 0x000fe400027fe4ff */
[----:B------:R-:W-:Y:S02]  /*ae90*/  IADD3 R169, P6, R169, c[0x0][0x168], RZ ;  /* 0x00005a00a9a97a10 */ /* 0x000fe40007fde0ff */
[----:B------:R-:W-:Y:S02]  /*aea0*/  IADD3 R229, P4, R229, c[0x0][0x168], RZ ;  /* 0x00005a00e5e57a10 */ /* 0x000fe40007f9e0ff */
[----:B------:R-:W-:Y:S01]  /*aeb0*/  SHF.L.U64.HI R28, R6, 0x2, R96 ;  /* 0x00000002061c7819 */ /* 0x000fe20000010260 */
[----:B------:R-:W-:Y:S01]  /*aec0*/  IMAD R5, R5, 0x13, RZ ;  /* 0x0000001305057824 */ /* 0x000fe200078e02ff */
[----:B------:R-:W-:Y:S01]  /*aed0*/  SHF.R.S32.HI R98, RZ, 0x1f, R99 ;  /* 0x0000001fff627819 */ /* 0x000fe20000011463 */
[----:B------:R-:W-:Y:S01]  /*aee0*/  IMAD R99, R115, 0x12, RZ ;  /* 0x0000001273637824 */ /* 0x000fe200078e02ff */
[----:B------:R-:W-:Y:S01]  /*aef0*/  SHF.L.U64.HI R6, R3, 0x2, R97 ;  /* 0x0000000203067819 */ /* 0x000fe20000010261 */
[----:B------:R-:W-:Y:S01]  /*af00*/  IMAD.MOV.U32 R3, RZ, RZ, c[0x0][0x188] ;  /* 0x00006200ff037624 */ /* 0x000fe200078e00ff */
[----:B------:R-:W-:Y:S01]  /*af10*/  IADD3.X R168, R168, c[0x0][0x16c], RZ, P6, !PT ;  /* 0x00005b00a8a87a10 */ /* 0x000fe200037fe4ff */
[C---:B------:R-:W-:Y:S01]  /*af20*/  IMAD R114, R115.reuse, 0x11, RZ ;  /* 0x0000001173727824 */ /* 0x040fe200078e02ff */
[----:B------:R-:W-:Y:S01]  /*af30*/  IADD3.X R228, R228, c[0x0][0x16c], RZ, P4, !PT ;  /* 0x00005b00e4e47a10 */ /* 0x000fe200027fe4ff */
[----:B------:R-:W-:Y:S01]  /*af40*/  IMAD.SHL.U32 R115, R115, 0x10, RZ ;  /* 0x0000001073737824 */ /* 0x000fe200078e00ff */
[----:B------:R-:W-:Y:S01]  /*af50*/  IADD3 R173, P6, R173, c[0x0][0x168], RZ ;  /* 0x00005a00adad7a10 */ /* 0x000fe20007fde0ff */
[----:B------:R-:W-:Y:S01]  /*af60*/  IMAD.MOV.U32 R129, RZ, RZ, c[0x0][0x188] ;  /* 0x00006200ff817624 */ /* 0x000fe200078e00ff */
[----:B------:R-:W-:Y:S01]  /*af70*/  IADD3 R231, P4, R231, c[0x0][0x168], RZ ;  /* 0x00005a00e7e77a10 */ /* 0x000fe20007f9e0ff */
[C---:B------:R-:W-:Y:S01]  /*af80*/  IMAD R28, R3.reuse, 0x12, RZ ;  /* 0x00000012031c7824 */ /* 0x040fe200078e02ff */
[----:B------:R-:W-:Y:S01]  /*af90*/  SHF.R.S32.HI R99, RZ, 0x1f, R99 ;  /* 0x0000001fff637819 */ /* 0x000fe20000011463 */
[----:B------:R-:W-:Y:S01]  /*afa0*/  IMAD R6, R3, 0x11, RZ ;  /* 0x0000001103067824 */ /* 0x000fe200078e02ff */
[----:B------:R-:W-:Y:S01]  /*afb0*/  SHF.L.U64.HI R5, R5, 0x2, R98 ;  /* 0x0000000205057819 */ /* 0x000fe20000010262 */
[----:B------:R-:W-:Y:S01]  /*afc0*/  IMAD.SHL.U32 R5, R3, 0x10, RZ ;  /* 0x0000001003057824 */ /* 0x000fe200078e00ff */
[----:B------:R-:W-:Y:S01]  /*afd0*/  SHF.R.S32.HI R112, RZ, 0x1f, R114 ;  /* 0x0000001fff707819 */ /* 0x000fe20000011472 */
[C---:B------:R-:W-:Y:S01]  /*afe0*/  IMAD R114, R129.reuse, 0xf, RZ ;  /* 0x0000000f81727824 */ /* 0x040fe200078e02ff */
[----:B------:R-:W-:Y:S01]  /*aff0*/  SHF.R.S32.HI R113, RZ, 0x1f, R115 ;  /* 0x0000001fff717819 */ /* 0x000fe20000011473 */
[----:B------:R-:W-:Y:S01]  /*b000*/  IMAD R115, R129, 0xe, RZ ;  /* 0x0000000e81737824 */ /* 0x000fe200078e02ff */
[----:B------:R-:W-:-:S02]  /*b010*/  IADD3.X R172, R172, c[0x0][0x16c], RZ, P6, !PT ;  /* 0x00005b00acac7a10 */ /* 0x000fc400037fe4ff */
[----:B------:R-:W-:Y:S01]  /*b020*/  IADD3.X R230, R230, c[0x0][0x16c], RZ, P4, !PT ;  /* 0x00005b00e6e67a10 */ /* 0x000fe200027fe4ff */
[----:B------:R-:W-:Y:S01]  /*b030*/  IMAD R128, R129, 0xd, RZ ;  /* 0x0000000d81807824 */ /* 0x000fe200078e02ff */
[----:B------:R-:W-:Y:S02]  /*b040*/  IADD3 R177, P6, R177, c[0x0][0x168], RZ ;  /* 0x00005a00b1b17a10 */ /* 0x000fe40007fde0ff */
[----:B------:R-:W-:Y:S02]  /*b050*/  IADD3 R233, P4, R233, c[0x0][0x168], RZ ;  /* 0x00005a00e9e97a10 */ /* 0x000fe40007f9e0ff */
[----:B------:R-:W-:Y:S02]  /*b060*/  SHF.L.U64.HI R29, R28, 0x2, R99 ;  /* 0x000000021c1d7819 */ /* 0x000fe40000010263 */
[----:B------:R-:W-:Y:S01]  /*b070*/  SHF.L.U64.HI R28, R6, 0x2, R112 ;  /* 0x00000002061c7819 */ /* 0x000fe20000010270 */
[----:B------:R-:W-:Y:S01]  /*b080*/  IMAD R28, R3, 0xe, RZ ;  /* 0x0000000e031c7824 */ /* 0x000fe200078e02ff */
[----:B------:R-:W-:Y:S01]  /*b090*/  SHF.L.U64.HI R6, R5, 0x2, R113 ;  /* 0x0000000205067819 */ /* 0x000fe20000010271 */
[C---:B------:R-:W-:Y:S01]  /*b0a0*/  IMAD R5, R3.reuse, 0xf, RZ ;  /* 0x0000000f03057824 */ /* 0x040fe200078e02ff */
[----:B------:R-:W-:Y:S01]  /*b0b0*/  IADD3.X R176, R176, c[0x0][0x16c], RZ, P6, !PT ;  /* 0x00005b00b0b07a10 */ /* 0x000fe200037fe4ff */
[----:B------:R-:W1:Y:S01]  /*b0c0*/  S2R R252, SR_TID.X ;  /* 0x0000000000fc7919 */ /* 0x000e620000002100 */
[----:B------:R-:W-:Y:S01]  /*b0d0*/  IADD3.X R232, R232, c[0x0][0x16c], RZ, P4, !PT ;  /* 0x00005b00e8e87a10 */ /* 0x000fe200027fe4ff */
[----:B------:R-:W-:Y:S01]  /*b0e0*/  IMAD R6, R3, 0xd, RZ ;  /* 0x0000000d03067824 */ /* 0x000fe200078e02ff */
[----:B------:R-:W-:-:S02]  /*b0f0*/  SHF.R.S32.HI R114, RZ, 0x1f, R114 ;  /* 0x0000001fff727819 */ /* 0x000fc40000011472 */
[----:B------:R-:W-:Y:S02]  /*b100*/  SHF.R.S32.HI R115, RZ, 0x1f, R115 ;  /* 0x0000001fff737819 */ /* 0x000fe40000011473 */
[----:B------:R-:W-:Y:S02]  /*b110*/  IADD3 R181, P6, R181, c[0x0][0x168], RZ ;  /* 0x00005a00b5b57a10 */ /* 0x000fe40007fde0ff */
[----:B------:R-:W-:Y:S01]  /*b120*/  IADD3 R235, P4, R235, c[0x0][0x168], RZ ;  /* 0x00005a00ebeb7a10 */ /* 0x000fe20007f9e0ff */
[C---:B------:R-:W-:Y:S01]  /*b130*/  IMAD R130, R129.reuse, 0xc, RZ ;  /* 0x0000000c81827824 */ /* 0x040fe200078e02ff */
[----:B------:R-:W-:Y:S01]  /*b140*/  SHF.R.S32.HI R116, RZ, 0x1f, R128 ;  /* 0x0000001fff747819 */ /* 0x000fe20000011480 */
[C---:B------:R-:W-:Y:S01]  /*b150*/  IMAD R131, R129.reuse, 0xb, RZ ;  /* 0x0000000b81837824 */ /* 0x040fe200078e02ff */
[----:B------:R-:W-:Y:S01]  /*b160*/  IADD3.X R180, R180, c[0x0][0x16c], RZ, P6, !PT ;  /* 0x00005b00b4b47a10 */ /* 0x000fe200037fe4ff */
[----:B------:R-:W-:Y:S01]  /*b170*/  IMAD R128, R129, 0xa, RZ ;  /* 0x0000000a81807824 */ /* 0x000fe200078e02ff */
[----:B------:R-:W-:-:S02]  /*b180*/  IADD3.X R234, R234, c[0x0][0x16c], RZ, P4, !PT ;  /* 0x00005b00eaea7a10 */ /* 0x000fc400027fe4ff */
[----:B------:R-:W-:Y:S01]  /*b190*/  SHF.L.U64.HI R5, R5, 0x2, R114 ;  /* 0x0000000205057819 */ /* 0x000fe20000010272 */
[----:B------:R-:W-:Y:S01]  /*b1a0*/  IMAD.MOV.U32 R5, RZ, RZ, c[0x0][0x188] ;  /* 0x00006200ff057624 */ /* 0x000fe200078e00ff */
[----:B------:R-:W-:Y:S02]  /*b1b0*/  SHF.L.U64.HI R29, R28, 0x2, R115 ;  /* 0x000000021c1d7819 */ /* 0x000fe40000010273 */
[----:B------:R-:W-:Y:S02]  /*b1c0*/  IADD3 R185, P6, R185, c[0x0][0x168], RZ ;  /* 0x00005a00b9b97a10 */ /* 0x000fe40007fde0ff */
[----:B------:R-:W-:Y:S02]  /*b1d0*/  IADD3 R237, P4, R237, c[0x0][0x168], RZ ;  /* 0x00005a00eded7a10 */ /* 0x000fe40007f9e0ff */
[----:B------:R-:W-:Y:S01]  /*b1e0*/  SHF.L.U64.HI R28, R6, 0x2, R116 ;  /* 0x00000002061c7819 */ /* 0x000fe20000010274 */
[----:B------:R-:W-:Y:S01]  /*b1f0*/  IMAD R6, R3, 0xc, RZ ;  /* 0x0000000c03067824 */ /* 0x000fe200078e02ff */
[----:B------:R-:W-:Y:S01]  /*b200*/  SHF.R.S32.HI R117, RZ, 0x1f, R130 ;  /* 0x0000001fff757819 */ /* 0x000fe20000011482 */
[----:B------:R-:W-:Y:S01]  /*b210*/  IMAD R3, R5, 0xb, RZ ;  /* 0x0000000b05037824 */ /* 0x000fe200078e02ff */
[----:B------:R-:W-:-:S02]  /*b220*/  IADD3.X R184, R184, c[0x0][0x16c], RZ, P6, !PT ;  /* 0x00005b00b8b87a10 */ /* 0x000fc400037fe4ff */
[----:B------:R-:W-:Y:S01]  /*b230*/  IADD3.X R236, R236, c[0x0][0x16c], RZ, P4, !PT ;  /* 0x00005b00ecec7a10 */ /* 0x000fe200027fe4ff */
[C---:B------:R-:W-:Y:S01]  /*b240*/  IMAD R130, R129.reuse, 0x9, RZ ;  /* 0x0000000981827824 */ /* 0x040fe200078e02ff */
[----:B------:R-:W-:Y:S01]  /*b250*/  SHF.R.S32.HI R118, RZ, 0x1f, R131 ;  /* 0x0000001fff767819 */ /* 0x000fe20000011483 */
[C---:B------:R-:W-:Y:S01]  /*b260*/  IMAD.SHL.U32 R131, R129.reuse, 0x8, RZ ;  /* 0x0000000881837824 */ /* 0x040fe200078e00ff */
[----:B------:R-:W-:Y:S01]  /*b270*/  SHF.R.S32.HI R119, RZ, 0x1f, R128 ;  /* 0x0000001fff777819 */ /* 0x000fe20000011480 */
[----:B------:R-:W-:Y:S01]  /*b280*/  IMAD R128, R129, 0x7, RZ ;  /* 0x0000000781807824 */ /* 0x000fe200078e02ff */
[----:B------:R-:W-:Y:S02]  /*b290*/  IADD3 R189, P6, R189, c[0x0][0x168], RZ ;  /* 0x00005a00bdbd7a10 */ /* 0x000fe40007fde0ff */
[----:B------:R-:W-:Y:S01]  /*b2a0*/  IADD3 R239, P4, R239, c[0x0][0x168], RZ ;  /* 0x00005a00efef7a10 */ /* 0x000fe20007f9e0ff */
[----:B------:R-:W-:Y:S01]  /*b2b0*/  IMAD R129, R129, 0x6, RZ ;  /* 0x0000000681817824 */ /* 0x000fe200078e02ff */
[----:B------:R-:W-:Y:S01]  /*b2c0*/  SHF.L.U64.HI R29, R6, 0x2, R117 ;  /* 0x00000002061d7819 */ /* 0x000fe20000010275 */
[----:B------:R-:W-:Y:S01]  /*b2d0*/  IMAD R6, R5, 0xa, RZ ;  /* 0x0000000a05067824 */ /* 0x000fe200078e02ff */
[----:B------:R-:W-:-:S02]  /*b2e0*/  IADD3.X R188, R188, c[0x0][0x16c], RZ, P6, !PT ;  /* 0x00005b00bcbc7a10 */ /* 0x000fc400037fe4ff */
[----:B------:R-:W-:Y:S01]  /*b2f0*/  SHF.L.U64.HI R28, R3, 0x2, R118 ;  /* 0x00000002031c7819 */ /* 0x000fe20000010276 */
[----:B------:R-:W-:Y:S01]  /*b300*/  IMAD.MOV.U32 R3, RZ, RZ, c[0x0][0x188] ;  /* 0x00006200ff037624 */ /* 0x000fe200078e00ff */
[----:B------:R-:W-:Y:S02]  /*b310*/  IADD3.X R238, R238, c[0x0][0x16c], RZ, P4, !PT ;  /* 0x00005b00eeee7a10 */ /* 0x000fe400027fe4ff */
[----:B------:R-:W-:Y:S02]  /*b320*/  IADD3 R193, P6, R193, c[0x0][0x168], RZ ;  /* 0x00005a00c1c17a10 */ /* 0x000fe40007fde0ff */
[----:B------:R-:W-:Y:S02]  /*b330*/  IADD3 R241, P4, R241, c[0x0][0x168], RZ ;  /* 0x00005a00f1f17a10 */ /* 0x000fe40007f9e0ff */
[----:B------:R-:W-:Y:S01]  /*b340*/  SHF.R.S32.HI R120, RZ, 0x1f, R130 ;  /* 0x0000001fff787819 */ /* 0x000fe20000011482 */
[C---:B------:R-:W-:Y:S01]  /*b350*/  IMAD R130, R12.reuse, 0x5, RZ ;  /* 0x000000050c827824 */ /* 0x040fe200078e02ff */
[----:B------:R-:W-:Y:S01]  /*b360*/  SHF.R.S32.HI R121, RZ, 0x1f, R131 ;  /* 0x0000001fff797819 */ /* 0x000fe20000011483 */
[C---:B------:R-:W-:Y:S01]  /*b370*/  IMAD.SHL.U32 R131, R12.reuse, 0x4, RZ ;  /* 0x000000040c837824 */ /* 0x040fe200078e00ff */
[----:B------:R-:W-:Y:S01]  /*b380*/  SHF.R.S32.HI R122, RZ, 0x1f, R128 ;  /* 0x0000001fff7a7819 */ /* 0x000fe20000011480 */
[C---:B------:R-:W-:Y:S01]  /*b390*/  IMAD R128, R12.reuse, 0x3, RZ ;  /* 0x000000030c807824 */ /* 0x040fe200078e02ff */
[----:B------:R-:W-:Y:S01]  /*b3a0*/  SHF.R.S32.HI R123, RZ, 0x1f, R129 ;  /* 0x0000001fff7b7819 */ /* 0x000fe20000011481 */
[----:B------:R-:W-:Y:S01]  /*b3b0*/  IMAD.SHL.U32 R129, R12, 0x2, RZ ;  /* 0x000000020c817824 */ /* 0x000fe200078e00ff */
[----:B------:R-:W-:Y:S01]  /*b3c0*/  SHF.L.U64.HI R6, R6, 0x2, R119 ;  /* 0x0000000206067819 */ /* 0x000fe20000010277 */
[C---:B------:R-:W-:Y:S01]  /*b3d0*/  IMAD R28, R5.reuse, 0x9, RZ ;  /* 0x00000009051c7824 */ /* 0x040fe200078e02ff */
[----:B------:R-:W-:Y:S01]  /*b3e0*/  IADD3.X R192, R192, c[0x0][0x16c], RZ, P6, !PT ;  /* 0x00005b00c0c07a10 */ /* 0x000fe200037fe4ff */
[----:B------:R-:W-:Y:S01]  /*b3f0*/  IMAD.SHL.U32 R6, R5, 0x8, RZ ;  /* 0x0000000805067824 */ /* 0x000fe200078e00ff */
[----:B------:R-:W-:Y:S01]  /*b400*/  IADD3.X R240, R240, c[0x0][0x16c], RZ, P4, !PT ;  /* 0x00005b00f0f07a10 */ /* 0x000fe200027fe4ff */
[----:B------:R-:W-:Y:S01]  /*b410*/  IMAD R5, R3, 0x7, RZ ;  /* 0x0000000703057824 */ /* 0x000fe200078e02ff */
[----:B------:R-:W-:Y:S01]  /*b420*/  IADD3 R197, P6, R197, c[0x0][0x168], RZ ;  /* 0x00005a00c5c57a10 */ /* 0x000fe20007fde0ff */
[----:B------:R-:W-:Y:S01]  /*b430*/  IMAD R3, R3, 0x6, RZ ;  /* 0x0000000603037824 */ /* 0x000fe200078e02ff */
[----:B------:R-:W-:Y:S01]  /*b440*/  IADD3 R243, P4, R243, c[0x0][0x168], RZ ;  /* 0x00005a00f3f37a10 */ /* 0x000fe20007f9e0ff */
[----:B------:R-:W-:Y:S01]  /*b450*/  IMAD.MOV.U32 R10, RZ, RZ, c[0x0][0x18c] ;  /* 0x00006300ff0a7624 */ /* 0x000fe200078e00ff */
[----:B------:R-:W-:-:S02]  /*b460*/  SHF.R.S32.HI R124, RZ, 0x1f, R130 ;  /* 0x0000001fff7c7819 */ /* 0x000fc40000011482 */
[----:B------:R-:W-:Y:S02]  /*b470*/  SHF.R.S32.HI R125, RZ, 0x1f, R131 ;  /* 0x0000001fff7d7819 */ /* 0x000fe40000011483 */
[----:B------:R-:W-:Y:S02]  /*b480*/  SHF.R.S32.HI R126, RZ, 0x1f, R128 ;  /* 0x0000001fff7e7819 */ /* 0x000fe40000011480 */
[----:B------:R-:W-:Y:S01]  /*b490*/  SHF.R.S32.HI R127, RZ, 0x1f, R129 ;  /* 0x0000001fff7f7819 */ /* 0x000fe20000011481 */
[----:B------:R-:W-:Y:S01]  /*b4a0*/  IMAD.SHL.U32 R10, R10, 0x40, RZ ;  /* 0x000000400a0a7824 */ /* 0x000fe200078e00ff */
[----:B------:R-:W-:Y:S02]  /*b4b0*/  IADD3.X R196, R196, c[0x0][0x16c], RZ, P6, !PT ;  /* 0x00005b00c4c47a10 */ /* 0x000fe400037fe4ff */
[----:B-1----:R-:W-:Y:S02]  /*b4c0*/  LOP3.LUT R252, R252, 0x3f, RZ, 0xc0, !PT ;  /* 0x0000003ffcfc7812 */ /* 0x002fe400078ec0ff */
[----:B------:R-:W-:-:S02]  /*b4d0*/  SHF.L.U64.HI R6, R6, 0x2, R121 ;  /* 0x0000000206067819 */ /* 0x000fc40000010279 */
[----:B------:R-:W-:Y:S02]  /*b4e0*/  IADD3.X R242, R242, c[0x0][0x16c], RZ, P4, !PT ;  /* 0x00005b00f2f27a10 */ /* 0x000fe400027fe4ff */
[----:B------:R-:W-:Y:S02]  /*b4f0*/  IADD3 R201, P6, R201, c[0x0][0x168], RZ ;  /* 0x00005a00c9c97a10 */ /* 0x000fe40007fde0ff */
[----:B------:R-:W-:Y:S02]  /*b500*/  IADD3 R25, P3, R25, c[0x0][0x160], RZ ;  /* 0x0000580019197a10 */ /* 0x000fe40007f7e0ff */
[----:B------:R-:W-:Y:S02]  /*b510*/  SHF.L.U64.HI R5, R5, 0x2, R122 ;  /* 0x0000000205057819 */ /* 0x000fe4000001027a */
[----:B------:R-:W-:Y:S02]  /*b520*/  SHF.L.U64.HI R6, R3, 0x2, R123 ;  /* 0x0000000203067819 */ /* 0x000fe4000001027b */
[----:B------:R-:W-:-:S02]  /*b530*/  IADD3 R245, P4, R245, c[0x0][0x168], RZ ;  /* 0x00005a00f5f57a10 */ /* 0x000fc40007f9e0ff */
[----:B------:R-:W-:Y:S02]  /*b540*/  SHF.R.S32.HI R248, RZ, 0x6, R248 ;  /* 0x00000006fff87819 */ /* 0x000fe400000114f8 */
[----:B------:R-:W-:Y:S02]  /*b550*/  SHF.L.U64.HI R5, R130, 0x2, R124 ;  /* 0x0000000282057819 */ /* 0x000fe4000001027c */
[----:B------:R-:W-:Y:S02]  /*b560*/  SHF.L.U64.HI R3, R131, 0x2, R125 ;  /* 0x0000000283037819 */ /* 0x000fe4000001027d */
[----:B------:R-:W-:Y:S02]  /*b570*/  SHF.L.U64.HI R5, R128, 0x2, R126 ;  /* 0x0000000280057819 */ /* 0x000fe4000001027e */
[----:B------:R-:W-:Y:S01]  /*b580*/  SHF.L.U64.HI R3, R129, 0x2, R127 ;  /* 0x0000000281037819 */ /* 0x000fe2000001027f */
[----:B------:R-:W-:Y:S01]  /*b590*/  IMAD.MOV.U32 R13, RZ, RZ, RZ ;  /* 0x000000ffff0d7224 */ /* 0x000fe200078e00ff */
[----:B------:R-:W-:Y:S01]  /*b5a0*/  SHF.L.U64.HI R28, R28, 0x2, R120 ;  /* 0x000000021c1c7819 */ /* 0x000fe20000010278 */
[----:B------:R-:W-:Y:S01]  /*b5b0*/  IMAD.MOV.U32 R4, RZ, RZ, 0x1 ;  /* 0x00000001ff047424 */ /* 0x000fe200078e00ff */
[C---:B------:R-:W-:Y:S01]  /*b5c0*/  LOP3.LUT R5, R246.reuse, 0x20, RZ, 0x3c, !PT ;  /* 0x00000020f6057812 */ /* 0x040fe200078e3cff */
[----:B------:R-:W-:Y:S01]  /*b5d0*/  IMAD.MOV.U32 R12, RZ, RZ, -0x1 ;  /* 0xffffffffff0c7424 */ /* 0x000fe200078e00ff */
[----:B------:R-:W-:Y:S01]  /*b5e0*/  LOP3.LUT R3, R246, 0x40, RZ, 0x3c, !PT ;  /* 0x00000040f6037812 */ /* 0x000fe200078e3cff */
        /* <DEDUP_REMOVED lines=21> */
[----:B------:R-:W-:Y:S01]  /*b740*/  IADD3.X R200, R200, c[0x0][0x16c], RZ, P6, !PT ;  /* 0x00005b00c8c87a10 */ /* 0x000fe200037fe4ff */
[----:B------:R-:W-:Y:S01]  /*b750*/  IMAD.SHL.U32 R10, R10, 0x4, RZ ;  /* 0x000000040a0a7824 */ /* 0x000fe200078e00ff */
[----:B------:R-:W-:Y:S01]  /*b760*/  IADD3.X R244, R244, c[0x0][0x16c], RZ, P4, !PT ;  /* 0x00005b00f4f47a10 */ /* 0x000fe200027fe4ff */
[----:B------:R-:W-:Y:S01]  /*b770*/  IMAD.SHL.U32 R252, R252, 0x4, RZ ;  /* 0x00000004fcfc7824 */ /* 0x000fe200078e00ff */
[----:B------:R-:W-:Y:S01]  /*b780*/  IADD3.X R27, R27, c[0x0][0x164], RZ, P3, !PT ;  /* 0x000059001b1b7a10 */ /* 0x000fe20001ffe4ff */
        /* <DEDUP_REMOVED lines=11> */
[----:B------:R-:W-:-:S02]  /*b840*/  LOP3.LUT R6, R246, 0x60, RZ, 0x3c, !PT ;  /* 0x00000060f6067812 */ /* 0x000fc400078e3cff */
[----:B------:R-:W-:Y:S02]  /*b850*/  IADD3 R5, R248, -0x2, RZ ;  /* 0xfffffffef8057810 */ /* 0x000fe40007ffe0ff */
[----:B------:R-:W-:Y:S02]  /*b860*/  LOP3.LUT R3, R247, 0x40, RZ, 0x3c, !PT ;  /* 0x00000040f7037812 */ /* 0x000fe400078e3cff */
.L_x_1:
[----:B------:R-:W-:-:S04]  /*b870*/  DEPBAR.LE SB0, 0x2 ;  /* 0x000080800000791a */ /* 0x000fc80000000000 */
[----:B------:R-:W-:Y:S02]  /*b880*/  IADD3 R12, R12, 0x1, RZ ;  /* 0x000000010c0c7810 */ /* 0x000fe40007ffe0ff */
[----:B------:R-:W-:Y:S01]  /*b890*/  LOP3.LUT R3, R246, 0x20, RZ, 0x3c, !PT ;  /* 0x00000020f6037812 */ /* 0x000fe200078e3cff */
[----:B------:R-:W-:Y:S01]  /*b8a0*/  BAR.SYNC.DEFER_BLOCKING 0x0 ;  /* 0x0000000000007b1d */ /* 0x000fe20000010000 */
[----:B------:R-:W-:Y:S02]  /*b8b0*/  ISETP.GT.AND P3, PT, R12, 0x1, PT ;  /* 0x000000010c00780c */ /* 0x000fe40003f64270 */
[----:B------:R-:W-:Y:S02]  /*b8c0*/  LOP3.LUT R28, R246, 0x40, RZ, 0x3c, !PT ;  /* 0x00000040f61c7812 */ /* 0x000fe400078e3cff */
[----:B------:R-:W-:Y:S02]  /*b8d0*/  SEL R12, R12, RZ, !P3 ;  /* 0x000000ff0c0c7207 */ /* 0x000fe40005800000 */
[----:B------:R-:W-:-:S02]  /*b8e0*/  LOP3.LUT R29, R246, 0x60, RZ, 0x3c, !PT ;  /* 0x00000060f61d7812 */ /* 0x000fc400078e3cff */
[----:B------:R-:W-:Y:S01]  /*b8f0*/  LOP3.LUT R30, R247, 0x40, RZ, 0x3c, !PT ;  /* 0x00000040f71e7812 */ /* 0x000fe200078e3cff */
[----:B------:R-:W-:Y:S01]  /*b900*/  IMAD R5, R12, 0x4000, R246 ;  /* 0x000040000c057824 */ /* 0x000fe200078e02f6 */
[----:B------:R-:W-:Y:S01]  /*b910*/  ISETP.GT.AND P4, PT, R26, RZ, PT ;  /* 0x000000ff1a00720c */ /* 0x000fe20003f84270 */
[----:B------:R-:W-:Y:S01]  /*b920*/  IMAD R3, R12, 0x4000, R3 ;  /* 0x000040000c037824 */ /* 0x000fe200078e0203 */
[----:B------:R-:W-:Y:S01]  /*b930*/  IADD3 R4, R4, 0x1, RZ ;  /* 0x0000000104047810 */ /* 0x000fe20007ffe0ff */
[C---:B------:R-:W-:Y:S02]  /*b940*/  IMAD R6, R12.reuse, 0x4000, R247 ;  /* 0x000040000c067824 */ /* 0x040fe400078e02f7 */
[C---:B------:R-:W-:Y:S02]  /*b950*/  IMAD R28, R12.reuse, 0x4000, R28 ;  /* 0x000040000c1c7824 */ /* 0x040fe400078e021c */
[C---:B------:R-:W-:Y:S02]  /*b960*/  IMAD R29, R12.reuse, 0x4000, R29 ;  /* 0x000040000c1d7824 */ /* 0x040fe400078e021d */
[----:B------:R-:W-:Y:S01]  /*b970*/  IMAD R30, R12, 0x4000, R30 ;  /* 0x000040000c1e7824 */ /* 0x000fe200078e021e */
[----:B------:R-:W-:Y:S04]  /*b980*/  LDS R72, [R28] ;  /* 0x000000001c487984 */ /* 0x000fe80000000800 */
[----:B------:R-:W-:Y:S04]  /*b990*/  LDS R74, [R28+0x400] ;  /* 0x000400001c4a7984 */ /* 0x000fe80000000800 */
[----:B------:R-:W-:Y:S04]  /*b9a0*/  LDS R73, [R29] ;  /* 0x000000001d497984 */ /* 0x000fe80000000800 */
[----:B------:R-:W-:Y:S04]  /*b9b0*/  LDS R75, [R29+0x400] ;  /* 0x000400001d4b7984 */ /* 0x000fe80000000800 */
[----:B------:R-:W-:Y:S04]  /*b9c0*/  LDS R68, [R5+0x80] ;  /* 0x0000800005447984 */ /* 0x000fe80000000800 */
[----:B------:R-:W-:Y:S04]  /*b9d0*/  LDS R70, [R5+0x480] ;  /* 0x0004800005467984 */ /* 0x000fe80000000800 */
[----:B------:R-:W-:Y:S04]  /*b9e0*/  LDS R69, [R3+0x80] ;  /* 0x0000800003457984 */ /* 0x000fe80000000800 */
[----:B------:R-:W-:Y:S04]  /*b9f0*/  LDS R71, [R3+0x480] ;  /* 0x0004800003477984 */ /* 0x000fe80000000800 */
[----:B------:R-:W1:Y:S04]  /*ba00*/  LDSM.16.M88.4 R60, [R6+0x8000] ;  /* 0x00800000063c783b */ /* 0x000e680000000200 */
[----:B------:R-:W2:Y:S04]  /*ba10*/  LDSM.16.M88.4 R80, [R6+0x9000] ;  /* 0x009000000650783b */ /* 0x000ea80000000200 */
[----:B------:R-:W3:Y:S04]  /*ba20*/  LDSM.16.M88.4 R92, [R6+0xa000] ;  /* 0x00a00000065c783b */ /* 0x000ee80000000200 */
[----:B------:R-:W4:Y:S04]  /*ba30*/  LDSM.16.M88.4 R96, [R6+0xb000] ;  /* 0x00b000000660783b */ /* 0x000f280000000200 */
[----:B------:R-:W-:Y:S04]  /*ba40*/  LDS R112, [R5] ;  /* 0x0000000005707984 */ /* 0x000fe80000000800 */
[----:B------:R-:W-:Y:S04]  /*ba50*/  LDS R114, [R5+0x400] ;  /* 0x0004000005727984 */ /* 0x000fe80000000800 */
[----:B------:R-:W-:Y:S04]  /*ba60*/  LDS R113, [R3] ;  /* 0x0000000003717984 */ /* 0x000fe80000000800 */
[----:B------:R-:W5:Y:S04]  /*ba70*/  LDS R115, [R3+0x400] ;  /* 0x0004000003737984 */ /* 0x000f680000000800 */
[----:B------:R-:W-:Y:S04]  /*ba80*/  LDS R76, [R28+0x80] ;  /* 0x000080001c4c7984 */ /* 0x000fe80000000800 */
[----:B------:R-:W-:Y:S04]  /*ba90*/  LDS R78, [R28+0x480] ;  /* 0x000480001c4e7984 */ /* 0x000fe80000000800 */
[----:B------:R-:W-:Y:S01]  /*baa0*/  LDS R77, [R29+0x80] ;  /* 0x000080001d4d7984 */ /* 0x000fe20000000800 */
[C---:B-1----:R-:W-:Y:S03]  /*bab0*/  HMMA.1688.F32.TF32 R108, R72.reuse, R60, R108 ;  /* 0x0000003c486c723c */ /* 0x042fe6000008106c */
[----:B------:R-:W1:Y:S04]  /*bac0*/  LDS R79, [R29+0x480] ;  /* 0x000480001d4f7984 */ /* 0x000e680000000800 */
[----:B------:R-:W-:Y:S01]  /*bad0*/  LDS R128, [R5+0x800] ;  /* 0x0008000005807984 */ /* 0x000fe20000000800 */
[C---:B--2---:R-:W-:Y:S03]  /*bae0*/  HMMA.1688.F32.TF32 R48, R72.reuse, R80, R48 ;  /* 0x000000504830723c */ /* 0x044fe60000081030 */
[----:B------:R-:W-:Y:S04]  /*baf0*/  LDS R130, [R5+0xc00] ;  /* 0x000c000005827984 */ /* 0x000fe80000000800 */
[----:B------:R-:W-:Y:S01]  /*bb00*/  LDS R129, [R3+0x800] ;  /* 0x0008000003817984 */ /* 0x000fe20000000800 */
[C---:B---3--:R-:W-:Y:S03]  /*bb10*/  HMMA.1688.F32.TF32 R52, R72.reuse, R92, R52 ;  /* 0x0000005c4834723c */ /* 0x048fe60000081034 */
[----:B------:R-:W2:Y:S05]  /*bb20*/  LDS R131, [R3+0xc00] ;  /* 0x000c000003837984 */ /* 0x000eaa0000000800 */
[----:B----4-:R-:W-:Y:S01]  /*bb30*/  HMMA.1688.F32.TF32 R56, R72, R96, R56 ;  /* 0x000000604838723c */ /* 0x010fe20000081038 */
[----:B------:R-:W-:Y:S04]  /*bb40*/  LDS R72, [R5+0x880] ;  /* 0x0008800005487984 */ /* 0x000fe80000000800 */
[----:B------:R-:W-:Y:S03]  /*bb50*/  LDS R74, [R5+0xc80] ;  /* 0x000c8000054a7984 */ /* 0x000fe60000000800 */
[C---:B------:R-:W-:Y:S01]  /*bb60*/  HMMA.1688.F32.TF32 R104, R68.reuse, R60, R104 ;  /* 0x0000003c4468723c */ /* 0x040fe20000081068 */
[----:B------:R-:W-:Y:S04]  /*bb70*/  LDS R73, [R3+0x880] ;  /* 0x0008800003497984 */ /* 0x000fe80000000800 */
[----:B------:R-:W3:Y:S03]  /*bb80*/  LDS R75, [R3+0xc80] ;  /* 0x000c8000034b7984 */ /* 0x000ee60000000800 */
[C---:B------:R-:W-:Y:S08]  /*bb90*/  HMMA.1688.F32.TF32 R36, R68.reuse, R80, R36 ;  /* 0x000000504424723c */ /* 0x040ff00000081024 */
[C---:B------:R-:W-:Y:S08]  /*bba0*/  HMMA.1688.F32.TF32 R40, R68.reuse, R92, R40 ;  /* 0x0000005c4428723c */ /* 0x040ff00000081028 */
[----:B------:R-:W-:Y:S01]  /*bbb0*/  HMMA.1688.F32.TF32 R44, R68, R96, R44 ;  /* 0x00000060442c723c */ /* 0x000fe2000008102c */
[----:B------:R-:W-:Y:S04]  /*bbc0*/  LDS R68, [R28+0x800] ;  /* 0x000800001c447984 */ /* 0x000fe80000000800 */
[----:B------:R-:W-:Y:S03]  /*bbd0*/  LDS R70, [R28+0xc00] ;  /* 0x000c00001c467984 */ /* 0x000fe60000000800 */
[C---:B-----5:R-:W-:Y:S01]  /*bbe0*/  HMMA.1688.F32.TF32 R100, R112.reuse, R60, R100 ;  /* 0x0000003c7064723c */ /* 0x060fe20000081064 */
[----:B------:R-:W-:Y:S04]  /*bbf0*/  LDS R69, [R29+0x800] ;  /* 0x000800001d457984 */ /* 0x000fe80000000800 */
[----:B------:R-:W4:Y:S03]  /*bc00*/  LDS R71, [R29+0xc00] ;  /* 0x000c00001d477984 */ /* 0x000f260000000800 */
[C---:B------:R-:W-:Y:S08]  /*bc10*/  HMMA.1688.F32.TF32 R88, R112.reuse, R80, R88 ;  /* 0x000000507058723c */ /* 0x040ff00000081058 */
[C---:B------:R-:W-:Y:S08]  /*bc20*/  HMMA.1688.F32.TF32 R84, R112.reuse, R92, R84 ;  /* 0x0000005c7054723c */ /* 0x040ff00000081054 */
[----:B------:R-:W-:Y:S01]  /*bc30*/  HMMA.1688.F32.TF32 R32, R112, R96, R32 ;  /* 0x000000607020723c */ /* 0x000fe20000081020 */
[----:B------:R-:W-:Y:S04]  /*bc40*/  LDS R112, [R28+0x880] ;  /* 0x000880001c707984 */ /* 0x000fe80000000800 */
[----:B------:R-:W-:Y:S03]  /*bc50*/  LDS R114, [R28+0xc80] ;  /* 0x000c80001c727984 */ /* 0x000fe60000000800 */
[C---:B-1----:R-:W-:Y:S01]  /*bc60*/  HMMA.1688.F32.TF32 R64, R76.reuse, R60, R64 ;  /* 0x0000003c4c40723c */ /* 0x042fe20000081040 */
[----:B------:R-:W-:Y:S04]  /*bc70*/  LDS R113, [R29+0x880] ;  /* 0x000880001d717984 */ /* 0x000fe80000000800 */
[----:B------:R-:W1:Y:S03]  /*bc80*/  LDS R115, [R29+0xc80] ;  /* 0x000c80001d737984 */ /* 0x000e660000000800 */
[C---:B------:R-:W-:Y:S01]  /*bc90*/  HMMA.1688.F32.TF32 R124, R76.reuse, R80, R124 ;  /* 0x000000504c7c723c */ /* 0x040fe2000008107c */
[----:B------:R-:W-:Y:S04]  /*bca0*/  LDS R60, [R5+0x1000] ;  /* 0x00100000053c7984 */ /* 0x000fe80000000800 */
[----:B------:R-:W-:Y:S03]  /*bcb0*/  LDS R61, [R3+0x1000] ;  /* 0x00100000033d7984 */ /* 0x000fe60000000800 */
[C---:B------:R-:W-:Y:S08]  /*bcc0*/  HMMA.1688.F32.TF32 R120, R76.reuse, R92, R120 ;  /* 0x0000005c4c78723c */ /* 0x040ff00000081078 */
[----:B------:R-:W-:Y:S01]  /*bcd0*/  HMMA.1688.F32.TF32 R116, R76, R96, R116 ;  /* 0x000000604c74723c */ /* 0x000fe20000081074 */
[----:B------:R-:W-:Y:S07]  /*bce0*/  LDSM.16.M88.4 R76, [R30+0x8000] ;  /* 0x008000001e4c783b */ /* 0x000fee0000000200 */
[C---:B--2---:R-:W-:Y:S08]  /*bcf0*/  HMMA.1688.F32.TF32 R100, R128.reuse, R62, R100 ;  /* 0x0000003e8064723c */ /* 0x044ff00000081064 */
[C---:B------:R-:W-:Y:S08]  /*bd00*/  HMMA.1688.F32.TF32 R88, R128.reuse, R82, R88 ;  /* 0x000000528058723c */ /* 0x040ff00000081058 */
[C---:B------:R-:W-:Y:S08]  /*bd10*/  HMMA.1688.F32.TF32 R84, R128.reuse, R94, R84 ;  /* 0x0000005e8054723c */ /* 0x040ff00000081054 */
[----:B------:R-:W-:Y:S08]  /*bd20*/  HMMA.1688.F32.TF32 R32, R128, R98, R32 ;  /* 0x000000628020723c */ /* 0x000ff00000081020 */
[C---:B---3--:R-:W-:Y:S08]  /*bd30*/  HMMA.1688.F32.TF32 R36, R72.reuse, R82, R36 ;  /* 0x000000524824723c */ /* 0x048ff00000081024 */
[C---:B------:R-:W-:Y:S08]  /*bd40*/  HMMA.1688.F32.TF32 R40, R72.reuse, R94, R40 ;  /* 0x0000005e4828723c */ /* 0x040ff00000081028 */
[----:B------:R-:W-:Y:S08]  /*bd50*/  HMMA.1688.F32.TF32 R44, R72, R98, R44 ;  /* 0x00000062482c723c */ /* 0x000ff0000008102c */
[C---:B----4-:R-:W-:Y:S08]  /*bd60*/  HMMA.1688.F32.TF32 R48, R68.reuse, R82, R48 ;  /* 0x000000524430723c */ /* 0x050ff00000081030 */
[C---:B------:R-:W-:Y:S08]  /*bd70*/  HMMA.1688.F32.TF32 R52, R68.reuse, R94, R52 ;  /* 0x0000005e4434723c */ /* 0x040ff00000081034 */
[----:B------:R-:W-:Y:S08]  /*bd80*/  HMMA.1688.F32.TF32 R56, R68, R98, R56 ;  /* 0x000000624438723c */ /* 0x000ff00000081038 */
[-C--:B------:R-:W-:Y:S01]  /*bd90*/  HMMA.1688.F32.TF32 R104, R72, R62.reuse, R104 ;  /* 0x0000003e4868723c */ /* 0x080fe20000081068 */
[----:B------:R-:W-:Y:S04]  /*bda0*/  LDS R72, [R28+0x1080] ;  /* 0x001080001c487984 */ /* 0x000fe80000000800 */
[----:B------:R-:W-:Y:S03]  /*bdb0*/  LDS R74, [R28+0x1480] ;  /* 0x001480001c4a7984 */ /* 0x000fe60000000800 */
[-C--:B------:R-:W-:Y:S01]  /*bdc0*/  HMMA.1688.F32.TF32 R108, R68, R62.reuse, R108 ;  /* 0x0000003e446c723c */ /* 0x080fe2000008106c */
        /* <DEDUP_REMOVED lines=8> */
[C---:B------:R-:W-:Y:S01]  /*be50*/  HMMA.1688.F32.TF32 R92, R112.reuse, R94, R120 ;  /* 0x0000005e705c723c */ /* 0x040fe20000081078 */
[----:B------:R-:W-:Y:S04]  /*be60*/  LDS R65, [R29+0x1000] ;  /* 0x001000001d417984 */ /* 0x000fe80000000800 */
[----:B------:R-:W2:Y:S03]  /*be70*/  LDS R67, [R29+0x1400] ;  /* 0x001400001d437984 */ /* 0x000ea60000000800 */
[----:B------:R-:W-:Y:S01]  /*be80*/  HMMA.1688.F32.TF32 R96, R112, R98, R116 ;  /* 0x000000627060723c */ /* 0x000fe20000081074 */
[----:B------:R-:W-:Y:S04]  /*be90*/  LDS R69, [R3+0x1080] ;  /* 0x0010800003457984 */ /* 0x000fe80000000800 */
[----:B------:R-:W3:Y:S04]  /*bea0*/  LDS R71, [R3+0x1480] ;  /* 0x0014800003477984 */ /* 0x000ee80000000800 */
[----:B------:R-:W-:Y:S04]  /*beb0*/  LDS R73, [R29+0x1080] ;  /* 0x001080001d497984 */ /* 0x000fe80000000800 */
[----:B------:R-:W4:Y:S04]  /*bec0*/  LDS R75, [R29+0x1480] ;  /* 0x001480001d4b7984 */ /* 0x000f280000000800 */
[----:B------:R-:W5:Y:S04]  /*bed0*/  LDSM.16.M88.4 R124, [R30+0x9000] ;  /* 0x009000001e7c783b */ /* 0x000f680000000200 */
[----:B------:R-:W5:Y:S01]  /*bee0*/  LDSM.16.M88.4 R120, [R30+0xa000] ;  /* 0x00a000001e78783b */ /* 0x000f620000000200 */
[-C--:B-1----:R-:W-:Y:S03]  /*bef0*/  HMMA.1688.F32.TF32 R100, R60, R76.reuse, R100 ;  /* 0x0000004c3c64723c */ /* 0x082fe60000081064 */
[----:B------:R-:W1:Y:S05]  /*bf00*/  LDSM.16.M88.4 R116, [R30+0xb000] ;  /* 0x00b000001e74783b */ /* 0x000e6a0000000200 */
[-C--:B--2---:R-:W-:Y:S08]  /*bf10*/  HMMA.1688.F32.TF32 R108, R64, R76.reuse, R108 ;  /* 0x0000004c406c723c */ /* 0x084ff0000008106c */
[-C--:B---3--:R-:W-:Y:S08]  /*bf20*/  HMMA.1688.F32.TF32 R104, R68, R76.reuse, R104 ;  /* 0x0000004c4468723c */ /* 0x088ff00000081068 */
[----:B----4-:R-:W-:Y:S01]  /*bf30*/  HMMA.1688.F32.TF32 R112, R72, R76, R128 ;  /* 0x0000004c4870723c */ /* 0x010fe20000081080 */
[----:B------:R-:W-:Y:S04]  /*bf40*/  LDS R128, [R5+0x1800] ;  /* 0x0018000005807984 */ /* 0x000fe80000000800 */
[----:B------:R-:W-:Y:S03]  /*bf50*/  LDS R130, [R5+0x1c00] ;  /* 0x001c000005827984 */ /* 0x000fe60000000800 */
[C---:B-----5:R-:W-:Y:S01]  /*bf60*/  HMMA.1688.F32.TF32 R88, R60.reuse, R124, R88 ;  /* 0x0000007c3c58723c */ /* 0x060fe20000081058 */
[----:B------:R-:W-:Y:S04]  /*bf70*/  LDS R129, [R3+0x1800] ;  /* 0x0018000003817984 */ /* 0x000fe80000000800 */
[----:B------:R-:W2:Y:S03]  /*bf80*/  LDS R131, [R3+0x1c00] ;  /* 0x001c000003837984 */ /* 0x000ea60000000800 */
[C---:B------:R-:W-:Y:S01]  /*bf90*/  HMMA.1688.F32.TF32 R84, R60.reuse, R120, R84 ;  /* 0x000000783c54723c */ /* 0x040fe20000081054 */
[----:B------:R-:W-:Y:S04]  /*bfa0*/  LDS R76, [R28+0x2080] ;  /* 0x002080001c4c7984 */ /* 0x000fe80000000800 */
[----:B------:R-:W-:Y:S03]  /*bfb0*/  LDS R77, [R29+0x2080] ;  /* 0x002080001d4d7984 */ /* 0x000fe60000000800 */
[----:B-1----:R-:W-:Y:S01]  /*bfc0*/  HMMA.1688.F32.TF32 R32, R60, R116, R32 ;  /* 0x000000743c20723c */ /* 0x002fe20000081020 */
[----:B------:R-:W-:Y:S04]  /*bfd0*/  LDS R60, [R28+0x1880] ;  /* 0x001880001c3c7984 */ /* 0x000fe80000000800 */
[----:B------:R-:W-:Y:S03]  /*bfe0*/  LDS R62, [R28+0x1c80] ;  /* 0x001c80001c3e7984 */ /* 0x000fe60000000800 */
[C---:B------:R-:W-:Y:S01]  /*bff0*/  HMMA.1688.F32.TF32 R48, R64.reuse, R124, R48 ;  /* 0x0000007c4030723c */ /* 0x040fe20000081030 */
[----:B------:R-:W-:Y:S04]  /*c000*/  LDS R61, [R29+0x1880] ;  /* 0x001880001d3d7984 */ /* 0x000fe80000000800 */
[----:B------:R-:W-:Y:S03]  /*c010*/  LDS R63, [R29+0x1c80] ;  /* 0x001c80001d3f7984 */ /* 0x000fe60000000800 */
[C---:B------:R-:W-:Y:S08]  /*c020*/  HMMA.1688.F32.TF32 R52, R64.reuse, R120, R52 ;  /* 0x000000784034723c */ /* 0x040ff00000081034 */
[----:B------:R-:W-:Y:S01]  /*c030*/  HMMA.1688.F32.TF32 R56, R64, R116, R56 ;  /* 0x000000744038723c */ /* 0x000fe20000081038 */
        /* <DEDUP_REMOVED lines=11> */
[----:B------:R-:W1:Y:S03]  /*c0f0*/  LDS R71, [R3+0x1c80] ;  /* 0x001c800003477984 */ /* 0x000e660000000800 */
[C---:B------:R-:W-:Y:S01]  /*c100*/  HMMA.1688.F32.TF32 R92, R72.reuse, R120, R92 ;  /* 0x00000078485c723c */ /* 0x040fe2000008105c */
[----:B------:R-:W-:Y:S04]  /*c110*/  LDS R124, [R5+0x2000] ;  /* 0x00200000057c7984 */ /* 0x000fe80000000800 */
[----:B------:R-:W-:Y:S03]  /*c120*/  LDS R125, [R3+0x2000] ;  /* 0x00200000037d7984 */ /* 0x000fe60000000800 */
[----:B------:R-:W-:Y:S01]  /*c130*/  HMMA.1688.F32.TF32 R96, R72, R116, R96 ;  /* 0x000000744860723c */ /* 0x000fe20000081060 */
[----:B------:R-:W-:Y:S04]  /*c140*/  LDS R120, [R5+0x2080] ;  /* 0x0020800005787984 */ /* 0x000fe80000000800 */
[----:B------:R-:W-:Y:S03]  /*c150*/  LDS R121, [R3+0x2080] ;  /* 0x0020800003797984 */ /* 0x000fe60000000800 */
[C---:B--2---:R-:W-:Y:S01]  /*c160*/  HMMA.1688.F32.TF32 R88, R128.reuse, R126, R88 ;  /* 0x0000007e8058723c */ /* 0x044fe20000081058 */
[----:B------:R-:W-:Y:S04]  /*c170*/  LDS R72, [R28+0x2000] ;  /* 0x002000001c487984 */ /* 0x000fe80000000800 */
[----:B------:R-:W-:Y:S03]  /*c180*/  LDS R74, [R28+0x2400] ;  /* 0x002400001c4a7984 */ /* 0x000fe60000000800 */
[C---:B------:R-:W-:Y:S01]  /*c190*/  HMMA.1688.F32.TF32 R84, R128.reuse, R122, R84 ;  /* 0x0000007a8054723c */ /* 0x040fe20000081054 */
[----:B------:R-:W-:Y:S04]  /*c1a0*/  LDS R73, [R29+0x2000] ;  /* 0x002000001d497984 */ /* 0x000fe80000000800 */
[----:B------:R-:W-:Y:S03]  /*c1b0*/  LDS R75, [R29+0x2400] ;  /* 0x002400001d4b7984 */ /* 0x000fe60000000800 */
[----:B------:R-:W-:Y:S08]  /*c1c0*/  HMMA.1688.F32.TF32 R32, R128, R118, R32 ;  /* 0x000000768020723c */ /* 0x000ff00000081020 */
[C---:B-1----:R-:W-:Y:S08]  /*c1d0*/  HMMA.1688.F32.TF32 R104, R68.reuse, R78, R104 ;  /* 0x0000004e4468723c */ /* 0x042ff00000081068 */
[C---:B------:R-:W-:Y:S08]  /*c1e0*/  HMMA.1688.F32.TF32 R36, R68.reuse, R126, R36 ;  /* 0x0000007e4424723c */ /* 0x040ff00000081024 */
[C---:B------:R-:W-:Y:S08]  /*c1f0*/  HMMA.1688.F32.TF32 R40, R68.reuse, R122, R40 ;  /* 0x0000007a4428723c */ /* 0x040ff00000081028 */
[----:B------:R-:W-:Y:S01]  /*c200*/  HMMA.1688.F32.TF32 R44, R68, R118, R44 ;  /* 0x00000076442c723c */ /* 0x000fe2000008102c */
[----:B------:R-:W1:Y:S07]  /*c210*/  LDSM.16.M88.4 R68, [R6+0x8080] ;  /* 0x008080000644783b */ /* 0x000e6e0000000200 */
[C---:B------:R-:W-:Y:S08]  /*c220*/  HMMA.1688.F32.TF32 R108, R64.reuse, R78, R108 ;  /* 0x0000004e406c723c */ /* 0x040ff0000008106c */
[C---:B------:R-:W-:Y:S08]  /*c230*/  HMMA.1688.F32.TF32 R48, R64.reuse, R126, R48 ;  /* 0x0000007e4030723c */ /* 0x040ff00000081030 */
[C---:B------:R-:W-:Y:S08]  /*c240*/  HMMA.1688.F32.TF32 R52, R64.reuse, R122, R52 ;  /* 0x0000007a4034723c */ /* 0x040ff00000081034 */
[----:B------:R-:W-:Y:S01]  /*c250*/  HMMA.1688.F32.TF32 R56, R64, R118, R56 ;  /* 0x000000764038723c */ /* 0x000fe20000081038 */
[----:B------:R-:W2:Y:S07]  /*c260*/  LDSM.16.M88.4 R64, [R6+0x9080] ;  /* 0x009080000640783b */ /* 0x000eae0000000200 */
[C---:B------:R-:W-:Y:S08]  /*c270*/  HMMA.1688.F32.TF32 R112, R60.reuse, R78, R112 ;  /* 0x0000004e3c70723c */ /* 0x040ff00000081070 */
[C---:B------:R-:W-:Y:S01]  /*c280*/  HMMA.1688.F32.TF32 R80, R60.reuse, R126, R80 ;  /* 0x0000007e3c50723c */ /* 0x040fe20000081050 */
[----:B------:R-:W-:Y:S04]  /*c290*/  LDS R126, [R5+0x2400] ;  /* 0x00240000057e7984 */ /* 0x000fe80000000800 */
[----:B------:R-:W3:Y:S03]  /*c2a0*/  LDS R127, [R3+0x2400] ;  /* 0x00240000037f7984 */ /* 0x000ee60000000800 */
[C---:B------:R-:W-:Y:S01]  /*c2b0*/  HMMA.1688.F32.TF32 R92, R60.reuse, R122, R92 ;  /* 0x0000007a3c5c723c */ /* 0x040fe2000008105c */
[----:B------:R-:W-:Y:S04]  /*c2c0*/  LDS R122, [R5+0x2480] ;  /* 0x00248000057a7984 */ /* 0x000fe80000000800 */
[----:B------:R-:W-:Y:S03]  /*c2d0*/  LDS R123, [R3+0x2480] ;  /* 0x00248000037b7984 */ /* 0x000fe60000000800 */
[----:B------:R-:W-:Y:S01]  /*c2e0*/  HMMA.1688.F32.TF32 R96, R60, R118, R96 ;  /* 0x000000763c60723c */ /* 0x000fe20000081060 */
[----:B------:R-:W4:Y:S04]  /*c2f0*/  LDSM.16.M88.4 R60, [R6+0xa080] ;  /* 0x00a08000063c783b */ /* 0x000f280000000200 */
[----:B------:R5:W4:Y:S03]  /*c300*/  LDSM.16.M88.4 R116, [R6+0xb080] ;  /* 0x00b080000674783b */ /* 0x000b260000000200 */
[----:B------:R-:W-:Y:S01]  /*c310*/  HMMA.1688.F32.TF32 R100, R128, R78, R100 ;  /* 0x0000004e8064723c */ /* 0x000fe20000081064 */
[----:B------:R-:W-:Y:S04]  /*c320*/  LDS R78, [R28+0x2480] ;  /* 0x002480001c4e7984 */ /* 0x000fe80000000800 */
[----:B------:R-:W4:Y:S01]  /*c330*/  LDS R79, [R29+0x2480] ;  /* 0x002480001d4f7984 */ /* 0x000f220000000800 */
[----:B-----5:R-:W-:-:S02]  /*c340*/  IADD3 R6, R248, -0x2, RZ ;  /* 0xfffffffef8067810 */ /* 0x020fc40007ffe0ff */
[C---:B-1----:R-:W-:Y:S01]  /*c350*/  HMMA.1688.F32.TF32 R108, R72.reuse, R68, R108 ;  /* 0x00000044486c723c */ /* 0x042fe2000008106c */
[----:B------:R-:W-:Y:S01]  /*c360*/  LDS R128, [R5+0x2800] ;  /* 0x0028000005807984 */ /* 0x000fe20000000800 */
[C---:B------:R-:W-:Y:S01]  /*c370*/  ISETP.GE.AND P3, PT, R13.reuse, R6, PT ;  /* 0x000000060d00720c */ /* 0x040fe20003f66270 */
[----:B------:R-:W-:Y:S01]  /*c380*/  IMAD.MOV.U32 R6, RZ, RZ, c[0x0][0x188] ;  /* 0x00006200ff067624 */ /* 0x000fe200078e00ff */
[----:B------:R-:W-:Y:S01]  /*c390*/  IADD3 R13, R13, 0x1, RZ ;  /* 0x000000010d0d7810 */ /* 0x000fe20007ffe0ff */
[----:B------:R-:W-:Y:S03]  /*c3a0*/  LDS R130, [R5+0x2c00] ;  /* 0x002c000005827984 */ /* 0x000fe60000000800 */
[----:B--2---:R-:W-:Y:S01]  /*c3b0*/  HMMA.1688.F32.TF32 R48, R72, R64, R48 ;  /* 0x000000404830723c */ /* 0x004fe20000081030 */
[----:B------:R-:W-:Y:S04]  /*c3c0*/  LDS R129, [R3+0x2800] ;  /* 0x0028000003817984 */ /* 0x000fe80000000800 */
[----:B------:R-:W1:Y:S03]  /*c3d0*/  LDS R131, [R3+0x2c00] ;  /* 0x002c000003837984 */ /* 0x000e660000000800 */
[C---:B---3--:R-:W-:Y:S08]  /*c3e0*/  HMMA.1688.F32.TF32 R100, R124.reuse, R68, R100 ;  /* 0x000000447c64723c */ /* 0x048ff00000081064 */
[C---:B------:R-:W-:Y:S08]  /*c3f0*/  HMMA.1688.F32.TF32 R88, R124.reuse, R64, R88 ;  /* 0x000000407c58723c */ /* 0x040ff00000081058 */
[C---:B----4-:R-:W-:Y:S08]  /*c400*/  HMMA.1688.F32.TF32 R84, R124.reuse, R60, R84 ;  /* 0x0000003c7c54723c */ /* 0x050ff00000081054 */
[----:B------:R-:W-:Y:S01]  /*c410*/  HMMA.1688.F32.TF32 R32, R124, R116, R32 ;  /* 0x000000747c20723c */ /* 0x000fe20000081020 */
[----:B------:R-:W-:Y:S04]  /*c420*/  LDS R124, [R5+0x2880] ;  /* 0x00288000057c7984 */ /* 0x000fe80000000800 */
[----:B------:R-:W-:Y:S03]  /*c430*/  LDS R126, [R5+0x2c80] ;  /* 0x002c8000057e7984 */ /* 0x000fe60000000800 */
[C---:B------:R-:W-:Y:S01]  /*c440*/  HMMA.1688.F32.TF32 R104, R120.reuse, R68, R104 ;  /* 0x000000447868723c */ /* 0x040fe20000081068 */
[----:B------:R-:W-:Y:S04]  /*c450*/  LDS R125, [R3+0x2880] ;  /* 0x00288000037d7984 */ /* 0x000fe80000000800 */
[----:B------:R-:W2:Y:S03]  /*c460*/  LDS R127, [R3+0x2c80] ;  /* 0x002c8000037f7984 */ /* 0x000ea60000000800 */
[C---:B------:R-:W-:Y:S08]  /*c470*/  HMMA.1688.F32.TF32 R36, R120.reuse, R64, R36 ;  /* 0x000000407824723c */ /* 0x040ff00000081024 */
[C---:B------:R-:W-:Y:S08]  /*c480*/  HMMA.1688.F32.TF32 R40, R120.reuse, R60, R40 ;  /* 0x0000003c7828723c */ /* 0x040ff00000081028 */
[----:B------:R-:W-:Y:S01]  /*c490*/  HMMA.1688.F32.TF32 R44, R120, R116, R44 ;  /* 0x00000074782c723c */ /* 0x000fe2000008102c */
[----:B------:R-:W-:Y:S04]  /*c4a0*/  LDS R120, [R28+0x2800] ;  /* 0x002800001c787984 */ /* 0x000fe80000000800 */
[----:B------:R-:W-:Y:S03]  /*c4b0*/  LDS R122, [R28+0x2c00] ;  /* 0x002c00001c7a7984 */ /* 0x000fe60000000800 */
[C---:B------:R-:W-:Y:S01]  /*c4c0*/  HMMA.1688.F32.TF32 R52, R72.reuse, R60, R52 ;  /* 0x0000003c4834723c */ /* 0x040fe20000081034 */
[----:B------:R-:W-:Y:S04]  /*c4d0*/  LDS R121, [R29+0x2800] ;  /* 0x002800001d797984 */ /* 0x000fe80000000800 */
[----:B------:R-:W3:Y:S03]  /*c4e0*/  LDS R123, [R29+0x2c00] ;  /* 0x002c00001d7b7984 */ /* 0x000ee60000000800 */
[----:B------:R-:W-:Y:S01]  /*c4f0*/  HMMA.1688.F32.TF32 R56, R72, R116, R56 ;  /* 0x000000744838723c */ /* 0x000fe20000081038 */
[----:B------:R-:W-:Y:S04]  /*c500*/  LDS R72, [R28+0x2880] ;  /* 0x002880001c487984 */ /* 0x000fe80000000800 */
[----:B------:R-:W-:Y:S03]  /*c510*/  LDS R74, [R28+0x2c80] ;  /* 0x002c80001c4a7984 */ /* 0x000fe60000000800 */
[C---:B------:R-:W-:Y:S01]  /*c520*/  HMMA.1688.F32.TF32 R80, R76.reuse, R64, R80 ;  /* 0x000000404c50723c */ /* 0x040fe20000081050 */
[----:B------:R-:W-:Y:S04]  /*c530*/  LDS R73, [R29+0x2880] ;  /* 0x002880001d497984 */ /* 0x000fe80000000800 */
[----:B------:R-:W4:Y:S03]  /*c540*/  LDS R75, [R29+0x2c80] ;  /* 0x002c80001d4b7984 */ /* 0x000f260000000800 */
[C---:B------:R-:W-:Y:S01]  /*c550*/  HMMA.1688.F32.TF32 R92, R76.reuse, R60, R92 ;  /* 0x0000003c4c5c723c */ /* 0x040fe2000008105c */
[----:B------:R-:W-:Y:S04]  /*c560*/  LDS R60, [R28+0x3000] ;  /* 0x003000001c3c7984 */ /* 0x000fe80000000800 */
[----:B------:R-:W-:Y:S03]  /*c570*/  LDS R61, [R29+0x3000] ;  /* 0x003000001d3d7984 */ /* 0x000fe60000000800 */
[----:B------:R-:W-:Y:S08]  /*c580*/  HMMA.1688.F32.TF32 R96, R76, R116, R96 ;  /* 0x000000744c60723c */ /* 0x000ff00000081060 */
[C---:B-1----:R-:W-:Y:S08]  /*c590*/  HMMA.1688.F32.TF32 R88, R128.reuse, R66, R88 ;  /* 0x000000428058723c */ /* 0x042ff00000081058 */
[C---:B------:R-:W-:Y:S08]  /*c5a0*/  HMMA.1688.F32.TF32 R84, R128.reuse, R62, R84 ;  /* 0x0000003e8054723c */ /* 0x040ff00000081054 */
[----:B------:R-:W-:Y:S08]  /*c5b0*/  HMMA.1688.F32.TF32 R32, R128, R118, R32 ;  /* 0x000000768020723c */ /* 0x000ff00000081020 */
[C---:B--2---:R-:W-:Y:S08]  /*c5c0*/  HMMA.1688.F32.TF32 R104, R124.reuse, R70, R104 ;  /* 0x000000467c68723c */ /* 0x044ff00000081068 */
[C---:B------:R-:W-:Y:S08]  /*c5d0*/  HMMA.1688.F32.TF32 R36, R124.reuse, R66, R36 ;  /* 0x000000427c24723c */ /* 0x040ff00000081024 */
[C---:B------:R-:W-:Y:S08]  /*c5e0*/  HMMA.1688.F32.TF32 R40, R124.reuse, R62, R40 ;  /* 0x0000003e7c28723c */ /* 0x040ff00000081028 */
[----:B------:R-:W-:Y:S01]  /*c5f0*/  HMMA.1688.F32.TF32 R44, R124, R118, R44 ;  /* 0x000000767c2c723c */ /* 0x000fe2000008102c */
[----:B------:R-:W-:Y:S07]  /*c600*/  LDSM.16.M88.4 R124, [R30+0x9080] ;  /* 0x009080001e7c783b */ /* 0x000fee0000000200 */
[C---:B---3--:R-:W-:Y:S08]  /*c610*/  HMMA.1688.F32.TF32 R108, R120.reuse, R70, R108 ;  /* 0x00000046786c723c */ /* 0x048ff0000008106c */
[C---:B------:R-:W-:Y:S08]  /*c620*/  HMMA.1688.F32.TF32 R48, R120.reuse, R66, R48 ;  /* 0x000000427830723c */ /* 0x040ff00000081030 */
[C---:B------:R-:W-:Y:S08]  /*c630*/  HMMA.1688.F32.TF32 R52, R120.reuse, R62, R52 ;  /* 0x0000003e7834723c */ /* 0x040ff00000081034 */
[----:B------:R-:W-:Y:S01]  /*c640*/  HMMA.1688.F32.TF32 R56, R120, R118, R56 ;  /* 0x000000767838723c */ /* 0x000fe20000081038 */
[----:B------:R-:W-:Y:S07]  /*c650*/  LDSM.16.M88.4 R120, [R30+0xa080] ;  /* 0x00a080001e78783b */ /* 0x000fee0000000200 */
[C---:B----4-:R-:W-:Y:S01]  /*c660*/  HMMA.1688.F32.TF32 R80, R72.reuse, R66, R80 ;  /* 0x000000424850723c */ /* 0x050fe20000081050 */
[----:B------:R-:W-:Y:S07]  /*c670*/  LDSM.16.M88.4 R64, [R30+0x8080] ;  /* 0x008080001e40783b */ /* 0x000fee0000000200 */
[C---:B------:R-:W-:Y:S01]  /*c680*/  HMMA.1688.F32.TF32 R92, R72.reuse, R62, R92 ;  /* 0x0000003e485c723c */ /* 0x040fe2000008105c */
[----:B------:R-:W-:Y:S04]  /*c690*/  LDS R62, [R28+0x3400] ;  /* 0x003400001c3e7984 */ /* 0x000fe80000000800 */
[----:B------:R-:W1:Y:S03]  /*c6a0*/  LDS R63, [R29+0x3400] ;  /* 0x003400001d3f7984 */ /* 0x000e660000000800 */
[----:B------:R-:W-:Y:S01]  /*c6b0*/  HMMA.1688.F32.TF32 R96, R72, R118, R96 ;  /* 0x000000764860723c */ /* 0x000fe20000081060 */
[----:B------:R2:W3:Y:S07]  /*c6c0*/  LDSM.16.M88.4 R116, [R30+0xb080] ;  /* 0x00b080001e74783b */ /* 0x0004ee0000000200 */
[----:B------:R-:W-:Y:S01]  /*c6d0*/  HMMA.1688.F32.TF32 R112, R76, R68, R112 ;  /* 0x000000444c70723c */ /* 0x000fe20000081070 */
[----:B------:R-:W-:Y:S04]  /*c6e0*/  LDS R68, [R5+0x3080] ;  /* 0x0030800005447984 */ /* 0x000fe80000000800 */
[----:B------:R-:W-:Y:S03]  /*c6f0*/  LDS R69, [R3+0x3080] ;  /* 0x0030800003457984 */ /* 0x000fe60000000800 */
[----:B------:R-:W-:Y:S01]  /*c700*/  HMMA.1688.F32.TF32 R100, R128, R70, R100 ;  /* 0x000000468064723c */ /* 0x000fe20000081064 */
[----:B------:R-:W-:Y:S04]  /*c710*/  LDS R76, [R28+0x3080] ;  /* 0x003080001c4c7984 */ /* 0x000fe80000000800 */
[----:B------:R-:W-:Y:S02]  /*c720*/  LDS R78, [R28+0x3480] ;  /* 0x003480001c4e7984 */ /* 0x000fe40000000800 */
[----:B------:R-:W-:-:S02]  /*c730*/  IMAD.MOV.U32 R131, RZ, RZ, c[0x0][0x188] ;  /* 0x00006200ff837624 */ /* 0x000fc400078e00ff */
[----:B------:R-:W-:Y:S01]  /*c740*/  LDS R77, [R29+0x3080] ;  /* 0x003080001d4d7984 */ /* 0x000fe20000000800 */
[----:B------:R-:W-:Y:S02]  /*c750*/  IMAD.SHL.U32 R129, R6, 0x4, RZ ;  /* 0x0000000406817824 */ /* 0x000fe400078e00ff */
[----:B--2---:R-:W-:Y:S01]  /*c760*/  IMAD.SHL.U32 R30, R131, 0x4, RZ ;  /* 0x00000004831e7824 */ /* 0x004fe200078e00ff */
[----:B------:R-:W2:Y:S01]  /*c770*/  LDS R79, [R29+0x3480] ;  /* 0x003480001d4f7984 */ /* 0x000ea20000000800 */
[----:B------:R-:W-:Y:S01]  /*c780*/  IMAD.MOV.U32 R130, RZ, RZ, c[0x0][0x188] ;  /* 0x00006200ff827624 */ /* 0x000fe200078e00ff */
[----:B------:R-:W-:Y:S01]  /*c790*/  SHF.R.S32.HI R6, RZ, 0x1f, R129 ;  /* 0x0000001fff067819 */ /* 0x000fe20000011481 */
[----:B------:R-:W-:Y:S01]  /*c7a0*/  HMMA.1688.F32.TF32 R112, R72, R70, R112 ;  /* 0x000000464870723c */ /* 0x000fe20000081070 */
[----:B------:R-:W-:Y:S01]  /*c7b0*/  LDS R72, [R5+0x3000] ;  /* 0x0030000005487984 */ /* 0x000fe20000000800 */
[----:B------:R-:W-:Y:S01]  /*c7c0*/  IMAD.SHL.U32 R130, R130, 0x8, RZ ;  /* 0x0000000882827824 */ /* 0x000fe200078e00ff */
[----:B------:R-:W-:-:S02]  /*c7d0*/  SHF.L.U64.HI R6, R129, 0x2, R6 ;  /* 0x0000000281067819 */ /* 0x000fc40000010206 */
[----:B------:R-:W-:Y:S03]  /*c7e0*/  LDS R74, [R5+0x3400] ;  /* 0x00340000054a7984 */ /* 0x000fe60000000800 */
[C---:B-1----:R-:W-:Y:S01]  /*c7f0*/  HMMA.1688.F32.TF32 R108, R60.reuse, R64, R108 ;  /* 0x000000403c6c723c */ /* 0x042fe2000008106c */
[----:B------:R-:W-:Y:S04]  /*c800*/  LDS R73, [R3+0x3000] ;  /* 0x0030000003497984 */ /* 0x000fe80000000800 */
[----:B------:R-:W1:Y:S03]  /*c810*/  LDS R75, [R3+0x3400] ;  /* 0x00340000034b7984 */ /* 0x000e660000000800 */
[C---:B------:R-:W-:Y:S01]  /*c820*/  HMMA.1688.F32.TF32 R48, R60.reuse, R124, R48 ;  /* 0x0000007c3c30723c */ /* 0x040fe20000081030 */
[----:B------:R-:W-:Y:S04]  /*c830*/  LDS R70, [R5+0x3480] ;  /* 0x0034800005467984 */ /* 0x000fe80000000800 */
[----:B------:R-:W4:Y:S03]  /*c840*/  LDS R71, [R3+0x3480] ;  /* 0x0034800003477984 */ /* 0x000f260000000800 */
[C---:B------:R-:W-:Y:S08]  /*c850*/  HMMA.1688.F32.TF32 R52, R60.reuse, R120, R52 ;  /* 0x000000783c34723c */ /* 0x040ff00000081034 */
[----:B---3--:R-:W-:Y:S01]  /*c860*/  HMMA.1688.F32.TF32 R56, R60, R116, R56 ;  /* 0x000000743c38723c */ /* 0x008fe20000081038 */
[----:B------:R-:W-:Y:S04]  /*c870*/  LDS R60, [R28+0x3800] ;  /* 0x003800001c3c7984 */ /* 0x000fe80000000800 */
[----:B------:R-:W-:Y:S03]  /*c880*/  LDS R62, [R28+0x3c00] ;  /* 0x003c00001c3e7984 */ /* 0x000fe60000000800 */
[C---:B--2---:R-:W-:Y:S01]  /*c890*/  HMMA.1688.F32.TF32 R112, R76.reuse, R64, R112 ;  /* 0x000000404c70723c */ /* 0x044fe20000081070 */
[----:B------:R-:W-:Y:S04]  /*c8a0*/  LDS R61, [R29+0x3800] ;  /* 0x003800001d3d7984 */ /* 0x000fe80000000800 */
[----:B------:R-:W2:Y:S03]  /*c8b0*/  LDS R63, [R29+0x3c00] ;  /* 0x003c00001d3f7984 */ /* 0x000ea60000000800 */
[----:B------:R-:W-:Y:S08]  /*c8c0*/  HMMA.1688.F32.TF32 R80, R76, R124, R80 ;  /* 0x0000007c4c50723c */ /* 0x000ff00000081050 */
[C---:B-1----:R-:W-:Y:S08]  /*c8d0*/  HMMA.1688.F32.TF32 R100, R72.reuse, R64, R100 ;  /* 0x000000404864723c */ /* 0x042ff00000081064 */
[C---:B------:R-:W-:Y:S08]  /*c8e0*/  HMMA.1688.F32.TF32 R88, R72.reuse, R124, R88 ;  /* 0x0000007c4858723c */ /* 0x040ff00000081058 */
[C---:B------:R-:W-:Y:S08]  /*c8f0*/  HMMA.1688.F32.TF32 R84, R72.reuse, R120, R84 ;  /* 0x000000784854723c */ /* 0x040ff00000081054 */
[----:B------:R-:W-:Y:S01]  /*c900*/  HMMA.1688.F32.TF32 R32, R72, R116, R32 ;  /* 0x000000744820723c */ /* 0x000fe20000081020 */
[----:B------:R-:W-:Y:S04]  /*c910*/  LDS R72, [R5+0x3800] ;  /* 0x0038000005487984 */ /* 0x000fe80000000800 */
[----:B------:R-:W-:Y:S03]  /*c920*/  LDS R74, [R5+0x3c00] ;  /* 0x003c0000054a7984 */ /* 0x000fe60000000800 */
[C---:B----4-:R-:W-:Y:S01]  /*c930*/  HMMA.1688.F32.TF32 R104, R68.reuse, R64, R104 ;  /* 0x000000404468723c */ /* 0x050fe20000081068 */
[----:B------:R-:W-:Y:S04]  /*c940*/  LDS R73, [R3+0x3800] ;  /* 0x0038000003497984 */ /* 0x000fe80000000800 */
[----:B------:R-:W-:Y:S03]  /*c950*/  LDS R75, [R3+0x3c00] ;  /* 0x003c0000034b7984 */ /* 0x000fe60000000800 */
[C---:B------:R-:W-:Y:S08]  /*c960*/  HMMA.1688.F32.TF32 R36, R68.reuse, R124, R36 ;  /* 0x0000007c4424723c */ /* 0x040ff00000081024 */
[C---:B------:R-:W-:Y:S08]  /*c970*/  HMMA.1688.F32.TF32 R40, R68.reuse, R120, R40 ;  /* 0x000000784428723c */ /* 0x040ff00000081028 */
[----:B------:R-:W-:Y:S01]  /*c980*/  HMMA.1688.F32.TF32 R44, R68, R116, R44 ;  /* 0x00000074442c723c */ /* 0x000fe2000008102c */
[----:B------:R-:W-:Y:S04]  /*c990*/  LDS R68, [R5+0x3880] ;  /* 0x0038800005447984 */ /* 0x000fe80000000800 */
[----:B------:R-:W-:Y:S03]  /*c9a0*/  LDS R70, [R5+0x3c80] ;  /* 0x003c800005467984 */ /* 0x000fe60000000800 */
[C---:B--2---:R-:W-:Y:S01]  /*c9b0*/  HMMA.1688.F32.TF32 R108, R60.reuse, R66, R108 ;  /* 0x000000423c6c723c */ /* 0x044fe2000008106c */
[----:B------:R-:W-:Y:S04]  /*c9c0*/  LDS R69, [R3+0x3880] ;  /* 0x0038800003457984 */ /* 0x000fe80000000800 */
[----:B------:R1:W2:Y:S03]  /*c9d0*/  LDS R71, [R3+0x3c80] ;  /* 0x003c800003477984 */ /* 0x0002a60000000800 */
[----:B------:R-:W-:Y:S01]  /*c9e0*/  HMMA.1688.F32.TF32 R48, R60, R126, R48 ;  /* 0x0000007e3c30723c */ /* 0x000fe20000081030 */
[----:B-1----:R-:W-:-:S02]  /*c9f0*/  SEL R3, RZ, 0x4, !P4 ;  /* 0x00000004ff037807 */ /* 0x002fc40006000000 */
[----:B------:R-:W-:-:S05]  /*ca00*/  ISETP.GT.AND P4, PT, R4, 0x1, PT ;  /* 0x000000010400780c */ /* 0x000fca0003f84270 */
[C---:B------:R-:W-:Y:S01]  /*ca10*/  HMMA.1688.F32.TF32 R52, R60.reuse, R122, R52 ;  /* 0x0000007a3c34723c */ /* 0x040fe20000081034 */
[----:B------:R-:W-:Y:S02]  /*ca20*/  SEL R3, R3, RZ, !P3 ;  /* 0x000000ff03037207 */ /* 0x000fe40005800000 */
[----:B------:R-:W-:Y:S02]  /*ca30*/  SEL R4, R4, RZ, !P4 ;  /* 0x000000ff04047207 */ /* 0x000fe40006000000 */
[----:B------:R-:W-:Y:S02]  /*ca40*/  ISETP.NE.U32.AND P6, PT, R3, RZ, PT ;  /* 0x000000ff0300720c */ /* 0x000fe40003fc5070 */
[----:B------:R-:W-:Y:S01]  /*ca50*/  ISETP.GT.AND P4, PT, R26, 0x4, PT ;  /* 0x000000041a00780c */ /* 0x000fe20003f84270 */
[----:B------:R-:W-:Y:S01]  /*ca60*/  HMMA.1688.F32.TF32 R56, R60, R118, R56 ;  /* 0x000000763c38723c */ /* 0x000fe20000081038 */
[----:B------:R-:W-:Y:S01]  /*ca70*/  LDS R60, [R28+0x3880] ;  /* 0x003880001c3c7984 */ /* 0x000fe20000000800 */
[----:B------:R-:W-:Y:S01]  /*ca80*/  IMAD R3, R4, 0x4000, R252 ;  /* 0x0000400004037824 */ /* 0x000fe200078e02fc */
[----:B------:R-:W-:-:S02]  /*ca90*/  SEL R5, RZ, 0x4, !P4 ;  /* 0x00000004ff057807 */ /* 0x000fc40006000000 */
[----:B------:R1:W-:Y:S02]  /*caa0*/  LDS R62, [R28+0x3c80] ;  /* 0x003c80001c3e7984 */ /* 0x0003e40000000800 */
[----:B------:R-:W-:Y:S01]  /*cab0*/  SEL R5, R5, RZ, !P3 ;  /* 0x000000ff05057207 */ /* 0x000fe20005800000 */
[C---:B------:R-:W-:Y:S01]  /*cac0*/  HMMA.1688.F32.TF32 R92, R76.reuse, R120, R92 ;  /* 0x000000784c5c723c */ /* 0x040fe2000008105c */
[----:B------:R-:W-:Y:S02]  /*cad0*/  LDS R61, [R29+0x3880] ;  /* 0x003880001d3d7984 */ /* 0x000fe40000000800 */
[----:B------:R-:W-:Y:S02]  /*cae0*/  ISETP.NE.U32.AND P4, PT, R5, RZ, PT ;  /* 0x000000ff0500720c */ /* 0x000fe40003f85070 */
[----:B------:R3:W4:Y:S01]  /*caf0*/  LDS R63, [R29+0x3c80] ;  /* 0x003c80001d3f7984 */ /* 0x0007220000000800 */
[----:B-1----:R-:W-:Y:S02]  /*cb00*/  IMAD.MOV.U32 R28, RZ, RZ, R25 ;  /* 0x000000ffff1c7224 */ /* 0x002fe400078e0019 */
[----:B------:R-:W-:Y:S01]  /*cb10*/  HMMA.1688.F32.TF32 R96, R76, R116, R96 ;  /* 0x000000744c60723c */ /* 0x000fe20000081060 */
[----:B---3--:R-:W-:Y:S01]  /*cb20*/  IMAD.MOV.U32 R29, RZ, RZ, R27 ;  /* 0x000000ffff1d7224 */ /* 0x008fe200078e001b */
[----:B------:R-:W-:Y:S06]  /*cb30*/  BAR.SYNC.DEFER_BLOCKING 0x0 ;  /* 0x0000000000007b1d */ /* 0x000fec0000010000 */
[C---:B--2---:R-:W-:Y:S08]  /*cb40*/  HMMA.1688.F32.TF32 R104, R68.reuse, R66, R104 ;  /* 0x000000424468723c */ /* 0x044ff00000081068 */
[C---:B------:R-:W-:Y:S08]  /*cb50*/  HMMA.1688.F32.TF32 R36, R68.reuse, R126, R36 ;  /* 0x0000007e4424723c */ /* 0x040ff00000081024 */
[----:B------:R-:W-:Y:S01]  /*cb60*/  HMMA.1688.F32.TF32 R40, R68, R122, R40 ;  /* 0x0000007a4428723c */ /* 0x000fe20000081028 */
[----:B------:R-:W-:Y:S01]  /*cb70*/  @!PT LDS RZ, [RZ] ;  /* 0x00000000fffff984 */ /* 0x000fe20000000800 */
[----:B------:R-:W-:Y:S01]  /*cb80*/  @!PT LDS RZ, [RZ] ;  /* 0x00000000fffff984 */ /* 0x000fe20000000800 */
[----:B------:R-:W-:Y:S01]  /*cb90*/  @!PT LDS RZ, [RZ] ;  /* 0x00000000fffff984 */ /* 0x000fe20000000800 */
[----:B------:R1:W-:Y:S01]  /*cba0*/  LDGSTS.E [R3], [R28.64], P6 ;  /* 0x000000001c037fae */ /* 0x0003e2000b121844 */
[----:B------:R-:W-:-:S06]  /*cbb0*/  ISETP.GT.AND P6, PT, R26, 0x8, PT ;  /* 0x000000081a00780c */ /* 0x000fcc0003fc4270 */
[----:B------:R-:W-:Y:S01]  /*cbc0*/  HMMA.1688.F32.TF32 R44, R68, R118, R44 ;  /* 0x00000076442c723c */ /* 0x000fe2000008102c */
[----:B------:R-:W-:-:S04]  /*cbd0*/  SEL R5, RZ, 0x4, !P6 ;  /* 0x00000004ff057807 */ /* 0x000fc80007000000 */
[----:B------:R-:W-:-:S03]  /*cbe0*/  SEL R5, R5, RZ, !P3 ;  /* 0x000000ff05057207 */ /* 0x000fc60005800000 */
[----:B------:R-:W-:Y:S01]  /*cbf0*/  HMMA.1688.F32.TF32 R100, R72, R66, R100 ;  /* 0x000000424864723c */ /* 0x000fe20000081064 */
[----:B------:R-:W-:Y:S01]  /*cc00*/  IMAD R69, R131, 0xa, RZ ;  /* 0x0000000a83457824 */ /* 0x000fe200078e02ff */
[----:B-1----:R-:W-:-:S05]  /*cc10*/  LEA R28, P6, R30, R25, 0x2 ;  /* 0x000000191e1c7211 */ /* 0x002fca00078c10ff */
[----:B------:R-:W-:Y:S01]  /*cc20*/  IMAD.X R29, R27, 0x1, R6, P6 ;  /* 0x000000011b1d7824 */ /* 0x000fe200030e0606 */
[----:B------:R-:W-:Y:S01]  /*cc30*/  SHF.R.S32.HI R6, RZ, 0x1f, R130 ;  /* 0x0000001fff067819 */ /* 0x000fe20000011482 */
[----:B------:R-:W-:Y:S01]  /*cc40*/  HMMA.1688.F32.TF32 R88, R72, R126, R88 ;  /* 0x0000007e4858723c */ /* 0x000fe20000081058 */
[----:B------:R-:W-:Y:S02]  /*cc50*/  ISETP.NE.U32.AND P6, PT, R5, RZ, PT ;  /* 0x000000ff0500720c */ /* 0x000fe40003fc5070 */
[----:B------:R1:W-:Y:S01]  /*cc60*/  LDGSTS.E [R3+0x400], [R28.64], P4 ;  /* 0x004000001c037fae */ /* 0x0003e2000a121844 */
[----:B------:R-:W-:-:S04]  /*cc70*/  SHF.L.U64.HI R6, R130, 0x2, R6 ;  /* 0x0000000282067819 */ /* 0x000fc80000010206 */
[----:B------:R-:W-:Y:S01]  /*cc80*/  HMMA.1688.F32.TF32 R84, R72, R122, R84 ;  /* 0x0000007a4854723c */ /* 0x000fe20000081054 */
[----:B-1----:R-:W-:-:S07]  /*cc90*/  LEA R28, P4, R130, R25, 0x2 ;  /* 0x00000019821c7211 */ /* 0x002fce00078810ff */
[----:B------:R-:W-:Y:S01]  /*cca0*/  HMMA.1688.F32.TF32 R32, R72, R118, R32 ;  /* 0x000000764820723c */ /* 0x000fe20000081020 */
[----:B------:R-:W-:Y:S01]  /*ccb0*/  IMAD.X R29, R27, 0x1, R6, P4 ;  /* 0x000000011b1d7824 */ /* 0x000fe200020e0606 */
[----:B------:R-:W-:Y:S01]  /*ccc0*/  ISETP.GT.AND P4, PT, R26, 0xc, PT ;  /* 0x0000000c1a00780c */ /* 0x000fe20003f84270 */
[----:B------:R-:W-:-:S05]  /*ccd0*/  IMAD.MOV.U32 R6, RZ, RZ, c[0x0][0x188] ;  /* 0x00006200ff067624 */ /* 0x000fca00078e00ff */
[C---:B----4-:R-:W-:Y:S01]  /*cce0*/  HMMA.1688.F32.TF32 R124, R60.reuse, R126, R80 ;  /* 0x0000007e3c7c723c */ /* 0x050fe20000081050 */
[----:B------:R-:W-:Y:S01]  /*ccf0*/  SEL R5, RZ, 0x4, !P4 ;  /* 0x00000004ff057807 */ /* 0x000fe20006000000 */
[----:B------:R-:W-:Y:S01]  /*cd00*/  IMAD R130, R6, 0xc, RZ ;  /* 0x0000000c06827824 */ /* 0x000fe200078e02ff */
[----:B------:R1:W-:Y:S01]  /*cd10*/  LDGSTS.E [R3+0x800], [R28.64], P6 ;  /* 0x008000001c037fae */ /* 0x0003e2000b121844 */
[----:B------:R-:W-:Y:S01]  /*cd20*/  ISETP.GT.AND P6, PT, R26, 0x10, PT ;  /* 0x000000101a00780c */ /* 0x000fe20003fc4270 */
[----:B------:R-:W-:Y:S01]  /*cd30*/  IMAD.SHL.U32 R6, R6, 0x10, RZ ;  /* 0x0000001006067824 */ /* 0x000fe200078e00ff */
[----:B------:R-:W-:Y:S02]  /*cd40*/  SEL R5, R5, RZ, !P3 ;  /* 0x000000ff05057207 */ /* 0x000fe40005800000 */
[----:B------:R-:W-:Y:S01]  /*cd50*/  SHF.R.S32.HI R64, RZ, 0x1f, R130 ;  /* 0x0000001fff407819 */ /* 0x000fe20000011482 */
[----:B------:R-:W-:Y:S01]  /*cd60*/  HMMA.1688.F32.TF32 R120, R60, R122, R92 ;  /* 0x0000007a3c78723c */ /* 0x000fe2000008105c */
[----:B------:R-:W-:-:S02]  /*cd70*/  ISETP.NE.U32.AND P4, PT, R5, RZ, PT ;  /* 0x000000ff0500720c */ /* 0x000fc40003f85070 */
[----:B------:R-:W-:Y:S02]  /*cd80*/  SEL R5, RZ, 0x4, !P6 ;  /* 0x00000004ff057807 */ /* 0x000fe40007000000 */
[C---:B------:R-:W-:Y:S02]  /*cd90*/  SHF.L.U64.HI R64, R130.reuse, 0x2, R64 ;  /* 0x0000000282407819 */ /* 0x040fe40000010240 */
[----:B-1----:R-:W-:Y:S01]  /*cda0*/  LEA R28, P6, R130, R25, 0x2 ;  /* 0x00000019821c7211 */ /* 0x002fe200078c10ff */
[----:B------:R-:W-:Y:S01]  /*cdb0*/  HMMA.1688.F32.TF32 R116, R60, R118, R96 ;  /* 0x000000763c74723c */ /* 0x000fe20000081060 */
[----:B------:R-:W-:-:S03]  /*cdc0*/  SEL R5, R5, RZ, !P3 ;  /* 0x000000ff05057207 */ /* 0x000fc60005800000 */
[----:B------:R-:W-:Y:S01]  /*cdd0*/  IMAD.X R29, R27, 0x1, R64, P6 ;  /* 0x000000011b1d7824 */ /* 0x000fe200030e0640 */
[----:B------:R-:W-:Y:S02]  /*cde0*/  SHF.R.S32.HI R64, RZ, 0x1f, R6 ;  /* 0x0000001fff407819 */ /* 0x000fe40000011406 */
[----:B------:R-:W-:Y:S02]  /*cdf0*/  ISETP.NE.U32.AND P6, PT, R5, RZ, PT ;  /* 0x000000ff0500720c */ /* 0x000fe40003fc5070 */
[----:B------:R1:W-:Y:S01]  /*ce00*/  LDGSTS.E [R3+0xc00], [R28.64], P4 ;  /* 0x00c000001c037fae */ /* 0x0003e2000a121844 */
[C---:B------:R-:W-:Y:S02]  /*ce10*/  SHF.L.U64.HI R64, R6.reuse, 0x2, R64 ;  /* 0x0000000206407819 */ /* 0x040fe40000010240 */
[----:B-1----:R-:W-:Y:S01]  /*ce20*/  LEA R28, P4, R6, R25, 0x2 ;  /* 0x00000019061c7211 */ /* 0x002fe200078810ff */
[----:B------:R-:W-:-:S04]  /*ce30*/  IMAD.MOV.U32 R6, RZ, RZ, c[0x0][0x188] ;  /* 0x00006200ff067624 */ /* 0x000fc800078e00ff */
[----:B------:R-:W-:Y:S01]  /*ce40*/  IMAD.X R29, R27, 0x1, R64, P4 ;  /* 0x000000011b1d7824 */ /* 0x000fe200020e0640 */
[----:B------:R-:W-:Y:S01]  /*ce50*/  ISETP.GT.AND P4, PT, R26, 0x14, PT ;  /* 0x000000141a00780c */ /* 0x000fe20003f84270 */
[----:B------:R-:W-:Y:S01]  /*ce60*/  IMAD R130, R6, 0x14, RZ ;  /* 0x0000001406827824 */ /* 0x000fe200078e02ff */
[----:B------:R-:W-:Y:S02]  /*ce70*/  HMMA.1688.F32.TF32 R64, R60, R66, R112 ;  /* 0x000000423c40723c */ /* 0x000fe40000081070 */
[----:B------:R-:W-:Y:S01]  /*ce80*/  SEL R5, RZ, 0x4, !P4 ;  /* 0x00000004ff057807 */ /* 0x000fe20006000000 */
[----:B------:R1:W-:Y:S01]  /*ce90*/  LDGSTS.E [R3+0x1000], [R28.64], P6 ;  /* 0x010000001c037fae */ /* 0x0003e2000b121844 */
[----:B------:R-:W-:Y:S02]  /*cea0*/  SHF.R.S32.HI R6, RZ, 0x1f, R130 ;  /* 0x0000001fff067819 */ /* 0x000fe40000011482 */
[----:B------:R-:W-:Y:S01]  /*ceb0*/  SEL R5, R5, RZ, !P3 ;  /* 0x000000ff05057207 */ /* 0x000fe20005800000 */
[----:B------:R-:W-:Y:S01]  /*cec0*/  IMAD R62, R131, 0x15, RZ ;  /* 0x00000015833e7824 */ /* 0x000fe200078e02ff */
[----:B------:R-:W-:-:S02]  /*ced0*/  SHF.L.U64.HI R6, R130, 0x2, R6 ;  /* 0x0000000282067819 */ /* 0x000fc40000010206 */
[----:B------:R-:W-:Y:S02]  /*cee0*/  ISETP.NE.U32.AND P4, PT, R5, RZ, PT ;  /* 0x000000ff0500720c */ /* 0x000fe40003f85070 */
[----:B-1----:R-:W-:Y:S01]  /*cef0*/  LEA R28, P6, R130, R25, 0x2 ;  /* 0x00000019821c7211 */ /* 0x002fe200078c10ff */
[----:B------:R-:W-:-:S04]  /*cf00*/  IMAD.MOV.U32 R130, RZ, RZ, c[0x0][0x188] ;  /* 0x00006200ff827624 */ /* 0x000fc800078e00ff */
[----:B------:R-:W-:Y:S01]  /*cf10*/  IMAD.X R29, R27, 0x1, R6, P6 ;  /* 0x000000011b1d7824 */ /* 0x000fe200030e0606 */
[----:B------:R-:W-:Y:S01]  /*cf20*/  ISETP.GT.AND P6, PT, R26, 0x1c, PT ;  /* 0x0000001c1a00780c */ /* 0x000fe20003fc4270 */
[C---:B------:R-:W-:Y:S02]  /*cf30*/  IMAD R129, R130.reuse, 0x18, RZ ;  /* 0x0000001882817824 */ /* 0x040fe400078e02ff */
[----:B------:R-:W-:Y:S02]  /*cf40*/  IMAD R130, R130, 0x1c, RZ ;  /* 0x0000001c82827824 */ /* 0x000fe400078e02ff */
[----:B------:R1:W-:Y:S01]  /*cf50*/  LDGSTS.E [R3+0x1400], [R28.64], P4 ;  /* 0x014000001c037fae */ /* 0x0003e2000a121844 */
[----:B------:R-:W-:Y:S02]  /*cf60*/  ISETP.GT.AND P4, PT, R26, 0x18, PT ;  /* 0x000000181a00780c */ /* 0x000fe40003f84270 */
[----:B------:R-:W-:Y:S02]  /*cf70*/  SHF.R.S32.HI R6, RZ, 0x1f, R129 ;  /* 0x0000001fff067819 */ /* 0x000fe40000011481 */
[----:B------:R-:W-:-:S02]  /*cf80*/  SEL R5, RZ, 0x4, !P4 ;  /* 0x00000004ff057807 */ /* 0x000fc40006000000 */
[----:B------:R-:W-:Y:S02]  /*cf90*/  SHF.L.U64.HI R6, R129, 0x2, R6 ;  /* 0x0000000281067819 */ /* 0x000fe40000010206 */
[----:B------:R-:W-:-:S04]  /*cfa0*/  SEL R5, R5, RZ, !P3 ;  /* 0x000000ff05057207 */ /* 0x000fc80005800000 */
[----:B------:R-:W-:Y:S02]  /*cfb0*/  ISETP.NE.U32.AND P4, PT, R5, RZ, PT ;  /* 0x000000ff0500720c */ /* 0x000fe40003f85070 */
[----:B------:R-:W-:Y:S02]  /*cfc0*/  SEL R5, RZ, 0x4, !P6 ;  /* 0x00000004ff057807 */ /* 0x000fe40007000000 */
[----:B-1----:R-:W-:Y:S02]  /*cfd0*/  LEA R28, P6, R129, R25, 0x2 ;  /* 0x00000019811c7211 */ /* 0x002fe400078c10ff */
        /* <DEDUP_REMOVED lines=10> */
[C---:B------:R-:W-:Y:S02]  /*d080*/  IMAD.SHL.U32 R129, R130.reuse, 0x20, RZ ;  /* 0x0000002082817824 */ /* 0x040fe400078e00ff */
[----:B------:R-:W-:Y:S01]  /*d090*/  IMAD R130, R130, 0x24, RZ ;  /* 0x0000002482827824 */ /* 0x000fe200078e02ff */
[----:B------:R-:W-:Y:S01]  /*d0a0*/  SEL R5, RZ, 0x4, !P4 ;  /* 0x00000004ff057807 */ /* 0x000fe20006000000 */
[----:B------:R1:W-:Y:S01]  /*d0b0*/  LDGSTS.E [R3+0x1c00], [R28.64], P6 ;  /* 0x01c000001c037fae */ /* 0x0003e2000b121844 */
[----:B------:R-:W-:Y:S02]  /*d0c0*/  ISETP.GT.AND P6, PT, R26, 0x24, PT ;  /* 0x000000241a00780c */ /* 0x000fe40003fc4270 */
[----:B------:R-:W-:Y:S02]  /*d0d0*/  SEL R5, R5, RZ, !P3 ;  /* 0x000000ff05057207 */ /* 0x000fe40005800000 */
[----:B------:R-:W-:-:S02]  /*d0e0*/  SHF.R.S32.HI R6, RZ, 0x1f, R129 ;  /* 0x0000001fff067819 */ /* 0x000fc40000011481 */
[----:B------:R-:W-:Y:S02]  /*d0f0*/  ISETP.NE.U32.AND P4, PT, R5, RZ, PT ;  /* 0x000000ff0500720c */ /* 0x000fe40003f85070 */
[----:B------:R-:W-:Y:S02]  /*d100*/  SEL R5, RZ, 0x4, !P6 ;  /* 0x00000004ff057807 */ /* 0x000fe40007000000 */
[C---:B------:R-:W-:Y:S02]  /*d110*/  SHF.L.U64.HI R6, R129.reuse, 0x2, R6 ;  /* 0x0000000281067819 */ /* 0x040fe40000010206 */
        /* <DEDUP_REMOVED lines=11> */
[C---:B------:R-:W-:Y:S02]  /*d1d0*/  IMAD R129, R130.reuse, 0x28, RZ ;  /* 0x0000002882817824 */ /* 0x040fe400078e02ff */
        /* <DEDUP_REMOVED lines=58> */
[----:B-1----:R-:W-:-:S05]  /*d580*/  LEA R28, P6, R130, R25, 0x2 ;  /* 0x00000019821c7211 */ /* 0x002fca00078c10ff */
[----:B------:R-:W-:Y:S01]  /*d590*/  IMAD.X R29, R27, 0x1, R6, P6 ;  /* 0x000000011b1d7824 */ /* 0x000fe200030e0606 */
[----:B------:R-:W-:Y:S02]  /*d5a0*/  ISETP.GT.AND P6, PT, R26, 0x1, PT ;  /* 0x000000011a00780c */ /* 0x000fe40003fc4270 */
[----:B------:R-:W-:Y:S02]  /*d5b0*/  SHF.R.S32.HI R6, RZ, 0x1f, R131 ;  /* 0x0000001fff067819 */ /* 0x000fe40000011483 */
[----:B------:R1:W-:Y:S01]  /*d5c0*/  LDGSTS.E [R3+0x3c00], [R28.64], P4 ;  /* 0x03c000001c037fae */ /* 0x0003e2000a121844 */
[----:B------:R-:W-:Y:S02]  /*d5d0*/  SEL R5, RZ, 0x4, !P6 ;  /* 0x00000004ff057807 */ /* 0x000fe40007000000 */
[----:B------:R-:W-:Y:S02]  /*d5e0*/  SHF.L.U64.HI R6, R131, 0x2, R6 ;  /* 0x0000000283067819 */ /* 0x000fe40000010206 */
[----:B------:R-:W-:-:S04]  /*d5f0*/  SEL R5, R5, RZ, !P3 ;  /* 0x000000ff05057207 */ /* 0x000fc80005800000 */
[----:B------:R-:W-:Y:S02]  /*d600*/  ISETP.NE.U32.AND P4, PT, R5, RZ, PT ;  /* 0x000000ff0500720c */ /* 0x000fe40003f85070 */
[----:B-1----:R-:W-:Y:S02]  /*d610*/  IADD3 R28, P6, R30, R25, RZ ;  /* 0x000000191e1c7210 */ /* 0x002fe40007fde0ff */
[----:B------:R-:W-:-:S03]  /*d620*/  LOP3.LUT R30, R252, 0x20, RZ, 0x3c, !PT ;  /* 0x00000020fc1e7812 */ /* 0x000fc600078e3cff */
[----:B------:R-:W-:Y:S01]  /*d630*/  IMAD.X R29, R27, 0x1, R6, P6 ;  /* 0x000000011b1d7824 */ /* 0x000fe200030e0606 */
[----:B------:R-:W-:Y:S01]  /*d640*/  ISETP.GT.AND P6, PT, R26, 0x5, PT ;  /* 0x000000051a00780c */ /* 0x000fe20003fc4270 */
[----:B------:R-:W-:Y:S02]  /*d650*/  IMAD.MOV.U32 R6, RZ, RZ, c[0x0][0x188] ;  /* 0x00006200ff067624 */ /* 0x000fe400078e00ff */
[----:B------:R-:W-:Y:S02]  /*d660*/  IMAD R5, R4, 0x4000, R30 ;  /* 0x0000400004057824 */ /* 0x000fe400078e021e */
[----:B------:R-:W-:Y:S01]  /*d670*/  IMAD R68, R6, 0x5, RZ ;  /* 0x0000000506447824 */ /* 0x000fe200078e02ff */
[----:B------:R-:W-:Y:S02]  /*d680*/  SEL R6, RZ, 0x4, !P6 ;  /* 0x00000004ff067807 */ /* 0x000fe40007000000 */
[----:B------:R1:W-:Y:S02]  /*d690*/  LDGSTS.E [R5+0x100], [R28.64], P4 ;  /* 0x001000001c057fae */ /* 0x0003e4000a121844 */
[----:B------:R-:W-:-:S02]  /*d6a0*/  SHF.R.S32.HI R30, RZ, 0x1f, R68 ;  /* 0x0000001fff1e7819 */ /* 0x000fc40000011444 */
[----:B------:R-:W-:Y:S02]  /*d6b0*/  SEL R6, R6, RZ, !P3 ;  /* 0x000000ff06067207 */ /* 0x000fe40005800000 */
[C---:B------:R-:W-:Y:S02]  /*d6c0*/  LEA R60, P6, R68.reuse, R25, 0x2 ;  /* 0x00000019443c7211 */ /* 0x040fe400078c10ff */
[----:B------:R-:W-:Y:S01]  /*d6d0*/  SHF.L.U64.HI R30, R68, 0x2, R30 ;  /* 0x00000002441e7819 */ /* 0x000fe2000001021e */
[----:B------:R-:W-:Y:S01]  /*d6e0*/  IMAD R68, R131, 0x9, RZ ;  /* 0x0000000983447824 */ /* 0x000fe200078e02ff */
[----:B------:R-:W-:-:S03]  /*d6f0*/  ISETP.NE.U32.AND P4, PT, R6, RZ, PT ;  /* 0x000000ff0600720c */ /* 0x000fc60003f85070 */
[----:B------:R-:W-:Y:S01]  /*d700*/  IMAD.X R61, R27, 0x1, R30, P6 ;  /* 0x000000011b3d7824 */ /* 0x000fe200030e061e */
[----:B------:R-:W-:Y:S02]  /*d710*/  ISETP.GT.AND P6, PT, R26, 0x9, PT ;  /* 0x000000091a00780c */ /* 0x000fe40003fc4270 */
[----:B------:R-:W-:Y:S02]  /*d720*/  SHF.R.S32.HI R30, RZ, 0x1f, R68 ;  /* 0x0000001fff1e7819 */ /* 0x000fe40000011444 */
[----:B------:R-:W-:Y:S02]  /*d730*/  SEL R6, RZ, 0x4, !P6 ;  /* 0x00000004ff067807 */ /* 0x000fe40007000000 */
[----:B-1----:R-:W-:Y:S02]  /*d740*/  LEA R28, P6, R68, R25, 0x2 ;  /* 0x00000019441c7211 */ /* 0x002fe400078c10ff */
[----:B------:R-:W-:Y:S01]  /*d750*/  SEL R6, R6, RZ, !P3 ;  /* 0x000000ff06067207 */ /* 0x000fe20005800000 */
[----:B------:R1:W-:Y:S01]  /*d760*/  LDGSTS.E [R5+0x500], [R60.64], P4 ;  /* 0x005000003c057fae */ /* 0x0003e2000a121844 */
        /* <DEDUP_REMOVED lines=120> */
[----:B------:R-:W-:-:S02]  /*def0*/  SHF.L.U64.HI R30, R62, 0x2, R30 ;  /* 0x000000023e1e7819 */ /* 0x000fc4000001021e */
[----:B------:R-:W-:-:S03]  /*df00*/  ISETP.NE.U32.AND P4, PT, R6, RZ, PT ;  /* 0x000000ff0600720c */ /* 0x000fc60003f85070 */
[----:B------:R-:W-:Y:S01]  /*df10*/  IMAD.X R29, R27, 0x1, R30, P6 ;  /* 0x000000011b1d7824 */ /* 0x000fe200030e061e */
[----:B------:R-:W-:Y:S02]  /*df20*/  ISETP.GT.AND P6, PT, R26, 0x3d, PT ;  /* 0x0000003d1a00780c */ /* 0x000fe40003fc4270 */
[----:B------:R-:W-:Y:S02]  /*df30*/  SHF.R.S32.HI R30, RZ, 0x1f, R68 ;  /* 0x0000001fff1e7819 */ /* 0x000fe40000011444 */
[----:B------:R-:W-:Y:S02]  /*df40*/  SEL R6, RZ, 0x4, !P6 ;  /* 0x00000004ff067807 */ /* 0x000fe40007000000 */
[----:B------:R-:W-:Y:S02]  /*df50*/  LEA R62, P6, R68, R25, 0x2 ;  /* 0x00000019443e7211 */ /* 0x000fe400078c10ff */
[----:B------:R-:W-:Y:S01]  /*df60*/  SEL R6, R6, RZ, !P3 ;  /* 0x000000ff06067207 */ /* 0x000fe20005800000 */
[----:B------:R2:W-:Y:S01]  /*df70*/  LDGSTS.E [R5+0x3900], [R28.64], P4 ;  /* 0x039000001c057fae */ /* 0x0005e2000a121844 */
[----:B------:R-:W-:Y:S01]  /*df80*/  SHF.L.U64.HI R30, R68, 0x2, R30 ;  /* 0x00000002441e7819 */ /* 0x000fe2000001021e */
[----:B------:R-:W-:Y:S01]  /*df90*/  IMAD.SHL.U32 R68, R131, 0x2, RZ ;  /* 0x0000000283447824 */ /* 0x000fe200078e00ff */
[----:B------:R-:W-:-:S03]  /*dfa0*/  ISETP.NE.U32.AND P4, PT, R6, RZ, PT ;  /* 0x000000ff0600720c */ /* 0x000fc60003f85070 */
[----:B------:R-:W-:Y:S01]  /*dfb0*/  IMAD.X R63, R27, 0x1, R30, P6 ;  /* 0x000000011b3f7824 */ /* 0x000fe200030e061e */
[----:B------:R-:W-:Y:S02]  /*dfc0*/  ISETP.GT.AND P6, PT, R26, 0x2, PT ;  /* 0x000000021a00780c */ /* 0x000fe40003fc4270 */
[----:B------:R-:W-:Y:S02]  /*dfd0*/  SHF.R.S32.HI R30, RZ, 0x1f, R68 ;  /* 0x0000001fff1e7819 */ /* 0x000fe40000011444 */
[----:B------:R-:W-:Y:S02]  /*dfe0*/  SEL R6, RZ, 0x4, !P6 ;  /* 0x00000004ff067807 */ /* 0x000fe40007000000 */
[C---:B-1----:R-:W-:Y:S02]  /*dff0*/  LEA R60, P6, R68.reuse, R25, 0x2 ;  /* 0x00000019443c7211 */ /* 0x042fe400078c10ff */
[----:B------:R-:W-:Y:S01]  /*e000*/  SHF.L.U64.HI R30, R68, 0x2, R30 ;  /* 0x00000002441e7819 */ /* 0x000fe2000001021e */
[----:B------:R1:W-:Y:S01]  /*e010*/  LDGSTS.E [R5+0x3d00], [R62.64], P4 ;  /* 0x03d000003e057fae */ /* 0x0003e2000a121844 */
[----:B------:R-:W-:Y:S01]  /*e020*/  SEL R6, R6, RZ, !P3 ;  /* 0x000000ff06067207 */ /* 0x000fe20005800000 */
[----:B------:R-:W-:-:S02]  /*e030*/  IMAD R68, R131, 0x6, RZ ;  /* 0x0000000683447824 */ /* 0x000fc400078e02ff */
[----:B------:R-:W-:Y:S01]  /*e040*/  IMAD.X R61, R27, 0x1, R30, P6 ;  /* 0x000000011b3d7824 */ /* 0x000fe200030e061e */
[----:B------:R-:W-:Y:S02]  /*e050*/  ISETP.NE.U32.AND P4, PT, R6, RZ, PT ;  /* 0x000000ff0600720c */ /* 0x000fe40003f85070 */
[----:B------:R-:W-:Y:S02]  /*e060*/  LOP3.LUT R30, R252, 0x40, RZ, 0x3c, !PT ;  /* 0x00000040fc1e7812 */ /* 0x000fe400078e3cff */
[----:B------:R-:W-:-:S03]  /*e070*/  ISETP.GT.AND P6, PT, R26, 0x6, PT ;  /* 0x000000061a00780c */ /* 0x000fc60003fc4270 */
[----:B------:R-:W-:Y:S01]  /*e080*/  IMAD R6, R4, 0x4000, R30 ;  /* 0x0000400004067824 */ /* 0x000fe200078e021e */
[----:B--2---:R-:W-:Y:S01]  /*e090*/  SEL R29, RZ, 0x4, !P6 ;  /* 0x00000004ff1d7807 */ /* 0x004fe20007000000 */
[----:B-1----:R-:W-:Y:S01]  /*e0a0*/  IMAD R63, R131, 0x16, RZ ;  /* 0x00000016833f7824 */ /* 0x002fe200078e02ff */
[----:B------:R-:W-:Y:S02]  /*e0b0*/  SHF.R.S32.HI R30, RZ, 0x1f, R68 ;  /* 0x0000001fff1e7819 */ /* 0x000fe40000011444 */
[----:B------:R-:W-:Y:S01]  /*e0c0*/  SEL R29, R29, RZ, !P3 ;  /* 0x000000ff1d1d7207 */ /* 0x000fe20005800000 */
[----:B------:R1:W-:Y:S01]  /*e0d0*/  LDGSTS.E [R6+0x200], [R60.64], P4 ;  /* 0x002000003c067fae */ /* 0x0003e2000a121844 */
[C---:B------:R-:W-:Y:S02]  /*e0e0*/  LEA R28, P6, R68.reuse, R25, 0x2 ;  /* 0x00000019441c7211 */ /* 0x040fe400078c10ff */
[----:B------:R-:W-:Y:S02]  /*e0f0*/  SHF.L.U64.HI R30, R68, 0x2, R30 ;  /* 0x00000002441e7819 */ /* 0x000fe4000001021e */
[----:B------:R-:W-:-:S02]  /*e100*/  ISETP.NE.U32.AND P4, PT, R29, RZ, PT ;  /* 0x000000ff1d00720c */ /* 0x000fc40003f85070 */
[----:B------:R-:W-:Y:S01]  /*e110*/  SHF.R.S32.HI R68, RZ, 0x1f, R69 ;  /* 0x0000001fff447819 */ /* 0x000fe20000011445 */
[----:B------:R-:W-:Y:S01]  /*e120*/  IMAD.X R29, R27, 0x1, R30, P6 ;  /* 0x000000011b1d7824 */ /* 0x000fe200030e061e */
[----:B------:R-:W-:Y:S02]  /*e130*/  ISETP.GT.AND P6, PT, R26, 0xa, PT ;  /* 0x0000000a1a00780c */ /* 0x000fe40003fc4270 */
[C---:B------:R-:W-:Y:S02]  /*e140*/  SHF.L.U64.HI R68, R69.reuse, 0x2, R68 ;  /* 0x0000000245447819 */ /* 0x040fe40000010244 */
[----:B------:R-:W-:Y:S02]  /*e150*/  SEL R30, RZ, 0x4, !P6 ;  /* 0x00000004ff1e7807 */ /* 0x000fe40007000000 */
[----:B-1----:R-:W-:Y:S01]  /*e160*/  LEA R60, P6, R69, R25, 0x2 ;  /* 0x00000019453c7211 */ /* 0x002fe200078c10ff */
[----:B------:R-:W-:Y:S01]  /*e170*/  IMAD R69, R131, 0xe, RZ ;  /* 0x0000000e83457824 */ /* 0x000fe200078e02ff */
[----:B------:R-:W-:Y:S01]  /*e180*/  SEL R30, R30, RZ, !P3 ;  /* 0x000000ff1e1e7207 */ /* 0x000fe20005800000 */
[----:B------:R1:W-:Y:S01]  /*e190*/  LDGSTS.E [R6+0x600], [R28.64], P4 ;  /* 0x006000001c067fae */ /* 0x0003e2000a121844 */
[----:B------:R-:W-:Y:S01]  /*e1a0*/  SHF.R.S32.HI R62, RZ, 0x1f, R63 ;  /* 0x0000001fff3e7819 */ /* 0x000fe2000001143f */
[----:B------:R-:W-:Y:S01]  /*e1b0*/  IMAD.X R61, R27, 0x1, R68, P6 ;  /* 0x000000011b3d7824 */ /* 0x000fe200030e0644 */
[----:B------:R-:W-:-:S02]  /*e1c0*/  ISETP.NE.U32.AND P4, PT, R30, RZ, PT ;  /* 0x000000ff1e00720c */ /* 0x000fc40003f85070 */
[----:B------:R-:W-:Y:S02]  /*e1d0*/  ISETP.GT.AND P6, PT, R26, 0xe, PT ;  /* 0x0000000e1a00780c */ /* 0x000fe40003fc4270 */
[----:B------:R-:W-:Y:S02]  /*e1e0*/  SHF.R.S32.HI R68, RZ, 0x1f, R69 ;  /* 0x0000001fff447819 */ /* 0x000fe40000011445 */
[----:B------:R-:W-:Y:S02]  /*e1f0*/  SHF.L.U64.HI R62, R63, 0x2, R62 ;  /* 0x000000023f3e7819 */ /* 0x000fe4000001023e */
[C---:B------:R-:W-:Y:S02]  /*e200*/  SHF.L.U64.HI R68, R69.reuse, 0x2, R68 ;  /* 0x0000000245447819 */ /* 0x040fe40000010244 */
[----:B-1----:R-:W-:Y:S02]  /*e210*/  SEL R29, RZ, 0x4, !P6 ;  /* 0x00000004ff1d7807 */ /* 0x002fe40007000000 */
[----:B------:R-:W-:Y:S01]  /*e220*/  LEA R28, P6, R69, R25, 0x2 ;  /* 0x00000019451c7211 */ /* 0x000fe200078c10ff */
[----:B------:R1:W-:Y:S01]  /*e230*/  LDGSTS.E [R6+0xa00], [R60.64], P4 ;  /* 0x00a000003c067fae */ /* 0x0003e2000a121844 */
[----:B------:R-:W-:Y:S01]  /*e240*/  SEL R29, R29, RZ, !P3 ;  /* 0x000000ff1d1d7207 */ /* 0x000fe20005800000 */
[----:B------:R-:W-:-:S03]  /*e250*/  IMAD R69, R131, 0x12, RZ ;  /* 0x0000001283457824 */ /* 0x000fc600078e02ff */
[----:B------:R-:W-:Y:S01]  /*e260*/  ISETP.NE.U32.AND P4, PT, R29, RZ, PT ;  /* 0x000000ff1d00720c */ /* 0x000fe20003f85070 */
[----:B------:R-:W-:Y:S01]  /*e270*/  IMAD.X R29, R27, 0x1, R68, P6 ;  /* 0x000000011b1d7824 */ /* 0x000fe200030e0644 */
[----:B------:R-:W-:Y:S02]  /*e280*/  ISETP.GT.AND P6, PT, R26, 0x12, PT ;  /* 0x000000121a00780c */ /* 0x000fe40003fc4270 */
[----:B------:R-:W-:Y:S02]  /*e290*/  SHF.R.S32.HI R68, RZ, 0x1f, R69 ;  /* 0x0000001fff447819 */ /* 0x000fe40000011445 */
[----:B------:R-:W-:Y:S02]  /*e2a0*/  SEL R30, RZ, 0x4, !P6 ;  /* 0x00000004ff1e7807 */ /* 0x000fe40007000000 */
[----:B-1----:R-:W-:Y:S02]  /*e2b0*/  LEA R60, P6, R69, R25, 0x2 ;  /* 0x00000019453c7211 */ /* 0x002fe400078c10ff */
[----:B------:R-:W-:-:S02]  /*e2c0*/  SEL R30, R30, RZ, !P3 ;  /* 0x000000ff1e1e7207 */ /* 0x000fc40005800000 */
[----:B------:R-:W-:Y:S01]  /*e2d0*/  SHF.L.U64.HI R68, R69, 0x2, R68 ;  /* 0x0000000245447819 */ /* 0x000fe20000010244 */
[----:B------:R1:W-:Y:S01]  /*e2e0*/  LDGSTS.E [R6+0xe00], [R28.64], P4 ;  /* 0x00e000001c067fae */ /* 0x0003e2000a121844 */
[----:B------:R-:W-:-:S03]  /*e2f0*/  ISETP.NE.U32.AND P4, PT, R30, RZ, PT ;  /* 0x000000ff1e00720c */ /* 0x000fc60003f85070 */
[----:B------:R-:W-:Y:S01]  /*e300*/  IMAD.X R61, R27, 0x1, R68, P6 ;  /* 0x000000011b3d7824 */ /* 0x000fe200030e0644 */
[----:B------:R-:W-:Y:S02]  /*e310*/  ISETP.GT.AND P6, PT, R26, 0x16, PT ;  /* 0x000000161a00780c */ /* 0x000fe40003fc4270 */
[----:B------:R-:W-:Y:S02]  /*e320*/  LOP3.LUT R68, R252, 0x10, RZ, 0x3c, !PT ;  /* 0x00000010fc447812 */ /* 0x000fe400078e3cff */
[----:B-1----:R-:W-:Y:S02]  /*e330*/  SEL R29, RZ, 0x4, !P6 ;  /* 0x00000004ff1d7807 */ /* 0x002fe40007000000 */
[----:B------:R-:W-:-:S03]  /*e340*/  LEA R28, P6, R63, R25, 0x2 ;  /* 0x000000193f1c7211 */ /* 0x000fc600078c10ff */
        /* <DEDUP_REMOVED lines=12> */
[----:B------:R-:W-:Y:S01]  /*e410*/  ISETP.NE.U32.AND P4, PT, R30, RZ, PT ;  /* 0x000000ff1e00720c */ /* 0x000fe20003f85070 */
[----:B------:R-:W-:Y:S02]  /*e420*/  IMAD R63, R131, 0x1e, RZ ;  /* 0x0000001e833f7824 */ /* 0x000fe400078e02ff */
[----:B------:R-:W-:Y:S01]  /*e430*/  IMAD.X R61, R27, 0x1, R62, P6 ;  /* 0x000000011b3d7824 */ /* 0x000fe200030e063e */
[----:B------:R-:W-:Y:S02]  /*e440*/  ISETP.GT.AND P6, PT, R26, 0x1e, PT ;  /* 0x0000001e1a00780c */ /* 0x000fe40003fc4270 */
[----:B------:R-:W-:-:S04]  /*e450*/  SHF.R.S32.HI R62, RZ, 0x1f, R63 ;  /* 0x0000001fff3e7819 */ /* 0x000fc8000001143f */
[C---:B------:R-:W-:Y:S02]  /*e460*/  SHF.L.U64.HI R62, R63.reuse, 0x2, R62 ;  /* 0x000000023f3e7819 */ /* 0x040fe4000001023e */
[----:B-1----:R-:W-:Y:S01]  /*e470*/  SEL R29, RZ, 0x4, !P6 ;  /* 0x00000004ff1d7807 */ /* 0x002fe20007000000 */
[----:B------:R1:W-:Y:S01]  /*e480*/  LDGSTS.E [R6+0x1a00], [R60.64], P4 ;  /* 0x01a000003c067fae */ /* 0x0003e2000a121844 */
[----:B------:R-:W-:Y:S01]  /*e490*/  LEA R28, P6, R63, R25, 0x2 ;  /* 0x000000193f1c7211 */ /* 0x000fe200078c10ff */
[----:B------:R-:W-:Y:S01]  /*e4a0*/  IMAD R63, R131, 0x22, RZ ;  /* 0x00000022833f7824 */ /* 0x000fe200078e02ff */
[----:B------:R-:W-:-:S04]  /*e4b0*/  SEL R29, R29, RZ, !P3 ;  /* 0x000000ff1d1d7207 */ /* 0x000fc80005800000 */
        /* <DEDUP_REMOVED lines=72> */
[----:B------:R-:W-:Y:S01]  /*e940*/  ISETP.GT.AND P6, PT, R26, 0x3e, PT ;  /* 0x0000003e1a00780c */ /* 0x000fe20003fc4270 */
[----:B------:R-:W-:-:S03]  /*e950*/  IMAD R62, R131, 0x3e, RZ ;  /* 0x0000003e833e7824 */ /* 0x000fc600078e02ff */
[----:B-1----:R-:W-:Y:S02]  /*e960*/  SEL R29, RZ, 0x4, !P6 ;  /* 0x00000004ff1d7807 */ /* 0x002fe40007000000 */
[----:B------:R-:W-:-:S03]  /*e970*/  LEA R28, P6, R62, R25, 0x2 ;  /* 0x000000193e1c7211 */ /* 0x000fc600078c10ff */
[----:B------:R1:W-:Y:S01]  /*e980*/  LDGSTS.E [R6+0x3a00], [R60.64], P4 ;  /* 0x03a000003c067fae */ /* 0x0003e2000a121844 */
[----:B------:R-:W-:Y:S02]  /*e990*/  SEL R29, R29, RZ, !P3 ;  /* 0x000000ff1d1d7207 */ /* 0x000fe40005800000 */
[----:B------:R-:W-:Y:S02]  /*e9a0*/  SHF.R.S32.HI R62, RZ, 0x1f, R63 ;  /* 0x0000001fff3e7819 */ /* 0x000fe4000001143f */
[----:B------:R-:W-:Y:S01]  /*e9b0*/  ISETP.NE.U32.AND P4, PT, R29, RZ, PT ;  /* 0x000000ff1d00720c */ /* 0x000fe20003f85070 */
[----:B------:R-:W-:Y:S01]  /*e9c0*/  IMAD.X R29, R27, 0x1, R251, P6 ;  /* 0x000000011b1d7824 */ /* 0x000fe200030e06fb */
[----:B------:R-:W-:Y:S02]  /*e9d0*/  ISETP.GT.AND P6, PT, R26, 0x3, PT ;  /* 0x000000031a00780c */ /* 0x000fe40003fc4270 */
[----:B------:R-:W-:Y:S02]  /*e9e0*/  SHF.L.U64.HI R62, R63, 0x2, R62 ;  /* 0x000000023f3e7819 */ /* 0x000fe4000001023e */
[----:B------:R-:W-:-:S02]  /*e9f0*/  SEL R30, RZ, 0x4, !P6 ;  /* 0x00000004ff1e7807 */ /* 0x000fc40007000000 */
[----:B-1----:R-:W-:Y:S01]  /*ea00*/  LEA R60, P6, R63, R25, 0x2 ;  /* 0x000000193f3c7211 */ /* 0x002fe200078c10ff */
[----:B------:R-:W-:Y:S01]  /*ea10*/  IMAD R63, R131, 0x7, RZ ;  /* 0x00000007833f7824 */ /* 0x000fe200078e02ff */
[----:B------:R-:W-:-:S03]  /*ea20*/  SEL R30, R30, RZ, !P3 ;  /* 0x000000ff1e1e7207 */ /* 0x000fc60005800000 */
[----:B------:R1:W-:Y:S01]  /*ea30*/  LDGSTS.E [R6+0x3e00], [R28.64], P4 ;  /* 0x03e000001c067fae */ /* 0x0003e2000a121844 */
[----:B------:R-:W-:Y:S01]  /*ea40*/  IMAD.X R61, R27, 0x1, R62, P6 ;  /* 0x000000011b3d7824 */ /* 0x000fe200030e063e */
[----:B------:R-:W-:Y:S02]  /*ea50*/  ISETP.NE.U32.AND P4, PT, R30, RZ, PT ;  /* 0x000000ff1e00720c */ /* 0x000fe40003f85070 */
[----:B------:R-:W-:Y:S02]  /*ea60*/  LOP3.LUT R62, R252, 0x60, RZ, 0x3c, !PT ;  /* 0x00000060fc3e7812 */ /* 0x000fe400078e3cff */
[----:B------:R-:W-:-:S03]  /*ea70*/  ISETP.GT.AND P6, PT, R26, 0x7, PT ;  /* 0x000000071a00780c */ /* 0x000fc60003fc4270 */
[----:B------:R-:W-:Y:S01]  /*ea80*/  IMAD R30, R4, 0x4000, R62 ;  /* 0x00004000041e7824 */ /* 0x000fe200078e023e */
[----:B------:R-:W-:Y:S02]  /*ea90*/  SHF.R.S32.HI R62, RZ, 0x1f, R63 ;  /* 0x0000001fff3e7819 */ /* 0x000fe4000001143f */
[----:B-1----:R-:W-:Y:S02]  /*eaa0*/  SEL R29, RZ, 0x4, !P6 ;  /* 0x00000004ff1d7807 */ /* 0x002fe40007000000 */
[----:B------:R-:W-:Y:S01]  /*eab0*/  LEA R28, P6, R63, R25, 0x2 ;  /* 0x000000193f1c7211 */ /* 0x000fe200078c10ff */
[----:B------:R1:W-:Y:S01]  /*eac0*/  LDGSTS.E [R30+0x300], [R60.64], P4 ;  /* 0x003000003c1e7fae */ /* 0x0003e2000a121844 */
[----:B------:R-:W-:Y:S02]  /*ead0*/  SEL R29, R29, RZ, !P3 ;  /* 0x000000ff1d1d7207 */ /* 0x000fe40005800000 */
[----:B------:R-:W-:Y:S01]  /*eae0*/  SHF.L.U64.HI R62, R63, 0x2, R62 ;  /* 0x000000023f3e7819 */ /* 0x000fe2000001023e */
[----:B------:R-:W-:Y:S01]  /*eaf0*/  IMAD R63, R131, 0xb, RZ ;  /* 0x0000000b833f7824 */ /* 0x000fe200078e02ff */
[----:B------:R-:W-:-:S03]  /*eb00*/  ISETP.NE.U32.AND P4, PT, R29, RZ, PT ;  /* 0x000000ff1d00720c */ /* 0x000fc60003f85070 */
[----:B------:R-:W-:Y:S01]  /*eb10*/  IMAD.X R29, R27, 0x1, R62, P6 ;  /* 0x000000011b1d7824 */ /* 0x000fe200030e063e */
[----:B------:R-:W-:Y:S02]  /*eb20*/  ISETP.GT.AND P6, PT, R26, 0xb, PT ;  /* 0x0000000b1a00780c */ /* 0x000fe40003fc4270 */
[----:B------:R-:W-:Y:S02]  /*eb30*/  SHF.R.S32.HI R62, RZ, 0x1f, R63 ;  /* 0x0000001fff3e7819 */ /* 0x000fe4000001143f */
[----:B-1----:R-:W-:Y:S02]  /*eb40*/  SEL R61, RZ, 0x4, !P6 ;  /* 0x00000004ff3d7807 */ /* 0x002fe40007000000 */
[----:B------:R-:W-:Y:S02]  /*eb50*/  LEA R60, P6, R63, R25, 0x2 ;  /* 0x000000193f3c7211 */ /* 0x000fe400078c10ff */
        /* <DEDUP_REMOVED lines=106> */
[C---:B------:R-:W-:Y:S02]  /*f200*/  ISETP.GT.AND P6, PT, R26.reuse, 0x37, PT ;  /* 0x000000371a00780c */ /* 0x040fe40003fc4270 */
[----:B------:R-:W-:Y:S02]  /*f210*/  SHF.R.S32.HI R62, RZ, 0x1f, R63 ;  /* 0x0000001fff3e7819 */ /* 0x000fe4000001143f */
[----:B-1----:R-:W-:Y:S02]  /*f220*/  SEL R29, RZ, 0x4, !P6 ;  /* 0x00000004ff1d7807 */ /* 0x002fe40007000000 */
[C---:B------:R-:W-:Y:S02]  /*f230*/  LEA R28, P6, R63.reuse, R25, 0x2 ;  /* 0x000000193f1c7211 */ /* 0x040fe400078c10ff */
[----:B------:R-:W-:Y:S01]  /*f240*/  SHF.L.U64.HI R62, R63, 0x2, R62 ;  /* 0x000000023f3e7819 */ /* 0x000fe2000001023e */
[----:B------:R-:W-:Y:S01]  /*f250*/  IMAD R63, R131, 0x3b, RZ ;  /* 0x0000003b833f7824 */ /* 0x000fe200078e02ff */
[----:B------:R-:W-:Y:S01]  /*f260*/  SEL R29, R29, RZ, !P3 ;  /* 0x000000ff1d1d7207 */ /* 0x000fe20005800000 */
[----:B------:R-:W1:Y:S04]  /*f270*/  S2R R131, SR_TID.X ;  /* 0x0000000000837919 */ /* 0x000e680000002100 */
[----:B------:R2:W-:Y:S01]  /*f280*/  LDGSTS.E [R30+0x3300], [R60.64], P4 ;  /* 0x033000003c1e7fae */ /* 0x0005e2000a121844 */
[----:B------:R-:W-:Y:S01]  /*f290*/  ISETP.NE.U32.AND P4, PT, R29, RZ, PT ;  /* 0x000000ff1d00720c */ /* 0x000fe20003f85070 */
[----:B------:R-:W-:Y:S01]  /*f2a0*/  IMAD.X R29, R27, 0x1, R62, P6 ;  /* 0x000000011b1d7824 */ /* 0x000fe200030e063e */
[----:B------:R-:W-:-:S02]  /*f2b0*/  ISETP.GT.AND P6, PT, R26, 0x3b, PT ;  /* 0x0000003b1a00780c */ /* 0x000fc40003fc4270 */
[----:B------:R-:W-:-:S04]  /*f2c0*/  SHF.R.S32.HI R62, RZ, 0x1f, R63 ;  /* 0x0000001fff3e7819 */ /* 0x000fc8000001143f */
[C---:B------:R-:W-:Y:S02]  /*f2d0*/  SHF.L.U64.HI R62, R63.reuse, 0x2, R62 ;  /* 0x000000023f3e7819 */ /* 0x040fe4000001023e */
[----:B--2---:R-:W-:Y:S02]  /*f2e0*/  SEL R61, RZ, 0x4, !P6 ;  /* 0x00000004ff3d7807 */ /* 0x004fe40007000000 */
[----:B------:R-:W-:Y:S01]  /*f2f0*/  LEA R60, P6, R63, R25, 0x2 ;  /* 0x000000193f3c7211 */ /* 0x000fe200078c10ff */
[----:B------:R2:W-:Y:S01]  /*f300*/  LDGSTS.E [R30+0x3700], [R28.64], P4 ;  /* 0x037000001c1e7fae */ /* 0x0005e2000a121844 */
[----:B------:R-:W-:-:S04]  /*f310*/  SEL R61, R61, RZ, !P3 ;  /* 0x000000ff3d3d7207 */ /* 0x000fc80005800000 */
[----:B------:R-:W-:Y:S01]  /*f320*/  ISETP.NE.U32.AND P4, PT, R61, RZ, PT ;  /* 0x000000ff3d00720c */ /* 0x000fe20003f85070 */
[----:B------:R-:W-:Y:S01]  /*f330*/  IMAD.X R61, R27, 0x1, R62, P6 ;  /* 0x000000011b3d7824 */ /* 0x000fe200030e063e */
[----:B------:R-:W-:Y:S02]  /*f340*/  ISETP.GT.AND P6, PT, R26, 0x3f, PT ;  /* 0x0000003f1a00780c */ /* 0x000fe40003fc4270 */
[----:B-1----:R-:W-:Y:S01]  /*f350*/  LOP3.LUT R62, R131, 0x3f, RZ, 0xc0, !PT ;  /* 0x0000003f833e7812 */ /* 0x002fe200078ec0ff */
[----:B------:R-:W-:Y:S01]  /*f360*/  IMAD.MOV.U32 R131, RZ, RZ, c[0x0][0x188] ;  /* 0x00006200ff837624 */ /* 0x000fe200078e00ff */
[----:B--2---:R-:W-:Y:S02]  /*f370*/  SEL R28, RZ, 0x4, !P6 ;  /* 0x00000004ff1c7807 */ /* 0x004fe40007000000 */
[----:B------:R-:W-:Y:S01]  /*f380*/  ISETP.GE.AND P6, PT, R62, R26, PT ;  /* 0x0000001a3e00720c */ /* 0x000fe20003fc6270 */
[----:B------:R-:W-:Y:S01]  /*f390*/  IMAD R62, R131, 0x3f, RZ ;  /* 0x0000003f833e7824 */ /* 0x000fe200078e02ff */
[----:B------:R-:W-:-:S02]  /*f3a0*/  SEL R28, R28, RZ, !P3 ;  /* 0x000000ff1c1c7207 */ /* 0x000fc40005800000 */
[----:B------:R-:W-:Y:S01]  /*f3b0*/  SEL R29, RZ, 0x4, P6 ;  /* 0x00000004ff1d7807 */ /* 0x000fe20003000000 */
[----:B------:R1:W-:Y:S01]  /*f3c0*/  LDGSTS.E [R30+0x3b00], [R60.64], P4 ;  /* 0x03b000003c1e7fae */ /* 0x0003e2000a121844 */
[----:B------:R-:W-:Y:S02]  /*f3d0*/  ISETP.NE.U32.AND P4, PT, R28, RZ, PT ;  /* 0x000000ff1c00720c */ /* 0x000fe40003f85070 */
[----:B------:R-:W-:Y:S02]  /*f3e0*/  SEL R29, R29, RZ, !P3 ;  /* 0x000000ff1d1d7207 */ /* 0x000fe40005800000 */
[----:B------:R-:W-:Y:S02]  /*f3f0*/  LEA R28, P6, R62, R25, 0x2 ;  /* 0x000000193e1c7211 */ /* 0x000fe400078c10ff */
[----:B------:R-:W-:Y:S02]  /*f400*/  ISETP.NE.U32.AND P3, PT, R29, RZ, PT ;  /* 0x000000ff1d00720c */ /* 0x000fe40003f65070 */
[----:B------:R-:W-:Y:S01]  /*f410*/  IADD3 R26, R26, -0x40, RZ ;  /* 0xffffffc01a1a7810 */ /* 0x000fe20007ffe0ff */
[----:B------:R-:W-:Y:S01]  /*f420*/  IMAD.X R29, R27, 0x1, R249, P6 ;  /* 0x000000011b1d7824 */ /* 0x000fe200030e06f9 */
[----:B-1----:R-:W-:-:S04]  /*f430*/  IADD3 R60, P6, R2, R245, RZ ;  /* 0x000000f5023c7210 */ /* 0x002fc80007fde0ff */
[----:B------:R1:W-:Y:S01]  /*f440*/  LDGSTS.E [R30+0x3f00], [R28.64], P4 ;  /* 0x03f000001c1e7fae */ /* 0x0003e2000a121844 */
[----:B------:R-:W-:Y:S01]  /*f450*/  IADD3 R62, P4, R2, R213, RZ ;  /* 0x000000d5023e7210 */ /* 0x000fe20007f9e0ff */
[--C-:B------:R-:W-:Y:S02]  /*f460*/  IMAD.X R61, R244, 0x1, R8.reuse, P6 ;  /* 0x00000001f43d7824 */ /* 0x100fe400030e0608 */
[----:B------:R-:W0:Y:S02]  /*f470*/  LDGDEPBAR ;  /* 0x00000000000079af */ /* 0x000e240000000000 */
[----:B------:R-:W-:Y:S02]  /*f480*/  IMAD.X R63, R212, 0x1, R8, P4 ;  /* 0x00000001d43f7824 */ /* 0x000fe400020e0608 */
[----:B------:R2:W-:Y:S01]  /*f490*/  LDGSTS.E [R3+0x8000], [R60.64], P3 ;  /* 0x080000003c037fae */ /* 0x0005e20009921844 */
[----:B-1----:R-:W-:-:S05]  /*f4a0*/  IADD3 R28, P6, R2, R229, RZ ;  /* 0x000000e5021c7210 */ /* 0x002fca0007fde0ff */
[----:B------:R-:W-:Y:S01]  /*f4b0*/  IMAD.X R29, R228, 0x1, R8, P6 ;  /* 0x00000001e41d7824 */ /* 0x000fe200030e0608 */
[----:B--2---:R-:W-:-:S04]  /*f4c0*/  IADD3 R60, P6, R2, R197, RZ ;  /* 0x000000c5023c7210 */ /* 0x004fc80007fde0ff */
[----:B------:R1:W-:Y:S01]  /*f4d0*/  LDGSTS.E [R3+0x8800], [R28.64], P3 ;  /* 0x088000001c037fae */ /* 0x0003e20009921844 */
[----:B------:R-:W-:-:S03]  /*f4e0*/  IMAD.X R61, R196, 0x1, R8, P6 ;  /* 0x00000001c43d7824 */ /* 0x000fc600030e0608 */
[----:B------:R2:W-:Y:S04]  /*f4f0*/  LDGSTS.E [R3+0x9000], [R62.64], P3 ;  /* 0x090000003e037fae */ /* 0x0005e80009921844 */
[----:B------:R3:W-:Y:S01]  /*f500*/  LDGSTS.E [R3+0x9800], [R60.64], P3 ;  /* 0x098000003c037fae */ /* 0x0007e20009921844 */
[C---:B-1----:R-:W-:Y:S02]  /*f510*/  IADD3 R28, P4, R2.reuse, R181, RZ ;  /* 0x000000b5021c7210 */ /* 0x042fe40007f9e0ff */
[----:B--2---:R-:W-:-:S03]  /*f520*/  IADD3 R62, P6, R2, R165, RZ ;  /* 0x000000a5023e7210 */ /* 0x004fc60007fde0ff */
[--C-:B------:R-:W-:Y:S01]  /*f530*/  IMAD.X R29, R180, 0x1, R8.reuse, P4 ;  /* 0x00000001b41d7824 */ /* 0x100fe200020e0608 */
[----:B---3--:R-:W-:Y:S01]  /*f540*/  IADD3 R60, P4, R2, R149, RZ ;  /* 0x00000095023c7210 */ /* 0x008fe20007f9e0ff */
[----:B------:R-:W-:-:S03]  /*f550*/  IMAD.X R63, R164, 0x1, R8, P6 ;  /* 0x00000001a43f7824 */ /* 0x000fc600030e0608 */
        /* <DEDUP_REMOVED lines=10> */
[----:B------:R-:W-:Y:S02]  /*f600*/  IMAD.X R61, R242, 0x1, R8, P6 ;  /* 0x00000001f23d7824 */ /* 0x000fe400030e0608 */
[----:B-1----:R-:W-:Y:S01]  /*f610*/  IMAD R3, R4, 0x4000, R68 ;  /* 0x0000400004037824 */ /* 0x002fe200078e0244 */
[----:B------:R-:W-:Y:S02]  /*f620*/  IADD3 R28, P6, R2, R211, RZ ;  /* 0x000000d3021c7210 */ /* 0x000fe40007fde0ff */
[----:B------:R-:W-:Y:S02]  /*f630*/  LOP3.LUT R68, R252, 0x30, RZ, 0x3c, !PT ;  /* 0x00000030fc447812 */ /* 0x000fe400078e3cff */
        /* <DEDUP_REMOVED lines=24> */
[----:B------:R-:W-:Y:S02]  /*f7c0*/  IMAD.X R61, R224, 0x1, R8, P4 ;  /* 0x00000001e03d7824 */ /* 0x000fe400020e0608 */
[----:B------:R-:W-:Y:S01]  /*f7d0*/  IMAD R3, R4, 0x4000, R68 ;  /* 0x0000400004037824 */ /* 0x000fe200078e0244 */
[----:B---3--:R-:W-:Y:S01]  /*f7e0*/  IADD3 R28, P4, R2, R193, RZ ;  /* 0x000000c1021c7210 */ /* 0x008fe20007f9e0ff */
[--C-:B------:R-:W-:Y:S01]  /*f7f0*/  IMAD.X R63, R208, 0x1, R8.reuse, P6 ;  /* 0x00000001d03f7824 */ /* 0x100fe200030e0608 */
[----:B------:R1:W-:Y:S03]  /*f800*/  LDGSTS.E [R5+0x8a00], [R60.64], P3 ;  /* 0x08a000003c057fae */ /* 0x0003e60009921844 */
[----:B------:R-:W-:Y:S01]  /*f810*/  IMAD.X R29, R192, 0x1, R8, P4 ;  /* 0x00000001c01d7824 */ /* 0x000fe200020e0608 */
[----:B------:R2:W-:Y:S04]  /*f820*/  LDGSTS.E [R5+0x9200], [R62.64], P3 ;  /* 0x092000003e057fae */ /* 0x0005e80009921844 */
[----:B------:R3:W-:Y:S01]  /*f830*/  LDGSTS.E [R5+0x9a00], [R28.64], P3 ;  /* 0x09a000001c057fae */ /* 0x0007e20009921844 */
[----:B-1----:R-:W-:-:S02]  /*f840*/  IADD3 R60, P6, R2, R177, RZ ;  /* 0x000000b1023c7210 */ /* 0x002fc40007fde0ff */
        /* <DEDUP_REMOVED lines=8> */
[----:B-1----:R-:W-:-:S05]  /*f8d0*/  IADD3 R60, P4, R2, R19, RZ ;  /* 0x00000013023c7210 */ /* 0x002fca0007f9e0ff */
[--C-:B------:R-:W-:Y:S01]  /*f8e0*/  IMAD.X R61, R23, 0x1, R8.reuse, P4 ;  /* 0x00000001173d7824 */ /* 0x100fe200020e0608 */
[C---:B--2---:R-:W-:Y:S02]  /*f8f0*/  IADD3 R62, P4, R2.reuse, R223, RZ ;  /* 0x000000df023e7210 */ /* 0x044fe40007f9e0ff */
[----:B---3--:R-:W-:Y:S02]  /*f900*/  IADD3 R28, P6, R2, R239, RZ ;  /* 0x000000ef021c7210 */ /* 0x008fe40007fde0ff */
[----:B------:R1:W-:Y:S01]  /*f910*/  LDGSTS.E [R5+0xba00], [R60.64], P3 ;  /* 0x0ba000003c057fae */ /* 0x0003e20009921844 */
[--C-:B------:R-:W-:Y:S02]  /*f920*/  IMAD.X R63, R222, 0x1, R8.reuse, P4 ;  /* 0x00000001de3f7824 */ /* 0x100fe400020e0608 */
[----:B------:R-:W-:-:S05]  /*f930*/  IMAD.X R29, R238, 0x1, R8, P6 ;  /* 0x00000001ee1d7824 */ /* 0x000fca00030e0608 */
[----:B------:R2:W-:Y:S01]  /*f940*/  LDGSTS.E [R3+0x8300], [R28.64], P3 ;  /* 0x083000001c037fae */ /* 0x0005e20009921844 */
[----:B-1----:R-:W-:-:S03]  /*f950*/  IADD3 R60, P6, R2, R207, RZ ;  /* 0x000000cf023c7210 */ /* 0x002fc60007fde0ff */
[----:B------:R1:W-:Y:S01]  /*f960*/  LDGSTS.E [R3+0x8b00], [R62.64], P3 ;  /* 0x08b000003e037fae */ /* 0x0003e20009921844 */
[----:B------:R-:W-:Y:S01]  /*f970*/  LOP3.LUT R5, R252, 0x50, RZ, 0x3c, !PT ;  /* 0x00000050fc057812 */ /* 0x000fe200078e3cff */
[----:B------:R-:W-:Y:S01]  /*f980*/  IMAD.X R61, R206, 0x1, R8, P6 ;  /* 0x00000001ce3d7824 */ /* 0x000fe200030e0608 */
[----:B--2---:R-:W-:-:S04]  /*f990*/  IADD3 R28, P4, R2, R191, RZ ;  /* 0x000000bf021c7210 */ /* 0x004fc80007f9e0ff */
[----:B------:R2:W-:Y:S01]  /*f9a0*/  LDGSTS.E [R3+0x9300], [R60.64], P3 ;  /* 0x093000003c037fae */ /* 0x0005e20009921844 */
[----:B-1----:R-:W-:Y:S01]  /*f9b0*/  IADD3 R62, P6, R2, R175, RZ ;  /* 0x000000af023e7210 */ /* 0x002fe20007fde0ff */
[----:B------:R-:W-:-:S04]  /*f9c0*/  IMAD.X R29, R190, 0x1, R8, P4 ;  /* 0x00000001be1d7824 */ /* 0x000fc800020e0608 */
[----:B------:R-:W-:Y:S01]  /*f9d0*/  IMAD.X R63, R174, 0x1, R8, P6 ;  /* 0x00000001ae3f7824 */ /* 0x000fe200030e0608 */
[----:B------:R1:W-:Y:S01]  /*f9e0*/  LDGSTS.E [R3+0x9b00], [R28.64], P3 ;  /* 0x09b000001c037fae */ /* 0x0003e20009921844 */
[----:B--2---:R-:W-:-:S03]  /*f9f0*/  IADD3 R60, P4, R2, R159, RZ ;  /* 0x0000009f023c7210 */ /* 0x004fc60007f9e0ff */
[----:B------:R2:W-:Y:S02]  /*fa00*/  LDGSTS.E [R3+0xa300], [R62.64], P3 ;  /* 0x0a3000003e037fae */ /* 0x0005e40009921844 */
[----:B------:R-:W-:Y:S01]  /*fa10*/  IMAD.X R61, R158, 0x1, R8, P4 ;  /* 0x000000019e3d7824 */ /* 0x000fe200020e0608 */
[----:B-1----:R-:W-:-:S04]  /*fa20*/  IADD3 R28, P6, R2, R143, RZ ;  /* 0x0000008f021c7210 */ /* 0x002fc80007fde0ff */
[----:B------:R1:W-:Y:S01]  /*fa30*/  LDGSTS.E [R3+0xab00], [R60.64], P3 ;  /* 0x0ab000003c037fae */ /* 0x0003e20009921844 */
[----:B--2---:R-:W-:Y:S01]  /*fa40*/  IADD3 R62, P4, R2, R17, RZ ;  /* 0x00000011023e7210 */ /* 0x004fe20007f9e0ff */
[----:B------:R-:W-:-:S04]  /*fa50*/  IMAD.X R29, R142, 0x1, R8, P6 ;  /* 0x000000018e1d7824 */ /* 0x000fc800030e0608 */
[----:B------:R-:W-:Y:S01]  /*fa60*/  IMAD.X R63, R22, 0x1, R8, P4 ;  /* 0x00000001163f7824 */ /* 0x000fe200020e0608 */
[----:B------:R2:W-:Y:S01]  /*fa70*/  LDGSTS.E [R3+0xb300], [R28.64], P3 ;  /* 0x0b3000001c037fae */ /* 0x0005e20009921844 */
[----:B-1----:R-:W-:-:S03]  /*fa80*/  IADD3 R60, P6, R2, R237, RZ ;  /* 0x000000ed023c7210 */ /* 0x002fc60007fde0ff */
[----:B------:R1:W-:Y:S02]  /*fa90*/  LDGSTS.E [R3+0xbb00], [R62.64], P3 ;  /* 0x0bb000003e037fae */ /* 0x0003e40009921844 */
[----:B------:R-:W-:Y:S01]  /*faa0*/  IMAD.X R61, R236, 0x1, R8, P6 ;  /* 0x00000001ec3d7824 */ /* 0x000fe200030e0608 */
[----:B--2---:R-:W-:-:S04]  /*fab0*/  IADD3 R28, P4, R2, R221, RZ ;  /* 0x000000dd021c7210 */ /* 0x004fc80007f9e0ff */
[----:B------:R2:W-:Y:S01]  /*fac0*/  LDGSTS.E [R6+0x8400], [R60.64], P3 ;  /* 0x084000003c067fae */ /* 0x0005e20009921844 */
[----:B-1----:R-:W-:Y:S01]  /*fad0*/  IADD3 R62, P6, R2, R205, RZ ;  /* 0x000000cd023e7210 */ /* 0x002fe20007fde0ff */
[--C-:B------:R-:W-:Y:S02]  /*fae0*/  IMAD.X R29, R220, 0x1, R8.reuse, P4 ;  /* 0x00000001dc1d7824 */ /* 0x100fe400020e0608 */
[----:B------:R-:W-:Y:S01]  /*faf0*/  IMAD R3, R4, 0x4000, R5 ;  /* 0x0000400004037824 */ /* 0x000fe200078e0205 */
[----:B------:R-:W-:Y:S01]  /*fb00*/  LOP3.LUT R5, R252, 0x70, RZ, 0x3c, !PT ;  /* 0x00000070fc057812 */ /* 0x000fe200078e3cff */
        /* <DEDUP_REMOVED lines=48> */
[----:B------:R1:W-:Y:S01]  /*fe10*/  LDGSTS.E [R30+0x8e00], [R62.64], P3 ;  /* 0x08e000003e1e7fae */ /* 0x0003e20009921844 */
[----:B------:R-:W-:Y:S02]  /*fe20*/  IMAD R3, R4, 0x4000, R5 ;  /* 0x0000400004037824 */ /* 0x000fe400078e0205 */
[----:B------:R-:W-:Y:S02]  /*fe30*/  IMAD.SHL.U32 R5, R131, 0x40, RZ ;  /* 0x0000004083057824 */ /* 0x000fe400078e00ff */
        /* <DEDUP_REMOVED lines=27> */
[--C-:B------:R-:W-:Y:S01]  /*fff0*/  IMAD.X R61, R182, 0x1, R8.reuse, P4 ;  /* 0x00000001b63d7824 */ /* 0x100fe200020e0608 */
[C---:B------:R-:W-:Y:S02]  /*10000*/  IADD3 R68, P4, R2.reuse, R151, RZ ;  /* 0x0000009702447210 */ /* 0x040fe40007f9e0ff */
[----:B-1----:R-:W-:Y:S02]  /*10010*/  IADD3 R28, P6, R2, R167, RZ ;  /* 0x000000a7021c7210 */ /* 0x002fe40007fde0ff */
[----:B------:R1:W-:Y:S01]  /*10020*/  LDGSTS.E [R3+0x9f00], [R60.64], P3 ;  /* 0x09f000003c037fae */ /* 0x0003e20009921844 */
[--C-:B------:R-:W-:Y:S02]  /*10030*/  IMAD.X R69, R150, 0x1, R8.reuse, P4 ;  /* 0x0000000196457824 */ /* 0x100fe400020e0608 */
[----:B------:R-:W-:Y:S01]  /*10040*/  IMAD.X R29, R166, 0x1, R8, P6 ;  /* 0x00000001a61d7824 */ /* 0x000fe200030e0608 */
[----:B--2---:R-:W-:-:S04]  /*10050*/  IADD3 R62, P6, R2, R135, RZ ;  /* 0x00000087023e7210 */ /* 0x004fc80007fde0ff */
[----:B------:R2:W-:Y:S01]  /*10060*/  LDGSTS.E [R3+0xa700], [R28.64], P3 ;  /* 0x0a7000001c037fae */ /* 0x0005e20009921844 */
[--C-:B------:R-:W-:Y:S01]  /*10070*/  IMAD.X R63, R134, 0x1, R8.reuse, P6 ;  /* 0x00000001863f7824 */ /* 0x100fe200030e0608 */
[-C--:B------:R-:W-:Y:S02]  /*10080*/  IADD3 R11, P6, R11, R10.reuse, RZ ;  /* 0x0000000a0b0b7210 */ /* 0x080fe40007fde0ff */
[----:B-1----:R-:W-:Y:S01]  /*10090*/  IADD3 R60, P4, R2, R7, RZ ;  /* 0x00000007023c7210 */ /* 0x002fe20007f9e0ff */
[----:B------:R2:W-:Y:S02]  /*100a0*/  LDGSTS.E [R3+0xaf00], [R68.64], P3 ;  /* 0x0af0000044037fae */ /* 0x0005e40009921844 */
[----:B------:R-:W-:Y:S01]  /*100b0*/  IMAD.X R18, R18, 0x1, R9, P6 ;  /* 0x0000000112127824 */ /* 0x000fe200030e0609 */
[-C--:B------:R-:W-:Y:S01]  /*100c0*/  IADD3 R17, P6, R17, R10.reuse, RZ ;  /* 0x0000000a11117210 */ /* 0x080fe20007fde0ff */
[----:B------:R-:W-:Y:S01]  /*100d0*/  IMAD.X R61, R16, 0x1, R8, P4 ;  /* 0x00000001103d7824 */ /* 0x000fe200020e0608 */
[----:B------:R2:W-:Y:S01]  /*100e0*/  LDGSTS.E [R3+0xb700], [R62.64], P3 ;  /* 0x0b7000003e037fae */ /* 0x0005e20009921844 */
[----:B------:R-:W-:-:S02]  /*100f0*/  IADD3 R7, P4, R7, R10, RZ ;  /* 0x0000000a07077210 */ /* 0x000fc40007f9e0ff */
[--C-:B------:R-:W-:Y:S01]  /*10100*/  IMAD.X R22, R22, 0x1, R9.reuse, P6 ;  /* 0x0000000116167824 */ /* 0x100fe200030e0609 */
[----:B------:R2:W-:Y:S01]  /*10110*/  LDGSTS.E [R3+0xbf00], [R60.64], P3 ;  /* 0x0bf000003c037fae */ /* 0x0005e20009921844 */
[-C--:B------:R-:W-:Y:S01]  /*10120*/  IADD3 R14, P3, R14, R10.reuse, RZ ;  /* 0x0000000a0e0e7210 */ /* 0x080fe20007f7e0ff */
[--C-:B------:R-:W-:Y:S01]  /*10130*/  IMAD.X R16, R16, 0x1, R9.reuse, P4 ;  /* 0x0000000110107824 */ /* 0x100fe200020e0609 */
[-C--:B------:R-:W-:Y:S01]  /*10140*/  IADD3 R15, P4, R15, R10.reuse, RZ ;  /* 0x0000000a0f0f7210 */ /* 0x080fe20007f9e0ff */
[----:B------:R-:W0:Y:S01]  /*10150*/  LDGDEPBAR ;  /* 0x00000000000079af */ /* 0x000e220000000000 */
[-C--:B------:R-:W-:Y:S01]  /*10160*/  IADD3 R133, P6, R133, R10.reuse, RZ ;  /* 0x0000000a85857210 */ /* 0x080fe20007fde0ff */
[--C-:B------:R-:W-:Y:S01]  /*10170*/  IMAD.X R20, R20, 0x1, R9.reuse, P3 ;  /* 0x0000000114147824 */ /* 0x100fe200018e0609 */
        /* <DEDUP_REMOVED lines=112> */
[----:B------:R-:W-:Y:S01]  /*10880*/  LEA R25, P6, R5, R25, 0x2 ;  /* 0x0000001905197211 */ /* 0x000fe200078c10ff */
[--C-:B------:R-:W-:Y:S01]  /*10890*/  IMAD.X R236, R236, 0x1, R9.reuse, P3 ;  /* 0x00000001ecec7824 */ /* 0x100fe200018e0609 */
[-C--:B------:R-:W-:Y:S01]  /*108a0*/  IADD3 R243, P3, R243, R10.reuse, RZ ;  /* 0x0000000af3f37210 */ /* 0x080fe20007f7e0ff */
[----:B------:R-:W-:Y:S01]  /*108b0*/  IMAD.X R238, R238, 0x1, R9, P4 ;  /* 0x00000001eeee7824 */ /* 0x000fe200020e0609 */
[----:B------:R-:W-:Y:S01]  /*108c0*/  IADD3 R245, P4, R245, R10, RZ ;  /* 0x0000000af5f57210 */ /* 0x000fe20007f9e0ff */
[----:B------:R-:W-:-:S02]  /*108d0*/  IMAD.X R27, R27, 0x1, R250, P6 ;  /* 0x000000011b1b7824 */ /* 0x000fc400030e06fa */
[--C-:B------:R-:W-:Y:S01]  /*108e0*/  IMAD.X R242, R242, 0x1, R9.reuse, P3 ;  /* 0x00000001f2f27824 */ /* 0x100fe200018e0609 */
[----:B------:R-:W-:Y:S01]  /*108f0*/  ISETP.NE.U32.AND P3, PT, R248, R13, PT ;  /* 0x0000000df800720c */ /* 0x000fe20003f65070 */
[----:B------:R-:W-:-:S12]  /*10900*/  IMAD.X R244, R244, 0x1, R9, P4 ;  /* 0x00000001f4f47824 */ /* 0x000fd800020e0609 */
[----:B--2---:R-:W-:Y:S01]  /*10910*/  @!P3 CALL.REL.NOINC `(.L_x_0) ;  /* 0x000000100000b944 */ /* 0x004fe20003c00000 */
[----:B------:R-:W-:Y:S05]  /*10920*/  BRA `(.L_x_1) ;  /* 0xffffaf4000007947 */ /* 0x000fea000383ffff */
.L_x_0:
[----:B-1----:R-:W2:Y:S01]  /*10930*/  LDL.LU R61, [R1+0x12c] ;  /* 0x00012c00013d7983 */ /* 0x002ea20000300800 */
[----:B------:R-:W-:-:S04]  /*10940*/  DEPBAR.LE SB0, 0x0 ;  /* 0x000080000000791a */ /* 0x000fc80000000000 */
[----:B------:R-:W3:Y:S01]  /*10950*/  LDL.LU R68, [R1+0xdc] ;  /* 0x0000dc0001447983 */ /* 0x000ee20000300800 */
[----:B------:R-:W-:Y:S02]  /*10960*/  IMAD.MOV.U32 R4, RZ, RZ, R100 ;  /* 0x000000ffff047224 */ /* 0x000fe400078e0064 */
[----:B------:R-:W-:Y:S01]  /*10970*/  IMAD.MOV.U32 R5, RZ, RZ, R101 ;  /* 0x000000ffff057224 */ /* 0x000fe200078e0065 */
[----:B------:R-:W1:Y:S01]  /*10980*/  S2R R28, SR_TID.X ;  /* 0x00000000001c7919 */ /* 0x000e620000002100 */
[----:B------:R-:W-:Y:S02]  /*10990*/  IMAD.MOV.U32 R6, RZ, RZ, R88 ;  /* 0x000000ffff067224 */ /* 0x000fe400078e0058 */
[----:B------:R-:W-:Y:S01]  /*109a0*/  IMAD.MOV.U32 R7, RZ, RZ, R89 ;  /* 0x000000ffff077224 */ /* 0x000fe200078e0059 */
[----:B------:R-:W-:Y:S01]  /*109b0*/  BAR.SYNC.DEFER_BLOCKING 0x0 ;  /* 0x0000000000007b1d */ /* 0x000fe20000010000 */
[----:B------:R-:W-:Y:S02]  /*109c0*/  IMAD.MOV.U32 R88, RZ, RZ, R102 ;  /* 0x000000ffff587224 */ /* 0x000fe400078e0066 */
[----:B------:R-:W-:-:S02]  /*109d0*/  IMAD.MOV.U32 R89, RZ, RZ, R103 ;  /* 0x000000ffff597224 */ /* 0x000fc400078e0067 */
[----:B------:R-:W-:Y:S02]  /*109e0*/  IMAD.MOV.U32 R8, RZ, RZ, R108 ;  /* 0x000000ffff087224 */ /* 0x000fe400078e006c */
[----:B------:R-:W-:Y:S02]  /*109f0*/  IMAD.MOV.U32 R9, RZ, RZ, R109 ;  /* 0x000000ffff097224 */ /* 0x000fe400078e006d */
[----:B------:R-:W-:Y:S02]  /*10a00*/  IMAD.MOV.U32 R10, RZ, RZ, R48 ;  /* 0x000000ffff0a7224 */ /* 0x000fe400078e0030 */
[----:B------:R-:W-:Y:S02]  /*10a10*/  IMAD.MOV.U32 R11, RZ, RZ, R49 ;  /* 0x000000ffff0b7224 */ /* 0x000fe400078e0031 */
[----:B------:R-:W-:Y:S02]  /*10a20*/  IMAD.MOV.U32 R48, RZ, RZ, R110 ;  /* 0x000000ffff307224 */ /* 0x000fe400078e006e */
[----:B------:R-:W-:-:S02]  /*10a30*/  IMAD.MOV.U32 R49, RZ, RZ, R111 ;  /* 0x000000ffff317224 */ /* 0x000fc400078e006f */
[----:B------:R-:W-:Y:S02]  /*10a40*/  IMAD.MOV.U32 R12, RZ, RZ, R104 ;  /* 0x000000ffff0c7224 */ /* 0x000fe400078e0068 */
[----:B------:R-:W-:Y:S01]  /*10a50*/  IMAD.MOV.U32 R13, RZ, RZ, R105 ;  /* 0x000000ffff0d7224 */ /* 0x000fe200078e0069 */
[----:B-1----:R-:W-:Y:S01]  /*10a60*/  LOP3.LUT R3, R28, 0x3f, RZ, 0xc0, !PT ;  /* 0x0000003f1c037812 */ /* 0x002fe200078ec0ff */
[----:B------:R-:W-:Y:S02]  /*10a70*/  IMAD.MOV.U32 R14, RZ, RZ, R36 ;  /* 0x000000ffff0e7224 */ /* 0x000fe400078e0024 */
[----:B------:R-:W-:Y:S02]  /*10a80*/  IMAD.MOV.U32 R15, RZ, RZ, R37 ;  /* 0x000000ffff0f7224 */ /* 0x000fe400078e0025 */
[----:B------:R-:W-:Y:S02]  /*10a90*/  IMAD.MOV.U32 R36, RZ, RZ, R106 ;  /* 0x000000ffff247224 */ /* 0x000fe400078e006a */
[----:B------:R-:W-:-:S02]  /*10aa0*/  IMAD.MOV.U32 R37, RZ, RZ, R107 ;  /* 0x000000ffff257224 */ /* 0x000fc400078e006b */
[----:B------:R-:W-:-:S05]  /*10ab0*/  IMAD.SHL.U32 R62, R28, 0x400, RZ ;  /* 0x000004001c3e7824 */ /* 0x000fca00078e00ff */
[----:B------:R-:W-:-:S05]  /*10ac0*/  LOP3.LUT R62, R62, 0x1800, RZ, 0xc0, !PT ;  /* 0x000018003e3e7812 */ /* 0x000fca00078ec0ff */
[----:B------:R-:W-:-:S05]  /*10ad0*/  IMAD R62, R3, 0x10, R62 ;  /* 0x00000010033e7824 */ /* 0x000fca00078e023e */
[C---:B------:R-:W-:Y:S02]  /*10ae0*/  LOP3.LUT R60, R62.reuse, 0x20, RZ, 0x3c, !PT ;  /* 0x000000203e3c7812 */ /* 0x040fe400078e3cff */
[C---:B------:R-:W-:Y:S02]  /*10af0*/  LOP3.LUT R3, R62.reuse, 0x40, RZ, 0x3c, !PT ;  /* 0x000000403e037812 */ /* 0x040fe400078e3cff */
[----:B------:R-:W-:Y:S02]  /*10b00*/  LOP3.LUT R2, R62, 0x60, RZ, 0x3c, !PT ;  /* 0x000000603e027812 */ /* 0x000fe400078e3cff */
[----:B------:R-:W-:Y:S01]  /*10b10*/  ISETP.LT.AND P3, PT, R0, c[0x0][0x17c], !P0 ;  /* 0x00005f0000007a0c */ /* 0x000fe20004761270 */
[----:B--2---:R-:W-:Y:S01]  /*10b20*/  IMAD R61, R61, c[0x0][0x194], RZ ;  /* 0x000065003d3d7a24 */ /* 0x004fe200078e02ff */
[----:B---3--:R1:W-:Y:S04]  /*10b30*/  STS.128 [R68], R4 ;  /* 0x0000000444007388 */ /* 0x0083e80000000c00 */
[----:B------:R-:W-:Y:S04]  /*10b40*/  STS.128 [R68+0x80], R88 ;  /* 0x0000805844007388 */ /* 0x000fe80000000c00 */
[----:B------:R-:W-:Y:S04]  /*10b50*/  STS.128 [R68+0x100], R8 ;  /* 0x0001000844007388 */ /* 0x000fe80000000c00 */
[----:B------:R-:W-:Y:S01]  /*10b60*/  STS.128 [R68+0x180], R48 ;  /* 0x0001803044007388 */ /* 0x000fe20000000c00 */
[----:B-1----:R-:W-:-:S03]  /*10b70*/  IMAD.MOV.U32 R7, RZ, RZ, R125 ;  /* 0x000000ffff077224 */ /* 0x002fc600078e007d */
[----:B------:R-:W-:Y:S01]  /*10b80*/  STS.128 [R68+0x200], R12 ;  /* 0x0002000c44007388 */ /* 0x000fe20000000c00 */
[----:B------:R-:W-:Y:S02]  /*10b90*/  IMAD.MOV.U32 R6, RZ, RZ, R124 ;  /* 0x000000ffff067224 */ /* 0x000fe400078e007c */
[----:B------:R-:W-:Y:S01]  /*10ba0*/  IMAD.MOV.U32 R125, RZ, RZ, R67 ;  /* 0x000000ffff7d7224 */ /* 0x000fe200078e0043 */
[----:B------:R-:W-:Y:S01]  /*10bb0*/  STS.128 [R68+0x280], R36 ;  /* 0x0002802444007388 */ /* 0x000fe20000000c00 */
[----:B------:R-:W-:Y:S02]  /*10bc0*/  IMAD.MOV.U32 R124, RZ, RZ, R66 ;  /* 0x000000ffff7c7224 */ /* 0x000fe400078e0042 */
[----:B------:R-:W-:Y:S01]  /*10bd0*/  IMAD.MOV.U32 R5, RZ, RZ, R65 ;  /* 0x000000ffff057224 */ /* 0x000fe200078e0041 */
[----:B------:R-:W2:Y:S01]  /*10be0*/  LDL.LU R67, [R1+0x21c] ;  /* 0x00021c0001437983 */ /* 0x000ea20000300800 */
[----:B------:R-:W-:-:S03]  /*10bf0*/  IMAD.MOV.U32 R4, RZ, RZ, R64 ;  /* 0x000000ffff047224 */ /* 0x000fc600078e0040 */
[----:B------:R-:W3:Y:S04]  /*10c00*/  LDL.LU R66, [R1+0x218] ;  /* 0x0002180001427983 */ /* 0x000ee80000300800 */
[----:B------:R-:W4:Y:S04]  /*10c10*/  LDL.LU R65, [R1+0x214] ;  /* 0x0002140001417983 */ /* 0x000f280000300800 */
[----:B------:R1:W-:Y:S04]  /*10c20*/  STS.128 [R68+0x300], R4 ;  /* 0x0003000444007388 */ /* 0x0003e80000000c00 */
[----:B------:R-:W-:Y:S04]  /*10c30*/  STS.128 [R68+0x380], R124 ;  /* 0x0003807c44007388 */ /* 0x000fe80000000c00 */
[----:B------:R-:W-:Y:S06]  /*10c40*/  BAR.SYNC.DEFER_BLOCKING 0x0 ;  /* 0x0000000000007b1d */ /* 0x000fec0000010000 */
[----:B------:R-:W4:Y:S01]  /*10c50*/  LDL.LU R64, [R1+0x210] ;  /* 0x0002100001407983 */ /* 0x000f220000300800 */
[----:B-1----:R-:W-:-:S02]  /*10c60*/  IMAD.MOV.U32 R4, RZ, RZ, R84 ;  /* 0x000000ffff047224 */ /* 0x002fc400078e0054 */
[----:B------:R-:W-:Y:S01]  /*10c70*/  IMAD.MOV.U32 R5, RZ, RZ, R85 ;  /* 0x000000ffff057224 */ /* 0x000fe200078e0055 */
[----:B------:R-:W4:Y:S01]  /*10c80*/  LDL.LU R63, [R1+0x20c] ;  /* 0x00020c00013f7983 */ /* 0x000f220000300800 */
[----:B------:R-:W-:Y:S02]  /*10c90*/  IMAD.MOV.U32 R6, RZ, RZ, R32 ;  /* 0x000000ffff067224 */ /* 0x000fe400078e0020 */
[----:B------:R-:W-:Y:S02]  /*10ca0*/  IMAD.MOV.U32 R7, RZ, RZ, R33 ;  /* 0x000000ffff077224 */ /* 0x000fe400078e0021 */
[----:B------:R-:W-:Y:S02]  /*10cb0*/  IMAD.MOV.U32 R32, RZ, RZ, R86 ;  /* 0x000000ffff207224 */ /* 0x000fe400078e0056 */
[----:B------:R-:W-:Y:S01]  /*10cc0*/  IMAD.MOV.U32 R33, RZ, RZ, R87 ;  /* 0x000000ffff217224 */ /* 0x000fe200078e0057 */
[----:B------:R-:W1:Y:S04]  /*10cd0*/  LDS.128 R8, [R62] ;  /* 0x000000003e087984 */ /* 0x000e680000000c00 */
[----:B------:R-:W-:Y:S04]  /*10ce0*/  LDS.128 R12, [R62+0x400] ;  /* 0x000400003e0c7984 */ /* 0x000fe80000000c00 */
[----:B------:R-:W1:Y:S04]  /*10cf0*/  LDS.128 R16, [R60] ;  /* 0x000000003c107984 */ /* 0x000e680000000c00 */
[----:B------:R-:W-:Y:S04]  /*10d00*/  LDS.128 R20, [R60+0x400] ;  /* 0x000400003c147984 */ /* 0x000fe80000000c00 */
[----:B------:R-:W1:Y:S04]  /*10d10*/  LDS.128 R24, [R3] ;  /* 0x0000000003187984 */ /* 0x000e680000000c00 */
[----:B------:R-:W-:Y:S04]  /*10d20*/  LDS.128 R28, [R3+0x400] ;  /* 0x00040000031c7984 */ /* 0x000fe80000000c00 */
[----:B------:R-:W1:Y:S04]  /*10d30*/  LDS.128 R36, [R2] ;  /* 0x0000000002247984 */ /* 0x000e680000000c00 */
[----:B------:R-:W1:Y:S04]  /*10d40*/  LDS.128 R48, [R2+0x400] ;  /* 0x0004000002307984 */ /* 0x000e680000000c00 */
[----:B------:R-:W-:Y:S06]  /*10d50*/  BAR.SYNC.DEFER_BLOCKING 0x0 ;  /* 0x0000000000007b1d */ /* 0x000fec0000010000 */
[----:B------:R1:W-:Y:S04]  /*10d60*/  STS.128 [R68], R4 ;  /* 0x0000000444007388 */ /* 0x0003e80000000c00 */
[----:B------:R1:W-:Y:S02]  /*10d70*/  STS.128 [R68+0x80], R32 ;  /* 0x0000802044007388 */ /* 0x0003e40000000c00 */
[----:B-1----:R-:W-:-:S02]  /*10d80*/  IMAD.MOV.U32 R4, RZ, RZ, R52 ;  /* 0x000000ffff047224 */ /* 0x002fc400078e0034 */
[----:B------:R-:W-:Y:S02]  /*10d90*/  IMAD.MOV.U32 R5, RZ, RZ, R53 ;  /* 0x000000ffff057224 */ /* 0x000fe400078e0035 */
[----:B------:R-:W-:Y:S02]  /*10da0*/  IMAD.MOV.U32 R6, RZ, RZ, R56 ;  /* 0x000000ffff067224 */ /* 0x000fe400078e0038 */
[----:B------:R-:W-:Y:S02]  /*10db0*/  IMAD.MOV.U32 R7, RZ, RZ, R57 ;  /* 0x000000ffff077224 */ /* 0x000fe400078e0039 */
[----:B------:R-:W-:Y:S02]  /*10dc0*/  IMAD.MOV.U32 R56, RZ, RZ, R54 ;  /* 0x000000ffff387224 */ /* 0x000fe400078e0036 */
[----:B------:R-:W-:Y:S01]  /*10dd0*/  IMAD.MOV.U32 R57, RZ, RZ, R55 ;  /* 0x000000ffff397224 */ /* 0x000fe200078e0037 */
[----:B------:R1:W-:Y:S01]  /*10de0*/  STS.128 [R68+0x100], R4 ;  /* 0x0001000444007388 */ /* 0x0003e20000000c00 */
[----:B------:R-:W-:-:S02]  /*10df0*/  IMAD.MOV.U32 R32, RZ, RZ, R40 ;  /* 0x000000ffff207224 */ /* 0x000fc400078e0028 */
[----:B------:R-:W-:Y:S02]  /*10e00*/  IMAD.MOV.U32 R33, RZ, RZ, R41 ;  /* 0x000000ffff217224 */ /* 0x000fe400078e0029 */
[----:B------:R-:W-:Y:S02]  /*10e10*/  IMAD.MOV.U32 R34, RZ, RZ, R44 ;  /* 0x000000ffff227224 */ /* 0x000fe400078e002c */
[----:B------:R-:W-:Y:S02]  /*10e20*/  IMAD.MOV.U32 R35, RZ, RZ, R45 ;  /* 0x000000ffff237224 */ /* 0x000fe400078e002d */
[----:B------:R-:W-:Y:S02]  /*10e30*/  IMAD.MOV.U32 R44, RZ, RZ, R42 ;  /* 0x000000ffff2c7224 */ /* 0x000fe400078e002a */
[----:B------:R-:W-:Y:S01]  /*10e40*/  IMAD.MOV.U32 R45, RZ, RZ, R43 ;  /* 0x000000ffff2d7224 */ /* 0x000fe200078e002b */
[----:B------:R-:W-:Y:S01]  /*10e50*/  STS.128 [R68+0x180], R56 ;  /* 0x0001803844007388 */ /* 0x000fe20000000c00 */
[----:B-1----:R-:W-:-:S02]  /*10e60*/  IMAD.MOV.U32 R4, RZ, RZ, R120 ;  /* 0x000000ffff047224 */ /* 0x002fc400078e0078 */
[----:B------:R-:W-:Y:S02]  /*10e70*/  IMAD.MOV.U32 R5, RZ, RZ, R121 ;  /* 0x000000ffff057224 */ /* 0x000fe400078e0079 */
[----:B------:R-:W-:Y:S02]  /*10e80*/  IMAD.MOV.U32 R6, RZ, RZ, R116 ;  /* 0x000000ffff067224 */ /* 0x000fe400078e0074 */
[----:B------:R-:W-:Y:S02]  /*10e90*/  IMAD.MOV.U32 R7, RZ, RZ, R117 ;  /* 0x000000ffff077224 */ /* 0x000fe400078e0075 */
[----:B------:R-:W-:Y:S02]  /*10ea0*/  IMAD.MOV.U32 R116, RZ, RZ, R122 ;  /* 0x000000ffff747224 */ /* 0x000fe400078e007a */
[----:B------:R-:W-:Y:S01]  /*10eb0*/  IMAD.MOV.U32 R117, RZ, RZ, R123 ;  /* 0x000000ffff757224 */ /* 0x000fe200078e007b */
[----:B------:R1:W-:Y:S04]  /*10ec0*/  STS.128 [R68+0x200], R32 ;  /* 0x0002002044007388 */ /* 0x0003e80000000c00 */
[----:B------:R1:W-:Y:S04]  /*10ed0*/  STS.128 [R68+0x280], R44 ;  /* 0x0002802c44007388 */ /* 0x0003e80000000c00 */
[----:B------:R1:W-:Y:S04]  /*10ee0*/  STS.128 [R68+0x300], R4 ;  /* 0x0003000444007388 */ /* 0x0003e80000000c00 */
[----:B------:R-:W-:Y:S01]  /*10ef0*/  STS.128 [R68+0x380], R116 ;  /* 0x0003807444007388 */ /* 0x000fe20000000c00 */
[----:B------:R-:W-:-:S03]  /*10f00*/  IMAD R41, R0, c[0x0][0x198], RZ ;  /* 0x0000660000297a24 */ /* 0x000fc600078e02ff */
[----:B------:R-:W-:Y:S01]  /*10f10*/  BAR.SYNC.DEFER_BLOCKING 0x0 ;  /* 0x0000000000007b1d */ /* 0x000fe20000010000 */
[----:B------:R-:W-:Y:S02]  /*10f20*/  LEA R0, P4, R61, c[0x0][0x170], 0x2 ;  /* 0x00005c003d007a11 */ /* 0x000fe400078810ff */
[----:B-1----:R-:W-:Y:S02]  /*10f30*/  IADD3 R33, R41, c[0x0][0x198], RZ ;  /* 0x0000660029217a10 */ /* 0x002fe40007ffe0ff */
[----:B------:R-:W-:Y:S01]  /*10f40*/  LEA.HI.X.SX32 R40, R61, c[0x0][0x174], 0x2, P4 ;  /* 0x00005d003d287a11 */ /* 0x000fe200020f16ff */
[----:B------:R-:W5:Y:S01]  /*10f50*/  LDL.LU R46, [R1+0x208] ;  /* 0x00020800012e7983 */ /* 0x000f620000300800 */
[----:B------:R-:W-:Y:S02]  /*10f60*/  LEA R52, P4, R41, R0, 0x2 ;  /* 0x0000000029347211 */ /* 0x000fe400078810ff */
[----:B------:R-:W-:Y:S01]  /*10f70*/  IADD3 R35, R33, c[0x0][0x198], RZ ;  /* 0x0000660021237a10 */ /* 0x000fe20007ffe0ff */
[----:B------:R-:W5:Y:S01]  /*10f80*/  LDL.LU R45, [R1+0x204] ;  /* 0x00020400012d7983 */ /* 0x000f620000300800 */
[----:B------:R-:W-:-:S02]  /*10f90*/  LEA.HI.X.SX32 R53, R41, R40, 0x2, P4 ;  /* 0x0000002829357211 */ /* 0x000fc400020f16ff */
[-C--:B------:R-:W-:Y:S01]  /*10fa0*/  LEA R32, P4, R33, R0.reuse, 0x2 ;  /* 0x0000000021207211 */ /* 0x080fe200078810ff */
[----:B------:R-:W5:Y:S01]  /*10fb0*/  LDL.LU R44, [R1+0x200] ;  /* 0x00020000012c7983 */ /* 0x000f620000300800 */
[----:B------:R-:W-:Y:S02]  /*10fc0*/  LEA R34, P6, R35, R0, 0x2 ;  /* 0x0000000023227211 */ /* 0x000fe400078c10ff */
[-C--:B------:R-:W-:Y:S02]  /*10fd0*/  LEA.HI.X.SX32 R33, R33, R40.reuse, 0x2, P4 ;  /* 0x0000002821217211 */ /* 0x080fe400020f16ff */
[C---:B------:R-:W-:Y:S02]  /*10fe0*/  IADD3 R41, R35.reuse, c[0x0][0x198], RZ ;  /* 0x0000660023297a10 */ /* 0x040fe40007ffe0ff */
[----:B------:R-:W-:Y:S01]  /*10ff0*/  LEA.HI.X.SX32 R35, R35, R40, 0x2, P6 ;  /* 0x0000002823237211 */ /* 0x000fe200030f16ff */
[----:B------:R-:W-:Y:S01]  /*11000*/  @P3 STG.E [R52.64], R8 ;  /* 0x0000000834003986 */ /* 0x000fe2000c101904 */
[----:B------:R-:W-:-:S03]  /*11010*/  IADD3 R7, R41, c[0x0][0x198], RZ ;  /* 0x0000660029077a10 */ /* 0x000fc60007ffe0ff */
[----:B------:R-:W-:Y:S01]  /*11020*/  @P2 STG.E [R32.64], R9 ;  /* 0x0000000920002986 */ /* 0x000fe2000c101904 */
[----:B------:R-:W-:-:S03]  /*11030*/  LEA R4, P2, R41, R0, 0x2 ;  /* 0x0000000029047211 */ /* 0x000fc600078410ff */
[----:B------:R1:W-:Y:S01]  /*11040*/  @P1 STG.E [R34.64], R16 ;  /* 0x0000001022001986 */ /* 0x0003e2000c101904 */
[----:B------:R-:W-:Y:S02]  /*11050*/  LEA R6, P6, R7, R0, 0x2 ;  /* 0x0000000007067211 */ /* 0x000fe400078c10ff */
[-C--:B------:R-:W-:Y:S02]  /*11060*/  LEA.HI.X.SX32 R5, R41, R40.reuse, 0x2, P2 ;  /* 0x0000002829057211 */ /* 0x080fe400010f16ff */
[C---:B------:R-:W-:Y:S01]  /*11070*/  IADD3 R41, R7.reuse, c[0x0][0x198], RZ ;  /* 0x0000660007297a10 */ /* 0x040fe20007ffe0ff */
[----:B-1----:R-:W5:Y:S01]  /*11080*/  LDL.LU R16, [R1+0x1fc] ;  /* 0x0001fc0001107983 */ /* 0x002f620000300800 */
[----:B------:R-:W-:Y:S02]  /*11090*/  LEA.HI.X.SX32 R7, R7, R40, 0x2, P6 ;  /* 0x0000002807077211 */ /* 0x000fe400030f16ff */
[C---:B------:R-:W-:Y:S01]  /*110a0*/  LEA R8, P6, R41.reuse, R0, 0x2 ;  /* 0x0000000029087211 */ /* 0x040fe200078c10ff */
[----:B------:R-:W5:Y:S01]  /*110b0*/  LDL.LU R43, [R1+0x1f8] ;  /* 0x0001f800012b7983 */ /* 0x000f620000300800 */
[----:B------:R-:W-:-:S02]  /*110c0*/  IADD3 R33, R41, c[0x0][0x198], RZ ;  /* 0x0000660029217a10 */ /* 0x000fc40007ffe0ff */
[----:B------:R-:W-:Y:S01]  /*110d0*/  LEA.HI.X.SX32 R9, R41, R40, 0x2, P6 ;  /* 0x0000002829097211 */ /* 0x000fe200030f16ff */
[----:B------:R-:W5:Y:S01]  /*110e0*/  LDL.LU R42, [R1+0x1f4] ;  /* 0x0001f400012a7983 */ /* 0x000f620000300800 */
[----:B------:R-:W-:-:S03]  /*110f0*/  LEA R32, P6, R33, R0, 0x2 ;  /* 0x0000000021207211 */ /* 0x000fc600078c10ff */
[----:B------:R-:W5:Y:S01]  /*11100*/  LDL.LU R34, [R1+0x1f0] ;  /* 0x0001f00001227983 */ /* 0x000f620000300800 */
[C---:B------:R-:W-:Y:S02]  /*11110*/  IADD3 R35, R33.reuse, c[0x0][0x198], RZ ;  /* 0x0000660021237a10 */ /* 0x040fe40007ffe0ff */
[----:B------:R-:W-:Y:S01]  /*11120*/  LEA.HI.X.SX32 R33, R33, R40, 0x2, P6 ;  /* 0x0000002821217211 */ /* 0x000fe200030f16ff */
[----:B------:R-:W-:Y:S04]  /*11130*/  @P5 STG.E [R4.64], R17 ;  /* 0x0000001104005986 */ /* 0x000fe8000c101904 */
[----:B------:R-:W5:Y:S01]  /*11140*/  LDL.LU R41, [R1+0x1ec] ;  /* 0x0001ec0001297983 */ /* 0x000f620000300800 */
[----:B--2---:R-:W-:Y:S02]  /*11150*/  ISETP.LT.AND P4, PT, R67, c[0x0][0x17c], !P0 ;  /* 0x00005f0043007a0c */ /* 0x004fe40004781270 */
[----:B---3--:R-:W-:-:S02]  /*11160*/  ISETP.LT.AND P3, PT, R66, c[0x0][0x17c], !P0 ;  /* 0x00005f0042007a0c */ /* 0x008fc40004761270 */
[----:B----4-:R-:W-:-:S09]  /*11170*/  ISETP.LT.AND P2, PT, R65, c[0x0][0x17c], !P0 ;  /* 0x00005f0041007a0c */ /* 0x010fd20004741270 */
[----:B------:R-:W-:Y:S04]  /*11180*/  @P4 STG.E [R6.64], R24 ;  /* 0x0000001806004986 */ /* 0x000fe8000c101904 */
[----:B------:R-:W-:Y:S04]  /*11190*/  @P3 STG.E [R8.64], R25 ;  /* 0x0000001908003986 */ /* 0x000fe8000c101904 */
[----:B------:R1:W-:Y:S04]  /*111a0*/  @P2 STG.E [R32.64], R36 ;  /* 0x0000002420002986 */ /* 0x0003e8000c101904 */
[----:B-1----:R-:W2:Y:S04]  /*111b0*/  LDL.LU R32, [R1+0x1e8] ;  /* 0x0001e80001207983 */ /* 0x002ea80000300800 */
[----:B------:R-:W3:Y:S04]  /*111c0*/  LDL.LU R36, [R1+0x1e4] ;  /* 0x0001e40001247983 */ /* 0x000ee80000300800 */
[----:B------:R-:W4:Y:S01]  /*111d0*/  LDL.LU R24, [R1+0x1e0] ;  /* 0x0001e00001187983 */ /* 0x000f220000300800 */
[----:B------:R-:W-:-:S02]  /*111e0*/  ISETP.LT.AND P1, PT, R64, c[0x0][0x17c], !P0 ;  /* 0x00005f0040007a0c */ /* 0x000fc40004721270 */
[C---:B------:R-:W-:Y:S02]  /*111f0*/  LEA R4, P6, R35.reuse, R0, 0x2 ;  /* 0x0000000023047211 */ /* 0x040fe400078c10ff */
[C---:B------:R-:W-:Y:S02]  /*11200*/  IADD3 R17, R35.reuse, c[0x0][0x198], RZ ;  /* 0x0000660023117a10 */ /* 0x040fe40007ffe0ff */
[----:B------:R-:W-:Y:S02]  /*11210*/  LEA.HI.X.SX32 R5, R35, R40, 0x2, P6 ;  /* 0x0000002823057211 */ /* 0x000fe400030f16ff */
[C---:B------:R-:W-:Y:S02]  /*11220*/  LEA R6, P6, R17.reuse, R0, 0x2 ;  /* 0x0000000011067211 */ /* 0x040fe400078c10ff */
[----:B------:R-:W-:Y:S02]  /*11230*/  IADD3 R35, R17, c[0x0][0x198], RZ ;  /* 0x0000660011237a10 */ /* 0x000fe40007ffe0ff */
[----:B------:R-:W-:-:S02]  /*11240*/  ISETP.LT.AND P5, PT, R63, c[0x0][0x17c], !P0 ;  /* 0x00005f003f007a0c */ /* 0x000fc400047a1270 */
[----:B------:R-:W-:Y:S02]  /*11250*/  LEA.HI.X.SX32 R7, R17, R40, 0x2, P6 ;  /* 0x0000002811077211 */ /* 0x000fe400030f16ff */
[C---:B------:R-:W-:Y:S02]  /*11260*/  LEA R8, P6, R35.reuse, R0, 0x2 ;  /* 0x0000000023087211 */ /* 0x040fe400078c10ff */
[C---:B------:R-:W-:Y:S01]  /*11270*/  IADD3 R17, R35.reuse, c[0x0][0x198], RZ ;  /* 0x0000660023117a10 */ /* 0x040fe20007ffe0ff */
[----:B------:R1:W-:Y:S01]  /*11280*/  @P1 STG.E [R4.64], R37 ;  /* 0x0000002504001986 */ /* 0x0003e2000c101904 */
[----:B------:R-:W-:Y:S02]  /*11290*/  LEA.HI.X.SX32 R9, R35, R40, 0x2, P6 ;  /* 0x0000002823097211 */ /* 0x000fe400030f16ff */
[----:B------:R-:W-:Y:S01]  /*112a0*/  IADD3 R25, R17, c[0x0][0x198], RZ ;  /* 0x0000660011197a10 */ /* 0x000fe20007ffe0ff */
[----:B------:R-:W3:Y:S03]  /*112b0*/  LDL.LU R35, [R1+0x1dc] ;  /* 0x0001dc0001237983 */ /* 0x000ee60000300800 */
[----:B------:R-:W-:Y:S01]  /*112c0*/  IADD3 R33, R25, c[0x0][0x198], RZ ;  /* 0x0000660019217a10 */ /* 0x000fe20007ffe0ff */
[----:B------:R1:W-:Y:S01]  /*112d0*/  @P5 STG.E [R6.64], R12 ;  /* 0x0000000c06005986 */ /* 0x0003e2000c101904 */
[----:B-----5:R-:W-:-:S02]  /*112e0*/  ISETP.LT.AND P4, PT, R46, c[0x0][0x17c], !P0 ;  /* 0x00005f002e007a0c */ /* 0x020fc40004781270 */
[----:B------:R-:W-:Y:S02]  /*112f0*/  ISETP.LT.AND P3, PT, R45, c[0x0][0x17c], !P0 ;  /* 0x00005f002d007a0c */ /* 0x000fe40004761270 */
[----:B------:R-:W-:-:S09]  /*11300*/  ISETP.LT.AND P2, PT, R44, c[0x0][0x17c], !P0 ;  /* 0x00005f002c007a0c */ /* 0x000fd20004741270 */
[----:B------:R-:W-:Y:S01]  /*11310*/  @P4 STG.E [R8.64], R13 ;  /* 0x0000000d08004986 */ /* 0x000fe2000c101904 */
[----:B------:R-:W-:Y:S02]  /*11320*/  ISETP.LT.AND P1, PT, R16, c[0x0][0x17c], !P0 ;  /* 0x00005f0010007a0c */ /* 0x000fe40004721270 */
[----:B------:R-:W-:-:S04]  /*11330*/  LEA R16, P6, R17, R0, 0x2 ;  /* 0x0000000011107211 */ /* 0x000fc800078c10ff */
[----:B------:R-:W-:Y:S02]  /*11340*/  LEA.HI.X.SX32 R17, R17, R40, 0x2, P6 ;  /* 0x0000002811117211 */ /* 0x000fe400030f16ff */
[----:B-1----:R-:W-:-:S03]  /*11350*/  LEA R4, P6, R25, R0, 0x2 ;  /* 0x0000000019047211 */ /* 0x002fc600078c10ff */
[----:B------:R1:W-:Y:S01]  /*11360*/  @P3 STG.E [R16.64], R20 ;  /* 0x0000001410003986 */ /* 0x0003e2000c101904 */
[----:B------:R-:W-:Y:S02]  /*11370*/  LEA.HI.X.SX32 R5, R25, R40, 0x2, P6 ;  /* 0x0000002819057211 */ /* 0x000fe400030f16ff */
[----:B------:R-:W-:Y:S02]  /*11380*/  ISETP.LT.AND P3, PT, R34, c[0x0][0x17c], !P0 ;  /* 0x00005f0022007a0c */ /* 0x000fe40004761270 */
[C---:B------:R-:W-:Y:S01]  /*11390*/  LEA R6, P6, R33.reuse, R0, 0x2 ;  /* 0x0000000021067211 */ /* 0x040fe200078c10ff */
[----:B------:R-:W5:Y:S01]  /*113a0*/  LDL.LU R34, [R1+0x1d8] ;  /* 0x0001d80001227983 */ /* 0x000f620000300800 */
[C---:B------:R-:W-:Y:S02]  /*113b0*/  IADD3 R25, R33.reuse, c[0x0][0x198], RZ ;  /* 0x0000660021197a10 */ /* 0x040fe40007ffe0ff */
[----:B------:R-:W-:Y:S01]  /*113c0*/  LEA.HI.X.SX32 R7, R33, R40, 0x2, P6 ;  /* 0x0000002821077211 */ /* 0x000fe200030f16ff */
[----:B-1----:R-:W5:Y:S01]  /*113d0*/  LDL.LU R16, [R1+0x1d4] ;  /* 0x0001d40001107983 */ /* 0x002f620000300800 */
[----:B------:R-:W-:-:S03]  /*113e0*/  ISETP.LT.AND P5, PT, R43, c[0x0][0x17c], !P0 ;  /* 0x00005f002b007a0c */ /* 0x000fc600047a1270 */
[----:B------:R-:W-:Y:S01]  /*113f0*/  @P2 STG.E [R4.64], R21 ;  /* 0x0000001504002986 */ /* 0x000fe2000c101904 */
[----:B------:R-:W-:-:S03]  /*11400*/  LEA R8, P6, R25, R0, 0x2 ;  /* 0x0000000019087211 */ /* 0x000fc600078c10ff */
[----:B------:R1:W-:Y:S01]  /*11410*/  @P1 STG.E [R6.64], R28 ;  /* 0x0000001c06001986 */ /* 0x0003e2000c101904 */
[----:B------:R-:W-:Y:S02]  /*11420*/  ISETP.LT.AND P4, PT, R42, c[0x0][0x17c], !P0 ;  /* 0x00005f002a007a0c */ /* 0x000fe40004781270 */
[C---:B------:R-:W-:Y:S02]  /*11430*/  IADD3 R13, R25.reuse, c[0x0][0x198], RZ ;  /* 0x00006600190d7a10 */ /* 0x040fe40007ffe0ff */
[----:B------:R-:W-:Y:S02]  /*11440*/  LEA.HI.X.SX32 R9, R25, R40, 0x2, P6 ;  /* 0x0000002819097211 */ /* 0x000fe400030f16ff */
[C---:B------:R-:W-:Y:S02]  /*11450*/  LEA R12, P6, R13.reuse, R0, 0x2 ;  /* 0x000000000d0c7211 */ /* 0x040fe400078c10ff */
[C---:B------:R-:W-:Y:S02]  /*11460*/  IADD3 R17, R13.reuse, c[0x0][0x198], RZ ;  /* 0x000066000d117a10 */ /* 0x040fe40007ffe0ff */
[----:B------:R-:W-:Y:S01]  /*11470*/  LEA.HI.X.SX32 R13, R13, R40, 0x2, P6 ;  /* 0x000000280d0d7211 */ /* 0x000fe200030f16ff */
[----:B------:R1:W-:Y:S04]  /*11480*/  @P5 STG.E [R8.64], R29 ;  /* 0x0000001d08005986 */ /* 0x0003e8000c101904 */
[----:B------:R1:W-:Y:S01]  /*11490*/  @P4 STG.E [R12.64], R48 ;  /* 0x000000300c004986 */ /* 0x0003e2000c101904 */
[----:B--2---:R-:W-:-:S03]  /*114a0*/  ISETP.LT.AND P1, PT, R32, c[0x0][0x17c], !P0 ;  /* 0x00005f0020007a0c */ /* 0x004fc60004721270 */
[----:B------:R-:W2:Y:S04]  /*114b0*/  LDL.LU R32, [R1+0x1d0] ;  /* 0x0001d00001207983 */ /* 0x000ea80000300800 */
[----:B------:R-:W2:Y:S01]  /*114c0*/  LDL.LU R20, [R1+0x1cc] ;  /* 0x0001cc0001147983 */ /* 0x000ea20000300800 */
[----:B----4-:R-:W-:-:S03]  /*114d0*/  ISETP.LT.AND P4, PT, R24, c[0x0][0x17c], !P0 ;  /* 0x00005f0018007a0c */ /* 0x010fc60004781270 */
[----:B------:R-:W4:Y:S04]  /*114e0*/  LDL.LU R24, [R1+0x1c8] ;  /* 0x0001c80001187983 */ /* 0x000f280000300800 */
[----:B-1----:R-:W4:Y:S01]  /*114f0*/  LDL.LU R28, [R1+0x1c4] ;  /* 0x0001c400011c7983 */ /* 0x002f220000300800 */
[C---:B------:R-:W-:Y:S02]  /*11500*/  LEA R4, P6, R17.reuse, R0, 0x2 ;  /* 0x0000000011047211 */ /* 0x040fe400078c10ff */
[C---:B------:R-:W-:Y:S01]  /*11510*/  IADD3 R21, R17.reuse, c[0x0][0x198], RZ ;  /* 0x0000660011157a10 */ /* 0x040fe20007ffe0ff */
[----:B------:R-:W4:Y:S01]  /*11520*/  LDL.LU R25, [R1+0x1c0] ;  /* 0x0001c00001197983 */ /* 0x000f220000300800 */
[----:B------:R-:W-:Y:S02]  /*11530*/  LEA.HI.X.SX32 R5, R17, R40, 0x2, P6 ;  /* 0x0000002811057211 */ /* 0x000fe400030f16ff */
[----:B------:R-:W-:-:S02]  /*11540*/  ISETP.LT.AND P2, PT, R41, c[0x0][0x17c], !P0 ;  /* 0x00005f0029007a0c */ /* 0x000fc40004741270 */
[C---:B------:R-:W-:Y:S02]  /*11550*/  LEA R6, P6, R21.reuse, R0, 0x2 ;  /* 0x0000000015067211 */ /* 0x040fe400078c10ff */
[C---:B------:R-:W-:Y:S02]  /*11560*/  IADD3 R17, R21.reuse, c[0x0][0x198], RZ ;  /* 0x0000660015117a10 */ /* 0x040fe40007ffe0ff */
[----:B------:R-:W-:Y:S02]  /*11570*/  LEA.HI.X.SX32 R7, R21, R40, 0x2, P6 ;  /* 0x0000002815077211 */ /* 0x000fe400030f16ff */
[C---:B------:R-:W-:Y:S02]  /*11580*/  LEA R8, P6, R17.reuse, R0, 0x2 ;  /* 0x0000000011087211 */ /* 0x040fe400078c10ff */
[----:B------:R-:W-:Y:S02]  /*11590*/  IADD3 R21, R17, c[0x0][0x198], RZ ;  /* 0x0000660011157a10 */ /* 0x000fe40007ffe0ff */
[----:B---3--:R-:W-:-:S02]  /*115a0*/  ISETP.LT.AND P5, PT, R36, c[0x0][0x17c], !P0 ;  /* 0x00005f0024007a0c */ /* 0x008fc400047a1270 */
[----:B------:R-:W-:Y:S01]  /*115b0*/  LEA.HI.X.SX32 R9, R17, R40, 0x2, P6 ;  /* 0x0000002811097211 */ /* 0x000fe200030f16ff */
[----:B------:R1:W-:Y:S01]  /*115c0*/  @P3 STG.E [R4.64], R49 ;  /* 0x0000003104003986 */ /* 0x0003e2000c101904 */
[C---:B------:R-:W-:Y:S02]  /*115d0*/  LEA R12, P6, R21.reuse, R0, 0x2 ;  /* 0x00000000150c7211 */ /* 0x040fe400078c10ff */
[C---:B------:R-:W-:Y:S01]  /*115e0*/  IADD3 R17, R21.reuse, c[0x0][0x198], RZ ;  /* 0x0000660015117a10 */ /* 0x040fe20007ffe0ff */
[----:B------:R3:W-:Y:S01]  /*115f0*/  @P2 STG.E [R6.64], R10 ;  /* 0x0000000a06002986 */ /* 0x0007e2000c101904 */
[----:B------:R-:W-:-:S03]  /*11600*/  LEA.HI.X.SX32 R13, R21, R40, 0x2, P6 ;  /* 0x00000028150d7211 */ /* 0x000fc600030f16ff */
[----:B------:R3:W-:Y:S01]  /*11610*/  @P1 STG.E [R8.64], R11 ;  /* 0x0000000b08001986 */ /* 0x0007e2000c101904 */
[----:B-1----:R-:W-:-:S03]  /*11620*/  LEA R4, P6, R17, R0, 0x2 ;  /* 0x0000000011047211 */ /* 0x002fc600078c10ff */
[----:B------:R1:W-:Y:S01]  /*11630*/  @P5 STG.E [R12.64], R18 ;  /* 0x000000120c005986 */ /* 0x0003e2000c101904 */
[C---:B------:R-:W-:Y:S02]  /*11640*/  IADD3 R21, R17.reuse, c[0x0][0x198], RZ ;  /* 0x0000660011157a10 */ /* 0x040fe40007ffe0ff */
[----:B------:R-:W-:Y:S02]  /*11650*/  LEA.HI.X.SX32 R5, R17, R40, 0x2, P6 ;  /* 0x0000002811057211 */ /* 0x000fe400030f16ff */
[----:B------:R-:W-:Y:S02]  /*11660*/  ISETP.LT.AND P3, PT, R35, c[0x0][0x17c], !P0 ;  /* 0x00005f0023007a0c */ /* 0x000fe40004761270 */
[C---:B---3--:R-:W-:Y:S01]  /*11670*/  LEA R6, P6, R21.reuse, R0, 0x2 ;  /* 0x0000000015067211 */ /* 0x048fe200078c10ff */
[----:B------:R3:W-:Y:S01]  /*11680*/  @P4 STG.E [R4.64], R19 ;  /* 0x0000001304004986 */ /* 0x0007e2000c101904 */
[C---:B------:R-:W-:Y:S02]  /*11690*/  IADD3 R17, R21.reuse, c[0x0][0x198], RZ ;  /* 0x0000660015117a10 */ /* 0x040fe40007ffe0ff */
[----:B------:R-:W-:-:S02]  /*116a0*/  LEA.HI.X.SX32 R7, R21, R40, 0x2, P6 ;  /* 0x0000002815077211 */ /* 0x000fc400030f16ff */
[C---:B------:R-:W-:Y:S02]  /*116b0*/  LEA R8, P6, R17.reuse, R0, 0x2 ;  /* 0x0000000011087211 */ /* 0x040fe400078c10ff */
[C---:B------:R-:W-:Y:S02]  /*116c0*/  IADD3 R11, R17.reuse, c[0x0][0x198], RZ ;  /* 0x00006600110b7a10 */ /* 0x040fe40007ffe0ff */
[----:B------:R-:W-:Y:S02]  /*116d0*/  LEA.HI.X.SX32 R9, R17, R40, 0x2, P6 ;  /* 0x0000002811097211 */ /* 0x000fe400030f16ff */
[C---:B------:R-:W-:Y:S02]  /*116e0*/  LEA R10, P6, R11.reuse, R0, 0x2 ;  /* 0x000000000b0a7211 */ /* 0x040fe400078c10ff */
[C---:B-1----:R-:W-:Y:S01]  /*116f0*/  IADD3 R13, R11.reuse, c[0x0][0x198], RZ ;  /* 0x000066000b0d7a10 */ /* 0x042fe20007ffe0ff */
[----:B------:R1:W-:Y:S01]  /*11700*/  @P3 STG.E [R6.64], R26 ;  /* 0x0000001a06003986 */ /* 0x0003e2000c101904 */
[----:B------:R-:W-:-:S02]  /*11710*/  LEA.HI.X.SX32 R11, R11, R40, 0x2, P6 ;  /* 0x000000280b0b7211 */ /* 0x000fc400030f16ff */
[C---:B---3--:R-:W-:Y:S02]  /*11720*/  LEA R4, P6, R13.reuse, R0, 0x2 ;  /* 0x000000000d047211 */ /* 0x048fe400078c10ff */
[C---:B------:R-:W-:Y:S02]  /*11730*/  IADD3 R17, R13.reuse, c[0x0][0x198], RZ ;  /* 0x000066000d117a10 */ /* 0x040fe40007ffe0ff */
[----:B------:R-:W-:Y:S02]  /*11740*/  LEA.HI.X.SX32 R5, R13, R40, 0x2, P6 ;  /* 0x000000280d057211 */ /* 0x000fe400030f16ff */
[----:B------:R-:W-:-:S04]  /*11750*/  LEA R12, P6, R17, R0, 0x2 ;  /* 0x00000000110c7211 */ /* 0x000fc800078c10ff */
[----:B------:R-:W-:Y:S02]  /*11760*/  LEA.HI.X.SX32 R13, R17, R40, 0x2, P6 ;  /* 0x00000028110d7211 */ /* 0x000fe400030f16ff */
[----:B-----5:R-:W-:Y:S02]  /*11770*/  ISETP.LT.AND P1, PT, R16, c[0x0][0x17c], !P0 ;  /* 0x00005f0010007a0c */ /* 0x020fe40004721270 */
[----:B------:R-:W3:Y:S04]  /*11780*/  LDL.LU R16, [R1+0x1bc] ;  /* 0x0001bc0001107983 */ /* 0x000ee80000300800 */
[----:B------:R-:W5:Y:S01]  /*11790*/  LDL.LU R18, [R1+0x1b8] ;  /* 0x0001b80001127983 */ /* 0x000f620000300800 */
[----:B------:R-:W-:-:S13]  /*117a0*/  ISETP.LT.AND P2, PT, R34, c[0x0][0x17c], !P0 ;  /* 0x00005f0022007a0c */ /* 0x000fda0004741270 */
[----:B------:R-:W-:Y:S04]  /*117b0*/  @P2 STG.E [R8.64], R27 ;  /* 0x0000001b08002986 */ /* 0x000fe8000c101904 */
[----:B------:R-:W-:Y:S01]  /*117c0*/  @P1 STG.E [R10.64], R38 ;  /* 0x000000260a001986 */ /* 0x000fe2000c101904 */
[----:B--2---:R-:W-:-:S03]  /*117d0*/  ISETP.LT.AND P4, PT, R20, c[0x0][0x17c], !P0 ;  /* 0x00005f0014007a0c */ /* 0x004fc60004781270 */
[----:B------:R-:W2:Y:S01]  /*117e0*/  LDL.LU R20, [R1+0x1b4] ;  /* 0x0001b40001147983 */ /* 0x000ea20000300800 */
[----:B------:R-:W-:Y:S02]  /*117f0*/  ISETP.LT.AND P5, PT, R32, c[0x0][0x17c], !P0 ;  /* 0x00005f0020007a0c */ /* 0x000fe400047a1270 */
[----:B----4-:R-:W-:Y:S02]  /*11800*/  ISETP.LT.AND P3, PT, R24, c[0x0][0x17c], !P0 ;  /* 0x00005f0018007a0c */ /* 0x010fe40004761270 */
[----:B------:R-:W4:Y:S04]  /*11810*/  LDL.LU R24, [R1+0x1b0] ;  /* 0x0001b00001187983 */ /* 0x000f280000300800 */
[----:B-1----:R-:W4:Y:S01]  /*11820*/  LDL.LU R26, [R1+0x1ac] ;  /* 0x0001ac00011a7983 */ /* 0x002f220000300800 */
[----:B------:R-:W-:-:S03]  /*11830*/  ISETP.LT.AND P2, PT, R28, c[0x0][0x17c], !P0 ;  /* 0x00005f001c007a0c */ /* 0x000fc60004741270 */
[----:B------:R-:W4:Y:S04]  /*11840*/  LDL.LU R28, [R1+0x1a8] ;  /* 0x0001a800011c7983 */ /* 0x000f280000300800 */
[----:B------:R-:W-:Y:S04]  /*11850*/  @P5 STG.E [R4.64], R39 ;  /* 0x0000002704005986 */ /* 0x000fe8000c101904 */
[----:B------:R1:W-:Y:S04]  /*11860*/  @P4 STG.E [R12.64], R14 ;  /* 0x0000000e0c004986 */ /* 0x0003e8000c101904 */
[----:B-1----:R-:W4:Y:S04]  /*11870*/  LDL.LU R12, [R1+0x1a4] ;  /* 0x0001a400010c7983 */ /* 0x002f280000300800 */
[----:B------:R-:W4:Y:S01]  /*11880*/  LDL.LU R32, [R1+0x1a0] ;  /* 0x0001a00001207983 */ /* 0x000f220000300800 */
[----:B------:R-:W-:-:S04]  /*11890*/  IADD3 R7, R17, c[0x0][0x198], RZ ;  /* 0x0000660011077a10 */ /* 0x000fc80007ffe0ff */
[C---:B------:R-:W-:Y:S02]  /*118a0*/  LEA R8, P6, R7.reuse, R0, 0x2 ;  /* 0x0000000007087211 */ /* 0x040fe400078c10ff */
[C---:B------:R-:W-:Y:S02]  /*118b0*/  IADD3 R17, R7.reuse, c[0x0][0x198], RZ ;  /* 0x0000660007117a10 */ /* 0x040fe40007ffe0ff */
[----:B------:R-:W-:Y:S02]  /*118c0*/  LEA.HI.X.SX32 R9, R7, R40, 0x2, P6 ;  /* 0x0000002807097211 */ /* 0x000fe400030f16ff */
[----:B------:R-:W-:Y:S02]  /*118d0*/  IADD3 R7, R17, c[0x0][0x198], RZ ;  /* 0x0000660011077a10 */ /* 0x000fe40007ffe0ff */
[----:B------:R-:W-:Y:S01]  /*118e0*/  ISETP.LT.AND P1, PT, R25, c[0x0][0x17c], !P0 ;  /* 0x00005f0019007a0c */ /* 0x000fe20004721270 */
[----:B------:R1:W-:Y:S01]  /*118f0*/  @P3 STG.E [R8.64], R15 ;  /* 0x0000000f08003986 */ /* 0x0003e2000c101904 */
[----:B------:R-:W-:-:S04]  /*11900*/  IADD3 R11, R7, c[0x0][0x198], RZ ;  /* 0x00006600070b7a10 */ /* 0x000fc80007ffe0ff */
[----:B------:R-:W-:-:S04]  /*11910*/  IADD3 R13, R11, c[0x0][0x198], RZ ;  /* 0x000066000b0d7a10 */ /* 0x000fc80007ffe0ff */
[----:B-1----:R-:W-:Y:S02]  /*11920*/  IADD3 R15, R13, c[0x0][0x198], RZ ;  /* 0x000066000d0f7a10 */ /* 0x002fe40007ffe0ff */
[----:B---3--:R-:W-:Y:S02]  /*11930*/  ISETP.LT.AND P5, PT, R16, c[0x0][0x17c], !P0 ;  /* 0x00005f0010007a0c */ /* 0x008fe400047a1270 */
[C---:B------:R-:W-:Y:S02]  /*11940*/  LEA R16, P6, R17.reuse, R0, 0x2 ;  /* 0x0000000011107211 */ /* 0x040fe400078c10ff */
[----:B-----5:R-:W-:Y:S02]  /*11950*/  ISETP.LT.AND P4, PT, R18, c[0x0][0x17c], !P0 ;  /* 0x00005f0012007a0c */ /* 0x020fe40004781270 */
[----:B------:R-:W-:Y:S02]  /*11960*/  LEA.HI.X.SX32 R17, R17, R40, 0x2, P6 ;  /* 0x0000002811117211 */ /* 0x000fe400030f16ff */
[----:B------:R-:W-:-:S03]  /*11970*/  LEA R18, P6, R7, R0, 0x2 ;  /* 0x0000000007127211 */ /* 0x000fc600078c10ff */
[----:B------:R1:W-:Y:S01]  /*11980*/  @P2 STG.E [R16.64], R22 ;  /* 0x0000001610002986 */ /* 0x0003e2000c101904 */
[----:B------:R-:W-:-:S03]  /*11990*/  LEA.HI.X.SX32 R19, R7, R40, 0x2, P6 ;  /* 0x0000002807137211 */ /* 0x000fc600030f16ff */
[----:B------:R-:W3:Y:S04]  /*119a0*/  LDS.128 R4, [R62] ;  /* 0x000000003e047984 */ /* 0x000ee80000000c00 */
[----:B-1----:R-:W5:Y:S04]  /*119b0*/  LDL.LU R16, [R1+0x19c] ;  /* 0x00019c0001107983 */ /* 0x002f680000300800 */
[----:B------:R-:W-:Y:S04]  /*119c0*/  @P1 STG.E [R18.64], R23 ;  /* 0x0000001712001986 */ /* 0x000fe8000c101904 */
[----:B------:R-:W5:Y:S01]  /*119d0*/  LDL.LU R33, [R1+0x198] ;  /* 0x0001980001217983 */ /* 0x000f620000300800 */
[----:B--2---:R-:W-:-:S02]  /*119e0*/  ISETP.LT.AND P3, PT, R20, c[0x0][0x17c], !P0 ;  /* 0x00005f0014007a0c */ /* 0x004fc40004761270 */
[----:B------:R-:W-:-:S04]  /*119f0*/  LEA R20, P6, R11, R0, 0x2 ;  /* 0x000000000b147211 */ /* 0x000fc800078c10ff */
[----:B------:R-:W-:Y:S02]  /*11a00*/  LEA.HI.X.SX32 R21, R11, R40, 0x2, P6 ;  /* 0x000000280b157211 */ /* 0x000fe400030f16ff */
[----:B----4-:R-:W-:Y:S01]  /*11a10*/  ISETP.LT.AND P2, PT, R24, c[0x0][0x17c], !P0 ;  /* 0x00005f0018007a0c */ /* 0x010fe20004741270 */
[----:B------:R-:W1:Y:S04]  /*11a20*/  LDS.128 R8, [R60] ;  /* 0x000000003c087984 */ /* 0x000e680000000c00 */
[----:B------:R2:W-:Y:S01]  /*11a30*/  @P5 STG.E [R20.64], R30 ;  /* 0x0000001e14005986 */ /* 0x0005e2000c101904 */
[C---:B------:R-:W-:Y:S02]  /*11a40*/  LEA R24, P6, R13.reuse, R0, 0x2 ;  /* 0x000000000d187211 */ /* 0x040fe400078c10ff */
[----:B------:R-:W-:Y:S01]  /*11a50*/  ISETP.LT.AND P1, PT, R26, c[0x0][0x17c], !P0 ;  /* 0x00005f001a007a0c */ /* 0x000fe20004721270 */
[----:B--2---:R-:W2:Y:S01]  /*11a60*/  LDL.LU R20, [R1+0x194] ;  /* 0x0001940001147983 */ /* 0x004ea20000300800 */
[----:B------:R-:W-:-:S02]  /*11a70*/  LEA.HI.X.SX32 R25, R13, R40, 0x2, P6 ;  /* 0x000000280d197211 */ /* 0x000fc400030f16ff */
[C---:B------:R-:W-:Y:S01]  /*11a80*/  LEA R26, P6, R15.reuse, R0, 0x2 ;  /* 0x000000000f1a7211 */ /* 0x040fe200078c10ff */
[----:B------:R-:W4:Y:S03]  /*11a90*/  LDL.LU R35, [R1+0x190] ;  /* 0x0001900001237983 */ /* 0x000f260000300800 */
[----:B------:R-:W-:Y:S01]  /*11aa0*/  LEA.HI.X.SX32 R27, R15, R40, 0x2, P6 ;  /* 0x000000280f1b7211 */ /* 0x000fe200030f16ff */
[----:B------:R1:W-:Y:S04]  /*11ab0*/  @P4 STG.E [R24.64], R31 ;  /* 0x0000001f18004986 */ /* 0x0003e8000c101904 */
[----:B------:R1:W-:Y:S01]  /*11ac0*/  @P3 STG.E [R26.64], R50 ;  /* 0x000000321a003986 */ /* 0x0003e2000c101904 */
[----:B------:R-:W-:-:S03]  /*11ad0*/  ISETP.LT.AND P3, PT, R32, c[0x0][0x17c], !P0 ;  /* 0x00005f0020007a0c */ /* 0x000fc60004761270 */
[----:B------:R-:W4:Y:S04]  /*11ae0*/  LDL.LU R38, [R1+0x18c] ;  /* 0x00018c0001267983 */ /* 0x000f280000300800 */
[----:B------:R-:W4:Y:S04]  /*11af0*/  LDL.LU R32, [R1+0x188] ;  /* 0x0001880001207983 */ /* 0x000f280000300800 */
[----:B------:R-:W4:Y:S04]  /*11b00*/  LDL.LU R37, [R1+0x184] ;  /* 0x0001840001257983 */ /* 0x000f280000300800 */
[----:B------:R-:W4:Y:S04]  /*11b10*/  LDL.LU R34, [R1+0x180] ;  /* 0x0001800001227983 */ /* 0x000f280000300800 */
[----:B------:R-:W4:Y:S01]  /*11b20*/  LDL.LU R36, [R1+0x17c] ;  /* 0x00017c0001247983 */ /* 0x000f220000300800 */
[----:B------:R-:W-:-:S02]  /*11b30*/  IADD3 R13, R15, c[0x0][0x198], RZ ;  /* 0x000066000f0d7a10 */ /* 0x000fc40007ffe0ff */
[----:B------:R-:W-:Y:S01]  /*11b40*/  ISETP.LT.AND P4, PT, R12, c[0x0][0x17c], !P0 ;  /* 0x00005f000c007a0c */ /* 0x000fe20004781270 */
[----:B------:R-:W4:Y:S01]  /*11b50*/  LDL.LU R42, [R1+0x178] ;  /* 0x00017800012a7983 */ /* 0x000f220000300800 */
[C---:B------:R-:W-:Y:S02]  /*11b60*/  LEA R22, P6, R13.reuse, R0, 0x2 ;  /* 0x000000000d167211 */ /* 0x040fe400078c10ff */
[C---:B------:R-:W-:Y:S01]  /*11b70*/  IADD3 R17, R13.reuse, c[0x0][0x198], RZ ;  /* 0x000066000d117a10 */ /* 0x040fe20007ffe0ff */
[----:B------:R-:W4:Y:S01]  /*11b80*/  LDL.LU R41, [R1+0x174] ;  /* 0x0001740001297983 */ /* 0x000f220000300800 */
[----:B------:R-:W-:Y:S02]  /*11b90*/  LEA.HI.X.SX32 R23, R13, R40, 0x2, P6 ;  /* 0x000000280d177211 */ /* 0x000fe400030f16ff */
[----:B------:R-:W-:Y:S01]  /*11ba0*/  ISETP.LT.AND P5, PT, R28, c[0x0][0x17c], !P0 ;  /* 0x00005f001c007a0c */ /* 0x000fe200047a1270 */
[----:B------:R-:W5:Y:S01]  /*11bb0*/  LDS.128 R12, [R3] ;  /* 0x00000000030c7984 */ /* 0x000f620000000c00 */
[----:B------:R-:W-:-:S02]  /*11bc0*/  LEA R28, P6, R17, R0, 0x2 ;  /* 0x00000000111c7211 */ /* 0x000fc400078c10ff */
[C---:B------:R-:W-:Y:S01]  /*11bd0*/  IADD3 R19, R17.reuse, c[0x0][0x198], RZ ;  /* 0x0000660011137a10 */ /* 0x040fe20007ffe0ff */
[----:B------:R-:W4:Y:S01]  /*11be0*/  LDL.LU R39, [R1+0x170] ;  /* 0x0001700001277983 */ /* 0x000f220000300800 */
[----:B------:R-:W-:Y:S02]  /*11bf0*/  LEA.HI.X.SX32 R29, R17, R40, 0x2, P6 ;  /* 0x00000028111d7211 */ /* 0x000fe400030f16ff */
[C---:B-1----:R-:W-:Y:S01]  /*11c00*/  LEA R24, P6, R19.reuse, R0, 0x2 ;  /* 0x0000000013187211 */ /* 0x042fe200078c10ff */
[----:B------:R-:W-:Y:S01]  /*11c10*/  @P2 STG.E [R22.64], R51 ;  /* 0x0000003316002986 */ /* 0x000fe2000c101904 */
[C---:B------:R-:W-:Y:S02]  /*11c20*/  IADD3 R21, R19.reuse, c[0x0][0x198], RZ ;  /* 0x0000660013157a10 */ /* 0x040fe40007ffe0ff */
[----:B------:R-:W-:Y:S02]  /*11c30*/  LEA.HI.X.SX32 R25, R19, R40, 0x2, P6 ;  /* 0x0000002813197211 */ /* 0x000fe400030f16ff */
[C---:B------:R-:W-:Y:S01]  /*11c40*/  LEA R26, P6, R21.reuse, R0, 0x2 ;  /* 0x00000000151a7211 */ /* 0x040fe200078c10ff */
[----:B---3--:R1:W-:Y:S01]  /*11c50*/  @P1 STG.E [R28.64], R4 ;  /* 0x000000041c001986 */ /* 0x0083e2000c101904 */
[----:B------:R-:W-:-:S02]  /*11c60*/  IADD3 R31, R21, c[0x0][0x198], RZ ;  /* 0x00006600151f7a10 */ /* 0x000fc40007ffe0ff */
[----:B------:R-:W-:Y:S01]  /*11c70*/  LEA.HI.X.SX32 R27, R21, R40, 0x2, P6 ;  /* 0x00000028151b7211 */ /* 0x000fe200030f16ff */
[----:B------:R3:W-:Y:S01]  /*11c80*/  @P5 STG.E [R24.64], R5 ;  /* 0x0000000518005986 */ /* 0x0007e2000c101904 */
[----:B------:R-:W-:-:S03]  /*11c90*/  LEA R30, P6, R31, R0, 0x2 ;  /* 0x000000001f1e7211 */ /* 0x000fc600078c10ff */
[----:B------:R1:W-:Y:S01]  /*11ca0*/  @P4 STG.E [R26.64], R8 ;  /* 0x000000081a004986 */ /* 0x0003e2000c101904 */
[----:B-----5:R-:W-:-:S03]  /*11cb0*/  ISETP.LT.AND P2, PT, R16, c[0x0][0x17c], !P0 ;  /* 0x00005f0010007a0c */ /* 0x020fc60004741270 */
[----:B------:R-:W5:Y:S01]  /*11cc0*/  LDS.128 R16, [R2] ;  /* 0x0000000002107984 */ /* 0x000f620000000c00 */
[----:B------:R-:W-:Y:S02]  /*11cd0*/  ISETP.LT.AND P1, PT, R33, c[0x0][0x17c], !P0 ;  /* 0x00005f0021007a0c */ /* 0x000fe40004721270 */
[C---:B------:R-:W-:Y:S02]  /*11ce0*/  IADD3 R33, R31.reuse, c[0x0][0x198], RZ ;  /* 0x000066001f217a10 */ /* 0x040fe40007ffe0ff */
[----:B------:R-:W-:Y:S02]  /*11cf0*/  LEA.HI.X.SX32 R31, R31, R40, 0x2, P6 ;  /* 0x000000281f1f7211 */ /* 0x000fe400030f16ff */
[----:B-1----:R-:W-:-:S04]  /*11d00*/  LEA R28, P6, R33, R0, 0x2 ;  /* 0x00000000211c7211 */ /* 0x002fc800078c10ff */
[----:B------:R-:W-:Y:S01]  /*11d10*/  LEA.HI.X.SX32 R29, R33, R40, 0x2, P6 ;  /* 0x00000028211d7211 */ /* 0x000fe200030f16ff */
[----:B------:R1:W-:Y:S04]  /*11d20*/  @P3 STG.E [R30.64], R9 ;  /* 0x000000091e003986 */ /* 0x0003e8000c101904 */
[----:B------:R-:W-:Y:S01]  /*11d30*/  @P2 STG.E [R28.64], R12 ;  /* 0x0000000c1c002986 */ /* 0x000fe2000c101904 */
[----:B--2---:R-:W-:-:S03]  /*11d40*/  ISETP.LT.AND P5, PT, R20, c[0x0][0x17c], !P0 ;  /* 0x00005f0014007a0c */ /* 0x004fc600047a1270 */
[----:B------:R-:W2:Y:S01]  /*11d50*/  LDS.128 R20, [R62+0x400] ;  /* 0x000400003e147984 */ /* 0x000ea20000000c00 */
[----:B----4-:R-:W-:Y:S02]  /*11d60*/  ISETP.LT.AND P4, PT, R35, c[0x0][0x17c], !P0 ;  /* 0x00005f0023007a0c */ /* 0x010fe40004781270 */
[----:B------:R-:W-:Y:S01]  /*11d70*/  IADD3 R35, R33, c[0x0][0x198], RZ ;  /* 0x0000660021237a10 */ /* 0x000fe20007ffe0ff */
[----:B------:R-:W4:Y:S03]  /*11d80*/  LDS.128 R60, [R60+0x400] ;  /* 0x000400003c3c7984 */ /* 0x000f260000000c00 */
[C---:B------:R-:W-:Y:S02]  /*11d90*/  LEA R4, P6, R35.reuse, R0, 0x2 ;  /* 0x0000000023047211 */ /* 0x040fe400078c10ff */
[C---:B---3--:R-:W-:Y:S02]  /*11da0*/  IADD3 R25, R35.reuse, c[0x0][0x198], RZ ;  /* 0x0000660023197a10 */ /* 0x048fe40007ffe0ff */
[----:B------:R-:W-:-:S02]  /*11db0*/  LEA.HI.X.SX32 R5, R35, R40, 0x2, P6 ;  /* 0x0000002823057211 */ /* 0x000fc400030f16ff */
[C---:B------:R-:W-:Y:S02]  /*11dc0*/  IADD3 R35, R25.reuse, c[0x0][0x198], RZ ;  /* 0x0000660019237a10 */ /* 0x040fe40007ffe0ff */
[----:B------:R-:W-:Y:S02]  /*11dd0*/  ISETP.LT.AND P2, PT, R32, c[0x0][0x17c], !P0 ;  /* 0x00005f0020007a0c */ /* 0x000fe40004741270 */
[----:B------:R-:W-:-:S04]  /*11de0*/  LEA R32, P6, R25, R0, 0x2 ;  /* 0x0000000019207211 */ /* 0x000fc800078c10ff */
[----:B------:R-:W-:Y:S02]  /*11df0*/  LEA.HI.X.SX32 R33, R25, R40, 0x2, P6 ;  /* 0x0000002819217211 */ /* 0x000fe400030f16ff */
[C---:B------:R-:W-:Y:S01]  /*11e00*/  LEA R8, P6, R35.reuse, R0, 0x2 ;  /* 0x0000000023087211 */ /* 0x040fe200078c10ff */
[----:B------:R-:W-:Y:S01]  /*11e10*/  @P1 STG.E [R4.64], R13 ;  /* 0x0000000d04001986 */ /* 0x000fe2000c101904 */
[----:B------:R-:W-:Y:S02]  /*11e20*/  ISETP.LT.AND P3, PT, R38, c[0x0][0x17c], !P0 ;  /* 0x00005f0026007a0c */ /* 0x000fe40004761270 */
[C---:B-1----:R-:W-:Y:S01]  /*11e30*/  IADD3 R31, R35.reuse, c[0x0][0x198], RZ ;  /* 0x00006600231f7a10 */ /* 0x042fe20007ffe0ff */
[----:B-----5:R1:W-:Y:S01]  /*11e40*/  @P5 STG.E [R32.64], R16 ;  /* 0x0000001020005986 */ /* 0x0203e2000c101904 */
[----:B------:R-:W-:Y:S02]  /*11e50*/  LEA.HI.X.SX32 R9, R35, R40, 0x2, P6 ;  /* 0x0000002823097211 */ /* 0x000fe400030f16ff */
[----:B------:R-:W-:Y:S01]  /*11e60*/  ISETP.LT.AND P5, PT, R34, c[0x0][0x17c], !P0 ;  /* 0x00005f0022007a0c */ /* 0x000fe200047a1270 */
[----:B------:R-:W3:Y:S01]  /*11e70*/  LDL.LU R38, [R1+0x16c] ;  /* 0x00016c0001267983 */ /* 0x000ee20000300800 */
[----:B------:R-:W-:-:S03]  /*11e80*/  LEA R34, P6, R31, R0, 0x2 ;  /* 0x000000001f227211 */ /* 0x000fc600078c10ff */
[----:B------:R-:W5:Y:S01]  /*11e90*/  LDS.128 R24, [R3+0x400] ;  /* 0x0004000003187984 */ /* 0x000f620000000c00 */
[----:B------:R-:W-:-:S03]  /*11ea0*/  LEA.HI.X.SX32 R35, R31, R40, 0x2, P6 ;  /* 0x000000281f237211 */ /* 0x000fc600030f16ff */
[----:B------:R-:W-:Y:S01]  /*11eb0*/  @P4 STG.E [R8.64], R17 ;  /* 0x0000001108004986 */ /* 0x000fe2000c101904 */
[----:B------:R-:W-:-:S03]  /*11ec0*/  ISETP.LT.AND P4, PT, R36, c[0x0][0x17c], !P0 ;  /* 0x00005f0024007a0c */ /* 0x000fc60004781270 */
[----:B------:R-:W3:Y:S04]  /*11ed0*/  LDL.LU R36, [R1+0x168] ;  /* 0x0001680001247983 */ /* 0x000ee80000300800 */
[----:B-1----:R-:W3:Y:S04]  /*11ee0*/  LDL.LU R32, [R1+0x164] ;  /* 0x0001640001207983 */ /* 0x002ee80000300800 */
[----:B--2---:R1:W-:Y:S04]  /*11ef0*/  @P3 STG.E [R34.64], R20 ;  /* 0x0000001422003986 */ /* 0x0043e8000c101904 */
[----:B-1----:R-:W2:Y:S04]  /*11f00*/  LDL.LU R35, [R1+0x160] ;  /* 0x0001600001237983 */ /* 0x002ea80000300800 */
[----:B------:R-:W2:Y:S01]  /*11f10*/  LDL.LU R16, [R1+0x15c] ;  /* 0x00015c0001107983 */ /* 0x000ea20000300800 */
[----:B------:R-:W-:-:S02]  /*11f20*/  ISETP.LT.AND P1, PT, R37, c[0x0][0x17c], !P0 ;  /* 0x00005f0025007a0c */ /* 0x000fc40004721270 */
[----:B------:R-:W-:Y:S01]  /*11f30*/  IADD3 R37, R31, c[0x0][0x198], RZ ;  /* 0x000066001f257a10 */ /* 0x000fe20007ffe0ff */
[----:B------:R-:W2:Y:S04]  /*11f40*/  LDL.LU R34, [R1+0x158] ;  /* 0x0001580001227983 */ /* 0x000ea80000300800 */
[----:B------:R1:W5:Y:S01]  /*11f50*/  LDS.128 R28, [R2+0x400] ;  /* 0x00040000021c7984 */ /* 0x0003620000000c00 */
[C---:B------:R-:W-:Y:S02]  /*11f60*/  LEA R4, P6, R37.reuse, R0, 0x2 ;  /* 0x0000000025047211 */ /* 0x040fe400078c10ff */
[C---:B------:R-:W-:Y:S01]  /*11f70*/  IADD3 R3, R37.reuse, c[0x0][0x198], RZ ;  /* 0x0000660025037a10 */ /* 0x040fe20007ffe0ff */
[----:B------:R-:W2:Y:S01]  /*11f80*/  LDL.LU R20, [R1+0x154] ;  /* 0x0001540001147983 */ /* 0x000ea20000300800 */
[----:B------:R-:W-:-:S02]  /*11f90*/  LEA.HI.X.SX32 R5, R37, R40, 0x2, P6 ;  /* 0x0000002825057211 */ /* 0x000fc400030f16ff */
[C---:B------:R-:W-:Y:S02]  /*11fa0*/  LEA R12, P6, R3.reuse, R0, 0x2 ;  /* 0x00000000030c7211 */ /* 0x040fe400078c10ff */
[C---:B------:R-:W-:Y:S02]  /*11fb0*/  IADD3 R33, R3.reuse, c[0x0][0x198], RZ ;  /* 0x0000660003217a10 */ /* 0x040fe40007ffe0ff */
[----:B------:R-:W-:Y:S02]  /*11fc0*/  LEA.HI.X.SX32 R13, R3, R40, 0x2, P6 ;  /* 0x00000028030d7211 */ /* 0x000fe400030f16ff */
[C---:B------:R-:W-:Y:S02]  /*11fd0*/  LEA R8, P6, R33.reuse, R0, 0x2 ;  /* 0x0000000021087211 */ /* 0x040fe400078c10ff */
[C---:B------:R-:W-:Y:S02]  /*11fe0*/  IADD3 R3, R33.reuse, c[0x0][0x198], RZ ;  /* 0x0000660021037a10 */ /* 0x040fe40007ffe0ff */
[----:B------:R-:W-:-:S02]  /*11ff0*/  LEA.HI.X.SX32 R9, R33, R40, 0x2, P6 ;  /* 0x0000002821097211 */ /* 0x000fc400030f16ff */
[C---:B-1----:R-:W-:Y:S01]  /*12000*/  LEA R2, P6, R3.reuse, R0, 0x2 ;  /* 0x0000000003027211 */ /* 0x042fe200078c10ff */
[----:B------:R1:W-:Y:S01]  /*12010*/  @P2 STG.E [R4.64], R21 ;  /* 0x0000001504002986 */ /* 0x0003e2000c101904 */
[C---:B------:R-:W-:Y:S02]  /*12020*/  IADD3 R17, R3.reuse, c[0x0][0x198], RZ ;  /* 0x0000660003117a10 */ /* 0x040fe40007ffe0ff */
[----:B------:R-:W-:Y:S01]  /*12030*/  LEA.HI.X.SX32 R3, R3, R40, 0x2, P6 ;  /* 0x0000002803037211 */ /* 0x000fe200030f16ff */
[----:B----4-:R4:W-:Y:S01]  /*12040*/  @P1 STG.E [R12.64], R60 ;  /* 0x0000003c0c001986 */ /* 0x0109e2000c101904 */
[----:B------:R-:W-:Y:S02]  /*12050*/  ISETP.LT.AND P3, PT, R42, c[0x0][0x17c], !P0 ;  /* 0x00005f002a007a0c */ /* 0x000fe40004761270 */
[----:B------:R-:W-:Y:S01]  /*12060*/  ISETP.LT.AND P2, PT, R41, c[0x0][0x17c], !P0 ;  /* 0x00005f0029007a0c */ /* 0x000fe20004741270 */
[----:B------:R-:W2:Y:S01]  /*12070*/  LDL.LU R33, [R1+0x150] ;  /* 0x0001500001217983 */ /* 0x000ea20000300800 */
[----:B-1----:R-:W-:-:S02]  /*12080*/  LEA R4, P6, R17, R0, 0x2 ;  /* 0x0000000011047211 */ /* 0x002fc400078c10ff */
[C---:B------:R-:W-:Y:S02]  /*12090*/  IADD3 R21, R17.reuse, c[0x0][0x198], RZ ;  /* 0x0000660011157a10 */ /* 0x040fe40007ffe0ff */
[----:B------:R-:W-:Y:S02]  /*120a0*/  LEA.HI.X.SX32 R5, R17, R40, 0x2, P6 ;  /* 0x0000002811057211 */ /* 0x000fe400030f16ff */
[----:B----4-:R-:W-:Y:S02]  /*120b0*/  LEA R12, P6, R21, R0, 0x2 ;  /* 0x00000000150c7211 */ /* 0x010fe400078c10ff */
[----:B------:R-:W-:Y:S02]  /*120c0*/  ISETP.LT.AND P1, PT, R39, c[0x0][0x17c], !P0 ;  /* 0x00005f0027007a0c */ /* 0x000fe40004721270 */
[C---:B------:R-:W-:Y:S01]  /*120d0*/  IADD3 R17, R21.reuse, c[0x0][0x198], RZ ;  /* 0x0000660015117a10 */ /* 0x040fe20007ffe0ff */
[----:B------:R1:W-:Y:S01]  /*120e0*/  @P5 STG.E [R8.64], R61 ;  /* 0x0000003d08005986 */ /* 0x0003e2000c101904 */
[----:B------:R-:W-:-:S03]  /*120f0*/  LEA.HI.X.SX32 R13, R21, R40, 0x2, P6 ;  /* 0x00000028150d7211 */ /* 0x000fc600030f16ff */
[----:B-----5:R-:W-:Y:S01]  /*12100*/  @P4 STG.E [R2.64], R24 ;  /* 0x0000001802004986 */ /* 0x020fe2000c101904 */
[----:B-1----:R-:W-:-:S03]  /*12110*/  LEA R8, P6, R17, R0, 0x2 ;  /* 0x0000000011087211 */ /* 0x002fc600078c10ff */
[----:B------:R1:W-:Y:S01]  /*12120*/  @P3 STG.E [R4.64], R25 ;  /* 0x0000001904003986 */ /* 0x0003e2000c101904 */
[----:B------:R-:W-:-:S03]  /*12130*/  LEA.HI.X.SX32 R9, R17, R40, 0x2, P6 ;  /* 0x0000002811097211 */ /* 0x000fc600030f16ff */
[----:B------:R4:W-:Y:S04]  /*12140*/  @P2 STG.E [R12.64], R28 ;  /* 0x0000001c0c002986 */ /* 0x0009e8000c101904 */
[----:B------:R5:W-:Y:S01]  /*12150*/  @P1 STG.E [R8.64], R29 ;  /* 0x0000001d08001986 */ /* 0x000be2000c101904 */
[----:B---3--:R-:W-:-:S03]  /*12160*/  ISETP.LT.AND P3, PT, R32, c[0x0][0x17c], !P0 ;  /* 0x00005f0020007a0c */ /* 0x008fc60004761270 */
[----:B------:R-:W3:Y:S04]  /*12170*/  LDL.LU R32, [R1+0x14c] ;  /* 0x00014c0001207983 */ /* 0x000ee80000300800 */
[----:B-1----:R-:W3:Y:S01]  /*12180*/  LDL.LU R25, [R1+0x148] ;  /* 0x0001480001197983 */ /* 0x002ee20000300800 */
[----:B--2---:R-:W-:-:S03]  /*12190*/  ISETP.LT.AND P1, PT, R16, c[0x0][0x17c], !P0 ;  /* 0x00005f0010007a0c */ /* 0x004fc60004721270 */
[----:B------:R-:W2:Y:S01]  /*121a0*/  LDL.LU R16, [R1+0x144] ;  /* 0x0001440001107983 */ /* 0x000ea20000300800 */
[----:B------:R-:W-:Y:S02]  /*121b0*/  IADD3 R21, R17, c[0x0][0x198], RZ ;  /* 0x0000660011157a10 */ /* 0x000fe40007ffe0ff */
[----:B------:R-:W-:Y:S01]  /*121c0*/  ISETP.LT.AND P5, PT, R38, c[0x0][0x17c], !P0 ;  /* 0x00005f0026007a0c */ /* 0x000fe200047a1270 */
[----:B------:R-:W3:Y:S01]  /*121d0*/  LDL.LU R24, [R1+0x140] ;  /* 0x0001400001187983 */ /* 0x000ee20000300800 */
[C---:B------:R-:W-:Y:S02]  /*121e0*/  LEA R2, P6, R21.reuse, R0, 0x2 ;  /* 0x0000000015027211 */ /* 0x040fe400078c10ff */
[C---:B------:R-:W-:Y:S02]  /*121f0*/  IADD3 R17, R21.reuse, c[0x0][0x198], RZ ;  /* 0x0000660015117a10 */ /* 0x040fe40007ffe0ff */
[----:B------:R-:W-:Y:S02]  /*12200*/  LEA.HI.X.SX32 R3, R21, R40, 0x2, P6 ;  /* 0x0000002815037211 */ /* 0x000fe400030f16ff */
[----:B------:R-:W-:-:S02]  /*12210*/  LEA R4, P6, R17, R0, 0x2 ;  /* 0x0000000011047211 */ /* 0x000fc400078c10ff */
[C---:B------:R-:W-:Y:S02]  /*12220*/  IADD3 R21, R17.reuse, c[0x0][0x198], RZ ;  /* 0x0000660011157a10 */ /* 0x040fe40007ffe0ff */
[----:B------:R-:W-:Y:S02]  /*12230*/  LEA.HI.X.SX32 R5, R17, R40, 0x2, P6 ;  /* 0x0000002811057211 */ /* 0x000fe400030f16ff */
[C---:B----4-:R-:W-:Y:S02]  /*12240*/  LEA R12, P6, R21.reuse, R0, 0x2 ;  /* 0x00000000150c7211 */ /* 0x050fe400078c10ff */
[----:B------:R-:W-:Y:S02]  /*12250*/  ISETP.LT.AND P4, PT, R36, c[0x0][0x17c], !P0 ;  /* 0x00005f0024007a0c */ /* 0x000fe40004781270 */
[C---:B------:R-:W-:Y:S02]  /*12260*/  IADD3 R17, R21.reuse, c[0x0][0x198], RZ ;  /* 0x0000660015117a10 */ /* 0x040fe40007ffe0ff */
[----:B------:R-:W-:-:S02]  /*12270*/  LEA.HI.X.SX32 R13, R21, R40, 0x2, P6 ;  /* 0x00000028150d7211 */ /* 0x000fc400030f16ff */
[C---:B-----5:R-:W-:Y:S02]  /*12280*/  LEA R8, P6, R17.reuse, R0, 0x2 ;  /* 0x0000000011087211 */ /* 0x060fe400078c10ff */
[----:B------:R-:W-:Y:S01]  /*12290*/  IADD3 R21, R17, c[0x0][0x198], RZ ;  /* 0x0000660011157a10 */ /* 0x000fe20007ffe0ff */
[----:B------:R1:W-:Y:S01]  /*122a0*/  @P5 STG.E [R2.64], R6 ;  /* 0x0000000602005986 */ /* 0x0003e2000c101904 */
[----:B------:R-:W-:Y:S02]  /*122b0*/  ISETP.LT.AND P2, PT, R35, c[0x0][0x17c], !P0 ;  /* 0x00005f0023007a0c */ /* 0x000fe40004741270 */
[----:B------:R-:W-:Y:S02]  /*122c0*/  LEA.HI.X.SX32 R9, R17, R40, 0x2, P6 ;  /* 0x0000002811097211 */ /* 0x000fe400030f16ff */
[----:B------:R-:W-:Y:S02]  /*122d0*/  ISETP.LT.AND P5, PT, R34, c[0x0][0x17c], !P0 ;  /* 0x00005f0022007a0c */ /* 0x000fe400047a1270 */
[C---:B------:R-:W-:Y:S01]  /*122e0*/  IADD3 R17, R21.reuse, c[0x0][0x198], RZ ;  /* 0x0000660015117a10 */ /* 0x040fe20007ffe0ff */
[----:B------:R4:W-:Y:S01]  /*122f0*/  @P4 STG.E [R4.64], R7 ;  /* 0x0000000704004986 */ /* 0x0009e2000c101904 */
[----:B-1----:R-:W-:-:S04]  /*12300*/  LEA R2, P6, R21, R0, 0x2 ;  /* 0x0000000015027211 */ /* 0x002fc800078c10ff */
[----:B------:R-:W-:Y:S02]  /*12310*/  LEA.HI.X.SX32 R3, R21, R40, 0x2, P6 ;  /* 0x0000002815037211 */ /* 0x000fe400030f16ff */
[C---:B----4-:R-:W-:Y:S01]  /*12320*/  LEA R4, P6, R17.reuse, R0, 0x2 ;  /* 0x0000000011047211 */ /* 0x050fe200078c10ff */
[----:B------:R1:W-:Y:S03]  /*12330*/  @P3 STG.E [R12.64], R10 ;  /* 0x0000000a0c003986 */ /* 0x0003e6000c101904 */
[----:B------:R-:W-:Y:S01]  /*12340*/  LEA.HI.X.SX32 R5, R17, R40, 0x2, P6 ;  /* 0x0000002811057211 */ /* 0x000fe200030f16ff */
[----:B------:R-:W-:Y:S01]  /*12350*/  @P2 STG.E [R8.64], R11 ;  /* 0x0000000b08002986 */ /* 0x000fe2000c101904 */
[----:B------:R-:W-:-:S03]  /*12360*/  ISETP.LT.AND P4, PT, R20, c[0x0][0x17c], !P0 ;  /* 0x00005f0014007a0c */ /* 0x000fc60004781270 */
[----:B------:R-:W4:Y:S04]  /*12370*/  LDL.LU R20, [R1+0x13c] ;  /* 0x00013c0001147983 */ /* 0x000f280000300800 */
[----:B------:R5:W-:Y:S04]  /*12380*/  @P1 STG.E [R2.64], R14 ;  /* 0x0000000e02001986 */ /* 0x000be8000c101904 */
[----:B-1----:R-:W4:Y:S04]  /*12390*/  LDL.LU R10, [R1+0x138] ;  /* 0x00013800010a7983 */ /* 0x002f280000300800 */
[----:B------:R1:W-:Y:S01]  /*123a0*/  @P5 STG.E [R4.64], R15 ;  /* 0x0000000f04005986 */ /* 0x0003e2000c101904 */
[----:B--2---:R-:W-:-:S03]  /*123b0*/  ISETP.LT.AND P5, PT, R16, c[0x0][0x17c], !P0 ;  /* 0x00005f0010007a0c */ /* 0x004fc600047a1270 */
[----:B------:R-:W2:Y:S04]  /*123c0*/  LDL.LU R16, [R1+0x134] ;  /* 0x0001340001107983 */ /* 0x000ea80000300800 */
[----:B-----5:R-:W5:Y:S01]  /*123d0*/  LDL.LU R14, [R1+0x130] ;  /* 0x00013000010e7983 */ /* 0x020f620000300800 */
[----:B------:R-:W-:-:S04]  /*123e0*/  IADD3 R7, R17, c[0x0][0x198], RZ ;  /* 0x0000660011077a10 */ /* 0x000fc80007ffe0ff */
[C---:B------:R-:W-:Y:S02]  /*123f0*/  LEA R6, P6, R7.reuse, R0, 0x2 ;  /* 0x0000000007067211 */ /* 0x040fe400078c10ff */
[C---:B------:R-:W-:Y:S02]  /*12400*/  IADD3 R13, R7.reuse, c[0x0][0x198], RZ ;  /* 0x00006600070d7a10 */ /* 0x040fe40007ffe0ff */
[----:B------:R-:W-:Y:S02]  /*12410*/  LEA.HI.X.SX32 R7, R7, R40, 0x2, P6 ;  /* 0x0000002807077211 */ /* 0x000fe400030f16ff */
[C---:B------:R-:W-:Y:S02]  /*12420*/  LEA R8, P6, R13.reuse, R0, 0x2 ;  /* 0x000000000d087211 */ /* 0x040fe400078c10ff */
[C---:B------:R-:W-:Y:S02]  /*12430*/  IADD3 R11, R13.reuse, c[0x0][0x198], RZ ;  /* 0x000066000d0b7a10 */ /* 0x040fe40007ffe0ff */
[----:B------:R-:W-:-:S02]  /*12440*/  LEA.HI.X.SX32 R9, R13, R40, 0x2, P6 ;  /* 0x000000280d097211 */ /* 0x000fc400030f16ff */
[----:B------:R-:W-:Y:S02]  /*12450*/  ISETP.LT.AND P3, PT, R33, c[0x0][0x17c], !P0 ;  /* 0x00005f0021007a0c */ /* 0x000fe40004761270 */
[C---:B------:R-:W-:Y:S02]  /*12460*/  LEA R2, P6, R11.reuse, R0, 0x2 ;  /* 0x000000000b027211 */ /* 0x040fe400078c10ff */
[----:B---3--:R-:W-:Y:S02]  /*12470*/  ISETP.LT.AND P2, PT, R32, c[0x0][0x17c], !P0 ;  /* 0x00005f0020007a0c */ /* 0x008fe40004741270 */
[----:B------:R-:W-:Y:S02]  /*12480*/  IADD3 R13, R11, c[0x0][0x198], RZ ;  /* 0x000066000b0d7a10 */ /* 0x000fe40007ffe0ff */
[----:B------:R-:W-:Y:S02]  /*12490*/  ISETP.LT.AND P1, PT, R25, c[0x0][0x17c], !P0 ;  /* 0x00005f0019007a0c */ /* 0x000fe40004721270 */
[----:B------:R-:W-:-:S02]  /*124a0*/  LEA.HI.X.SX32 R3, R11, R40, 0x2, P6 ;  /* 0x000000280b037211 */ /* 0x000fc400030f16ff */
[C---:B------:R-:W-:Y:S02]  /*124b0*/  IADD3 R11, R13.reuse, c[0x0][0x198], RZ ;  /* 0x000066000d0b7a10 */ /* 0x040fe40007ffe0ff */
[----:B-1----:R-:W-:Y:S02]  /*124c0*/  LEA R4, P6, R13, R0, 0x2 ;  /* 0x000000000d047211 */ /* 0x002fe400078c10ff */
[----:B------:R-:W-:Y:S02]  /*124d0*/  IADD3 R15, R11, c[0x0][0x198], RZ ;  /* 0x000066000b0f7a10 */ /* 0x000fe40007ffe0ff */
[----:B------:R-:W-:Y:S01]  /*124e0*/  LEA.HI.X.SX32 R5, R13, R40, 0x2, P6 ;  /* 0x000000280d057211 */ /* 0x000fe200030f16ff */
[----:B------:R-:W-:Y:S01]  /*124f0*/  @P4 STG.E [R6.64], R18 ;  /* 0x0000001206004986 */ /* 0x000fe2000c101904 */
[----:B------:R-:W-:-:S03]  /*12500*/  IADD3 R13, R15, c[0x0][0x198], RZ ;  /* 0x000066000f0d7a10 */ /* 0x000fc60007ffe0ff */
[----:B------:R1:W-:Y:S01]  /*12510*/  @P3 STG.E [R8.64], R19 ;  /* 0x0000001308003986 */ /* 0x0003e2000c101904 */
[----:B------:R-:W-:-:S03]  /*12520*/  IADD3 R17, R13, c[0x0][0x198], RZ ;  /* 0x000066000d117a10 */ /* 0x000fc60007ffe0ff */
[----:B------:R3:W-:Y:S04]  /*12530*/  @P2 STG.E [R2.64], R22 ;  /* 0x0000001602002986 */ /* 0x0007e8000c101904 */
[----:B------:R4:W-:Y:S01]  /*12540*/  @P1 STG.E [R4.64], R23 ;  /* 0x0000001704001986 */ /* 0x0009e2000c101904 */
[-C--:B-1----:R-:W-:Y:S02]  /*12550*/  LEA R8, P1, R15, R0.reuse, 0x2 ;  /* 0x000000000f087211 */ /* 0x082fe400078210ff */
[----:B------:R-:W-:Y:S02]  /*12560*/  LEA R6, P6, R11, R0, 0x2 ;  /* 0x000000000b067211 */ /* 0x000fe400078c10ff */
[----:B------:R-:W-:Y:S02]  /*12570*/  LEA.HI.X.SX32 R9, R15, R40, 0x2, P1 ;  /* 0x000000280f097211 */ /* 0x000fe400008f16ff */
[----:B---3--:R-:W-:-:S02]  /*12580*/  LEA R2, P1, R17, R0, 0x2 ;  /* 0x0000000011027211 */ /* 0x008fc400078210ff */
[----:B------:R-:W-:Y:S02]  /*12590*/  ISETP.LT.AND P4, PT, R24, c[0x0][0x17c], !P0 ;  /* 0x00005f0018007a0c */ /* 0x000fe40004781270 */
[----:B----4-:R-:W-:Y:S02]  /*125a0*/  ISETP.LT.AND P3, PT, R20, c[0x0][0x17c], !P0 ;  /* 0x00005f0014007a0c */ /* 0x010fe40004761270 */
[----:B------:R-:W-:Y:S02]  /*125b0*/  ISETP.LT.AND P2, PT, R10, c[0x0][0x17c], !P0 ;  /* 0x00005f000a007a0c */ /* 0x000fe40004741270 */
[----:B------:R-:W-:Y:S02]  /*125c0*/  LEA.HI.X.SX32 R7, R11, R40, 0x2, P6 ;  /* 0x000000280b077211 */ /* 0x000fe400030f16ff */
[----:B------:R-:W-:Y:S02]  /*125d0*/  LEA R10, P6, R13, R0, 0x2 ;  /* 0x000000000d0a7211 */ /* 0x000fe400078c10ff */
[----:B------:R-:W-:-:S02]  /*125e0*/  LEA.HI.X.SX32 R3, R17, R40, 0x2, P1 ;  /* 0x0000002811037211 */ /* 0x000fc400008f16ff */
[----:B------:R-:W-:Y:S02]  /*125f0*/  IADD3 R19, R17, c[0x0][0x198], RZ ;  /* 0x0000660011137a10 */ /* 0x000fe40007ffe0ff */
[----:B------:R-:W-:Y:S02]  /*12600*/  LEA.HI.X.SX32 R11, R13, R40, 0x2, P6 ;  /* 0x000000280d0b7211 */ /* 0x000fe400030f16ff */
[C---:B------:R-:W-:Y:S01]  /*12610*/  LEA R12, P6, R19.reuse, R0, 0x2 ;  /* 0x00000000130c7211 */ /* 0x040fe200078c10ff */
[----:B------:R1:W-:Y:S01]  /*12620*/  @P5 STG.E [R6.64], R62 ;  /* 0x0000003e06005986 */ /* 0x0003e2000c101904 */
[C---:B------:R-:W-:Y:S02]  /*12630*/  IADD3 R15, R19.reuse, c[0x0][0x198], RZ ;  /* 0x00006600130f7a10 */ /* 0x040fe40007ffe0ff */
[----:B------:R-:W-:Y:S01]  /*12640*/  LEA.HI.X.SX32 R13, R19, R40, 0x2, P6 ;  /* 0x00000028130d7211 */ /* 0x000fe200030f16ff */
[----:B------:R1:W-:Y:S01]  /*12650*/  @P4 STG.E [R8.64], R63 ;  /* 0x0000003f08004986 */ /* 0x0003e2000c101904 */
[----:B------:R-:W-:-:S03]  /*12660*/  LEA R4, P6, R15, R0, 0x2 ;  /* 0x000000000f047211 */ /* 0x000fc600078c10ff */
[----:B------:R1:W-:Y:S04]  /*12670*/  @P3 STG.E [R10.64], R26 ;  /* 0x0000001a0a003986 */ /* 0x0003e8000c101904 */
[----:B------:R1:W-:Y:S01]  /*12680*/  @P2 STG.E [R2.64], R27 ;  /* 0x0000001b02002986 */ /* 0x0003e2000c101904 */
[----:B------:R-:W-:Y:S02]  /*12690*/  LEA.HI.X.SX32 R5, R15, R40, 0x2, P6 ;  /* 0x000000280f057211 */ /* 0x000fe400030f16ff */
[----:B--2---:R-:W-:Y:S02]  /*126a0*/  ISETP.LT.AND P1, PT, R16, c[0x0][0x17c], !P0 ;  /* 0x00005f0010007a0c */ /* 0x004fe40004721270 */
[----:B-----5:R-:W-:-:S11]  /*126b0*/  ISETP.LT.AND P0, PT, R14, c[0x0][0x17c], !P0 ;  /* 0x00005f000e007a0c */ /* 0x020fd60004701270 */
[----:B------:R1:W-:Y:S02]  /*126c0*/  @P1 STG.E [R12.64], R30 ;  /* 0x0000001e0c001986 */ /* 0x0003e4000c101904 */
[----:B------:R-:W-:Y:S05]  /*126d0*/  @!P0 EXIT ;  /* 0x000000000000894d */ /* 0x000fea0003800000 */
[----:B------:R-:W-:Y:S01]  /*126e0*/  STG.E [R4.64], R31 ;  /* 0x0000001f04007986 */ /* 0x000fe2000c101904 */
[----:B------:R-:W-:Y:S05]  /*126f0*/  EXIT ;  /* 0x000000000000794d */ /* 0x000fea0003800000 */
.L_x_2:
[----:B------:R-:W-:-:S00]  /*12700*/  BRA `(.L_x_2) ;  /* 0xfffffff000007947 */ /* 0x000fc0000383ffff */
[----:B------:R-:W-:-:S00]  /*12710*/  NOP ;  /* 0x0000000000007918 */ /* 0x000fc00000000000 */
        /* <DEDUP_REMOVED lines=14> */
.L_x_3:


//--------------------- .nv.shared.matmul_kernel  --------------------------
	.section	.nv.shared.matmul_kernel,"aw",@nobits
	.sectionflags	@""
	.align	16
